	.target	sm_80

	.elftype	@"ET_EXEC"


//--------------------- .note.nv.tkinfo           --------------------------
	.section	.note.nv.tkinfo,"",@"SHT_NOTE"
	.sectionflags	@"SHF_NOTE_NV_TKINFO"
	.tkinfo
        /*0018*/ 	.word	0x00000002
        /*0030*/ 	.string	""
        /*0030*/ 	.string	"ptxas"
        /*0030*/ 	.string	"Cuda compilation tools, release 13.0, V13.0.88"
        /*0030*/ 	.string	"Build cuda_13.0.r13.0/compiler.36424714_0"
        /*0030*/ 	.string	"-v  -suppress-debug-info  -lineinfo  -arch sm_80 "



//--------------------- .note.nv.cuinfo           --------------------------
	.section	.note.nv.cuinfo,"",@"SHT_NOTE"
	.sectionflags	@"SHF_NOTE_NV_CUINFO"
        /*0018*/ 	.short	0x0002
        /*001a*/ 	.short	0x0050
        /*001c*/ 	.short	0x0082
	.zero		2


//--------------------- .nv.info                  --------------------------
	.section	.nv.info,"",@"SHT_CUDA_INFO"
	.align	4


	//----- nvinfo : EIATTR_REGCOUNT
	.align		4
        /*0000*/ 	.byte	0x04, 0x2f
        /*0002*/ 	.short	(.L_1 - .L_0)
	.align		4
.L_0:
        /*0004*/ 	.word	index@(matmul_kernel)
        /*0008*/ 	.word	0x00000020


	//----- nvinfo : EIATTR_FRAME_SIZE
	.align		4
.L_1:
        /*000c*/ 	.byte	0x04, 0x11
        /*000e*/ 	.short	(.L_3 - .L_2)
	.align		4
.L_2:
        /*0010*/ 	.word	index@(matmul_kernel)
        /*0014*/ 	.word	0x00001990


	//----- nvinfo : EIATTR_MIN_STACK_SIZE
	.align		4
.L_3:
        /*0018*/ 	.byte	0x04, 0x12
        /*001a*/ 	.short	(.L_5 - .L_4)
	.align		4
.L_4:
        /*001c*/ 	.word	index@(matmul_kernel)
        /*0020*/ 	.word	0x00001990
.L_5:


//--------------------- .nv.info.matmul_kernel    --------------------------
	.section	.nv.info.matmul_kernel,"",@"SHT_CUDA_INFO"
	.sectionflags	@""
	.align	4


	//----- nvinfo : EIATTR_CUDA_API_VERSION
	.align		4
        /*0000*/ 	.byte	0x04, 0x37
        /*0002*/ 	.short	(.L_7 - .L_6)
.L_6:
        /*0004*/ 	.word	0x00000082


	//----- nvinfo : EIATTR_SW2861232_WAR
	.align		4
.L_7:
        /*0008*/ 	.byte	0x01, 0x35
	.zero		2


	//----- nvinfo : EIATTR_PARAM_CBANK
	.align		4
        /*000c*/ 	.byte	0x04, 0x0a
        /*000e*/ 	.short	(.L_9 - .L_8)
	.align		4
.L_8:
        /*0010*/ 	.word	index@(.nv.constant0.matmul_kernel)
        /*0014*/ 	.short	0x0160
        /*0016*/ 	.short	0x0050


	//----- nvinfo : EIATTR_CBANK_PARAM_SIZE
	.align		4
.L_9:
        /*0018*/ 	.byte	0x03, 0x19
        /*001a*/ 	.short	0x0050


	//----- nvinfo : EIATTR_KPARAM_INFO
	.align		4
        /*001c*/ 	.byte	0x04, 0x17
        /*001e*/ 	.short	(.L_11 - .L_10)
.L_10:
        /*0020*/ 	.word	0x00000000
        /*0024*/ 	.short	0x000d
        /*0026*/ 	.short	0x0048
        /*0028*/ 	.byte	0x00, 0xf4, 0x21, 0x00


	//----- nvinfo : EIATTR_KPARAM_INFO
	.align		4
.L_11:
        /*002c*/ 	.byte	0x04, 0x17
        /*002e*/ 	.short	(.L_13 - .L_12)
.L_12:
        /*0030*/ 	.word	0x00000000
        /*0034*/ 	.short	0x000c
        /*0036*/ 	.short	0x0040
        /*0038*/ 	.byte	0x00, 0xf4, 0x21, 0x00


	//----- nvinfo : EIATTR_KPARAM_INFO
	.align		4
.L_13:
        /*003c*/ 	.byte	0x04, 0x17
        /*003e*/ 	.short	(.L_15 - .L_14)
.L_14:
        /*0040*/ 	.word	0x00000000
        /*0044*/ 	.short	0x000b
        /*0046*/ 	.short	0x0038
        /*0048*/ 	.byte	0x00, 0xf0, 0x11, 0x00


	//----- nvinfo : EIATTR_KPARAM_INFO
	.align		4
.L_15:
        /*004c*/ 	.byte	0x04, 0x17
        /*004e*/ 	.short	(.L_17 - .L_16)
.L_16:
        /*0050*/ 	.word	0x00000000
        /*0054*/ 	.short	0x000a
        /*0056*/ 	.short	0x0034
        /*0058*/ 	.byte	0x00, 0xf0, 0x11, 0x00


	//----- nvinfo : EIATTR_KPARAM_INFO
	.align		4
.L_17:
        /*005c*/ 	.byte	0x04, 0x17
        /*005e*/ 	.short	(.L_19 - .L_18)
.L_18:
        /*0060*/ 	.word	0x00000000
        /*0064*/ 	.short	0x0009
        /*0066*/ 	.short	0x0030
        /*0068*/ 	.byte	0x00, 0xf0, 0x11, 0x00


	//----- nvinfo : EIATTR_KPARAM_INFO
	.align		4
.L_19:
        /*006c*/ 	.byte	0x04, 0x17
        /*006e*/ 	.short	(.L_21 - .L_20)
.L_20:
        /*0070*/ 	.word	0x00000000
        /*0074*/ 	.short	0x0008
        /*0076*/ 	.short	0x002c
        /*0078*/ 	.byte	0x00, 0xf0, 0x11, 0x00


	//----- nvinfo : EIATTR_KPARAM_INFO
	.align		4
.L_21:
        /*007c*/ 	.byte	0x04, 0x17
        /*007e*/ 	.short	(.L_23 - .L_22)
.L_22:
        /*0080*/ 	.word	0x00000000
        /*0084*/ 	.short	0x0007
        /*0086*/ 	.short	0x0028
        /*0088*/ 	.byte	0x00, 0xf0, 0x11, 0x00


	//----- nvinfo : EIATTR_KPARAM_INFO
	.align		4
.L_23:
        /*008c*/ 	.byte	0x04, 0x17
        /*008e*/ 	.short	(.L_25 - .L_24)
.L_24:
        /*0090*/ 	.word	0x00000000
        /*0094*/ 	.short	0x0006
        /*0096*/ 	.short	0x0024
        /*0098*/ 	.byte	0x00, 0xf0, 0x11, 0x00


	//----- nvinfo : EIATTR_KPARAM_INFO
	.align		4
.L_25:
        /*009c*/ 	.byte	0x04, 0x17
        /*009e*/ 	.short	(.L_27 - .L_26)
.L_26:
        /*00a0*/ 	.word	0x00000000
        /*00a4*/ 	.short	0x0005
        /*00a6*/ 	.short	0x0020
        /*00a8*/ 	.byte	0x00, 0xf0, 0x11, 0x00


	//----- nvinfo : EIATTR_KPARAM_INFO
	.align		4
.L_27:
        /*00ac*/ 	.byte	0x04, 0x17
        /*00ae*/ 	.short	(.L_29 - .L_28)
.L_28:
        /*00b0*/ 	.word	0x00000000
        /*00b4*/ 	.short	0x0004
        /*00b6*/ 	.short	0x001c
        /*00b8*/ 	.byte	0x00, 0xf0, 0x11, 0x00


	//----- nvinfo : EIATTR_KPARAM_INFO
	.align		4
.L_29:
        /*00bc*/ 	.byte	0x04, 0x17
        /*00be*/ 	.short	(.L_31 - .L_30)
.L_30:
        /*00c0*/ 	.word	0x00000000
        /*00c4*/ 	.short	0x0003
        /*00c6*/ 	.short	0x0018
        /*00c8*/ 	.byte	0x00, 0xf0, 0x11, 0x00


	//----- nvinfo : EIATTR_KPARAM_INFO
	.align		4
.L_31:
        /*00cc*/ 	.byte	0x04, 0x17
        /*00ce*/ 	.short	(.L_33 - .L_32)
.L_32:
        /*00d0*/ 	.word	0x00000000
        /*00d4*/ 	.short	0x0002
        /*00d6*/ 	.short	0x0010
        /*00d8*/ 	.byte	0x00, 0xf4, 0x21, 0x00


	//----- nvinfo : EIATTR_KPARAM_INFO
	.align		4
.L_33:
        /*00dc*/ 	.byte	0x04, 0x17
        /*00de*/ 	.short	(.L_35 - .L_34)
.L_34:
        /*00e0*/ 	.word	0x00000000
        /*00e4*/ 	.short	0x0001
        /*00e6*/ 	.short	0x0008
        /*00e8*/ 	.byte	0x00, 0xf4, 0x21, 0x00


	//----- nvinfo : EIATTR_KPARAM_INFO
	.align		4
.L_35:
        /*00ec*/ 	.byte	0x04, 0x17
        /*00ee*/ 	.short	(.L_37 - .L_36)
.L_36:
        /*00f0*/ 	.word	0x00000000
        /*00f4*/ 	.short	0x0000
        /*00f6*/ 	.short	0x0000
        /*00f8*/ 	.byte	0x00, 0xf4, 0x21, 0x00


	//----- nvinfo : EIATTR_MAXREG_COUNT
	.align		4
.L_37:
        /*00fc*/ 	.byte	0x03, 0x1b
        /*00fe*/ 	.short	0x0080


	//----- nvinfo : EIATTR_NUM_BARRIERS
	.align		4
        /*0100*/ 	.byte	0x02, 0x4c
        /*0102*/ 	.byte	0x01
	.zero		1


	//----- nvinfo : EIATTR_ANNOTATIONS
	.align		4
        /*0104*/ 	.byte	0x04, 0x55
        /*0106*/ 	.short	(.L_39 - .L_38)


	//   ....[0]....
.L_38:
        /*0108*/ 	.word	0x00000001
        /*010c*/ 	.byte	0xf0, 0x05, 0x00, 0x00, 0x01, 0x00, 0x00, 0x00, 0x80, 0x06, 0x00, 0x00, 0x01, 0x00, 0x00, 0x00
        /* <DEDUP_REMOVED lines=3238> */
        /*cb7c*/ 	.byte	0x50, 0x29, 0x03, 0x00, 0x01, 0x00, 0x00, 0x00, 0xa0, 0x29, 0x03, 0x00


	//----- nvinfo : EIATTR_MERCURY_ISA_VERSION
	.align		4
.L_39:
        /*cb88*/ 	.byte	0x03, 0x5f
        /*cb8a*/ 	.short	0x0000


	//----- nvinfo : EIATTR_EXIT_INSTR_OFFSETS
	.align		4
        /*cb8c*/ 	.byte	0x04, 0x1c
        /*cb8e*/ 	.short	(.L_41 - .L_40)


	//   ....[0]....
.L_40:
        /*cb90*/ 	.word	0x00032c60


	//   ....[1]....
        /*cb94*/ 	.word	0x00032c80


	//----- nvinfo : EIATTR_REQNTID
	.align		4
.L_41:
        /*cb98*/ 	.byte	0x04, 0x10
        /*cb9a*/ 	.short	(.L_43 - .L_42)
.L_42:
        /*cb9c*/ 	.word	0x00000200
        /*cba0*/ 	.word	0x00000001
        /*cba4*/ 	.word	0x00000001
.L_43:


//--------------------- .nv.callgraph             --------------------------
	.section	.nv.callgraph,"",@"SHT_CUDA_CALLGRAPH"
	.align	4
	.sectionentsize	8
	.align		4
        /*0000*/ 	.word	0x00000000
	.align		4
        /*0004*/ 	.word	0xffffffff
	.align		4
        /*0008*/ 	.word	0x00000000
	.align		4
        /*000c*/ 	.word	0xfffffffe
	.align		4
        /*0010*/ 	.word	0x00000000
	.align		4
        /*0014*/ 	.word	0xfffffffd
	.align		4
        /*0018*/ 	.word	0x00000000
	.align		4
        /*001c*/ 	.word	0xfffffffc


//--------------------- .nv.rel.action            --------------------------
	.section	.nv.rel.action,"",@"SHT_CUDA_RELOCINFO"
	.align	8
	.sectionentsize	8
        /*0000*/ 	.byte	0x73, 0x00, 0x00, 0x00, 0x00, 0x00, 0x00, 0x00, 0x00, 0x00, 0x00, 0x11, 0x25, 0x00, 0x05, 0x36


//--------------------- .nv.constant0.matmul_kernel --------------------------
	.section	.nv.constant0.matmul_kernel,"a",@progbits
	.sectionflags	@""
	.align	4
.nv.constant0.matmul_kernel:
	.zero		432


//--------------------- .text.matmul_kernel       --------------------------
	.section	.text.matmul_kernel,"ax",@progbits
	.sectioninfo	@"SHI_REGISTERS=32"
	.align	128
        .global         matmul_kernel
        .type           matmul_kernel,@function
        .size           matmul_kernel,(.L_x_3 - matmul_kernel)
        .other          matmul_kernel,@"STO_CUDA_ENTRY STV_DEFAULT"
matmul_kernel:
.text.matmul_kernel:
[----:B------:R-:W-:Y:S02]  /*0000*/  IMAD.MOV.U32 R1, RZ, RZ, c[0x0][0x28] ;  /* 0x00000a00ff017624 */ /* 0x000fe400078e00ff */
[----:B------:R-:W-:Y:S01]  /*0010*/  IMAD.MOV.U32 R0, RZ, RZ, c[0x0][0x17c] ;  /* 0x00005f00ff007624 */ /* 0x000fe200078e00ff */
[----:B------:R-:W1:Y:S01]  /*0020*/  S2R R4, SR_CTAID.X ;  /* 0x0000000000047919 */ /* 0x000e620000002500 */
[----:B------:R-:W-:Y:S02]  /*0030*/  IABS R27, c[0x0][0x17c] ;  /* 0x00005f00001b7a13 */ /* 0x000fe40000000000 */
[----:B------:R-:W-:Y:S01]  /*0040*/  IADD3 R1, R1, -0x1990, RZ ;  /* 0xffffe67001017810 */ /* 0x000fe20007ffe0ff */
[----:B------:R-:W2:Y:S01]  /*0050*/  S2R R12, SR_TID.X ;  /* 0x00000000000c7919 */ /* 0x000ea20000002100 */
[----:B------:R-:W-:Y:S01]  /*0060*/  IADD3 R0, R0, 0x1ff, RZ ;  /* 0x000001ff00007810 */ /* 0x000fe20007ffe0ff */
[----:B------:R-:W-:Y:S02]  /*0070*/  UMOV UR6, 0x7f ;  /* 0x0000007f00067882 */ /* 0x000fe40000000000 */
[----:B------:R-:W-:Y:S01]  /*0080*/  ULDC UR10, c[0x0][0x180] ;  /* 0x00006000000a7ab9 */ /* 0x000fe20000000800 */
[----:B------:R-:W-:Y:S01]  /*0090*/  SHF.R.S32.HI R3, RZ, 0x1f, R0 ;  /* 0x0000001fff037819 */ /* 0x000fe20000011400 */
[----:B------:R-:W-:-:S02]  /*00a0*/  ULDC.64 UR14, c[0x0][0x118] ;  /* 0x00004600000e7ab9 */ /* 0x000fc40000000a00 */
[----:B------:R-:W-:Y:S01]  /*00b0*/  ULDC.64 UR8, c[0x0][0x188] ;  /* 0x0000620000087ab9 */ /* 0x000fe20000000a00 */
[----:B------:R-:W-:-:S04]  /*00c0*/  LEA.HI R3, R3, R0, RZ, 0x9 ;  /* 0x0000000003037211 */ /* 0x000fc800078f48ff */
[----:B------:R-:W-:-:S05]  /*00d0*/  SHF.R.S32.HI R3, RZ, 0x9, R3 ;  /* 0x00000009ff037819 */ /* 0x000fca0000011403 */
[----:B------:R-:W-:Y:S01]  /*00e0*/  IMAD.SHL.U32 R3, R3, 0x8, RZ ;  /* 0x0000000803037824 */ /* 0x000fe200078e00ff */
[----:B-1----:R-:W-:-:S04]  /*00f0*/  IABS R8, R4 ;  /* 0x0000000400087213 */ /* 0x002fc80000000000 */
[-C--:B------:R-:W-:Y:S02]  /*0100*/  IABS R5, R3.reuse ;  /* 0x0000000300057213 */ /* 0x080fe40000000000 */
[----:B------:R-:W-:Y:S02]  /*0110*/  IABS R10, R3 ;  /* 0x00000003000a7213 */ /* 0x000fe40000000000 */
[----:B------:R-:W1:Y:S08]  /*0120*/  I2F.RP R0, R5 ;  /* 0x0000000500007306 */ /* 0x000e700000209400 */
[----:B-1----:R-:W1:Y:S02]  /*0130*/  MUFU.RCP R0, R0 ;  /* 0x0000000000007308 */ /* 0x002e640000001000 */
[----:B-1----:R-:W-:Y:S01]  /*0140*/  IADD3 R6, R0, 0xffffffe, RZ ;  /* 0x0ffffffe00067810 */ /* 0x002fe20007ffe0ff */
[----:B------:R-:W-:-:S05]  /*0150*/  IMAD.MOV R0, RZ, RZ, -R10 ;  /* 0x000000ffff007224 */ /* 0x000fca00078e0a0a */
[----:B------:R1:W3:Y:S02]  /*0160*/  F2I.FTZ.U32.TRUNC.NTZ R7, R6 ;  /* 0x0000000600077305 */ /* 0x0002e4000021f000 */
[----:B-1----:R-:W-:Y:S02]  /*0170*/  IMAD.MOV.U32 R6, RZ, RZ, RZ ;  /* 0x000000ffff067224 */ /* 0x002fe400078e00ff */
[----:B---3--:R-:W-:-:S04]  /*0180*/  IMAD.MOV R2, RZ, RZ, -R7 ;  /* 0x000000ffff027224 */ /* 0x008fc800078e0a07 */
[----:B------:R-:W-:Y:S02]  /*0190*/  IMAD R9, R2, R5, RZ ;  /* 0x0000000502097224 */ /* 0x000fe400078e02ff */
[----:B------:R-:W-:Y:S02]  /*01a0*/  IMAD.MOV.U32 R2, RZ, RZ, R8 ;  /* 0x000000ffff027224 */ /* 0x000fe400078e0008 */
[----:B------:R-:W-:-:S06]  /*01b0*/  IMAD.HI.U32 R7, R7, R9, R6 ;  /* 0x0000000907077227 */ /* 0x000fcc00078e0006 */
[----:B------:R-:W-:-:S04]  /*01c0*/  IMAD.HI.U32 R7, R7, R2, RZ ;  /* 0x0000000207077227 */ /* 0x000fc800078e00ff */
[----:B------:R-:W-:-:S05]  /*01d0*/  IMAD R0, R7, R0, R2 ;  /* 0x0000000007007224 */ /* 0x000fca00078e0202 */
[----:B------:R-:W-:-:S13]  /*01e0*/  ISETP.GT.U32.AND P1, PT, R5, R0, PT ;  /* 0x000000000500720c */ /* 0x000fda0003f24070 */
[----:B------:R-:W-:Y:S01]  /*01f0*/  @!P1 IMAD.IADD R0, R0, 0x1, -R5 ;  /* 0x0000000100009824 */ /* 0x000fe200078e0a05 */
[----:B------:R-:W-:Y:S02]  /*0200*/  @!P1 IADD3 R7, R7, 0x1, RZ ;  /* 0x0000000107079810 */ /* 0x000fe40007ffe0ff */
[----:B------:R-:W-:Y:S02]  /*0210*/  ISETP.NE.AND P1, PT, R3, RZ, PT ;  /* 0x000000ff0300720c */ /* 0x000fe40003f25270 */
[----:B------:R-:W-:Y:S02]  /*0220*/  ISETP.GE.U32.AND P0, PT, R0, R5, PT ;  /* 0x000000050000720c */ /* 0x000fe40003f06070 */
[----:B------:R-:W-:-:S04]  /*0230*/  LOP3.LUT R0, R4, R3, RZ, 0x3c, !PT ;  /* 0x0000000304007212 */ /* 0x000fc800078e3cff */
[----:B------:R-:W-:Y:S01]  /*0240*/  ISETP.GE.AND P2, PT, R0, RZ, PT ;  /* 0x000000ff0000720c */ /* 0x000fe20003f46270 */
[----:B------:R-:W-:-:S05]  /*0250*/  IMAD.MOV.U32 R0, RZ, RZ, c[0x0][0x178] ;  /* 0x00005e00ff007624 */ /* 0x000fca00078e00ff */
[----:B------:R-:W-:Y:S02]  /*0260*/  IADD3 R0, R0, 0x3f, RZ ;  /* 0x0000003f00007810 */ /* 0x000fe40007ffe0ff */
[----:B------:R-:W-:Y:S02]  /*0270*/  @P0 IADD3 R7, R7, 0x1, RZ ;  /* 0x0000000107070810 */ /* 0x000fe40007ffe0ff */
[----:B------:R-:W-:-:S03]  /*0280*/  SHF.R.S32.HI R5, RZ, 0x1f, R0 ;  /* 0x0000001fff057819 */ /* 0x000fc60000011400 */
[----:B------:R-:W-:Y:S01]  /*0290*/  IMAD.MOV.U32 R6, RZ, RZ, R7 ;  /* 0x000000ffff067224 */ /* 0x000fe200078e0007 */
[----:B------:R-:W-:-:S03]  /*02a0*/  LEA.HI R5, R5, R0, RZ, 0x6 ;  /* 0x0000000005057211 */ /* 0x000fc600078f30ff */
[----:B------:R-:W-:Y:S01]  /*02b0*/  @!P2 IMAD.MOV R6, RZ, RZ, -R6 ;  /* 0x000000ffff06a224 */ /* 0x000fe200078e0a06 */
[----:B------:R-:W-:-:S05]  /*02c0*/  @!P1 LOP3.LUT R6, RZ, R3, RZ, 0x33, !PT ;  /* 0x00000003ff069212 */ /* 0x000fca00078e33ff */
[----:B------:R-:W-:Y:S02]  /*02d0*/  IMAD.SHL.U32 R0, R6, 0x8, RZ ;  /* 0x0000000806007824 */ /* 0x000fe400078e00ff */
[----:B------:R-:W-:-:S03]  /*02e0*/  IMAD.MOV R6, RZ, RZ, -R6 ;  /* 0x000000ffff067224 */ /* 0x000fc600078e0a06 */
[----:B------:R-:W-:Y:S01]  /*02f0*/  LEA.HI.SX32 R2, R5, -R0, 0x1a ;  /* 0x8000000005027211 */ /* 0x000fe200078fd2ff */
[----:B------:R-:W-:-:S03]  /*0300*/  IMAD R3, R3, R6, R4 ;  /* 0x0000000603037224 */ /* 0x000fc600078e0204 */
[----:B------:R-:W-:Y:S02]  /*0310*/  IMNMX R2, R2, 0x8, PT ;  /* 0x0000000802027817 */ /* 0x000fe40003800200 */
[----:B------:R-:W-:Y:S02]  /*0320*/  IABS R11, R3 ;  /* 0x00000003000b7213 */ /* 0x000fe40000000000 */
[-C--:B------:R-:W-:Y:S02]  /*0330*/  IABS R7, R2.reuse ;  /* 0x0000000200077213 */ /* 0x080fe40000000000 */
[----:B------:R-:W-:Y:S02]  /*0340*/  IABS R6, R2 ;  /* 0x0000000200067213 */ /* 0x000fe40000000000 */
[----:B------:R-:W1:Y:S08]  /*0350*/  I2F.RP R8, R7 ;  /* 0x0000000700087306 */ /* 0x000e700000209400 */
[----:B-1----:R-:W1:Y:S02]  /*0360*/  MUFU.RCP R8, R8 ;  /* 0x0000000800087308 */ /* 0x002e640000001000 */
[----:B-1----:R-:W-:Y:S01]  /*0370*/  IADD3 R5, R8, 0xffffffe, RZ ;  /* 0x0ffffffe08057810 */ /* 0x002fe20007ffe0ff */
[----:B------:R-:W-:Y:S01]  /*0380*/  IMAD.MOV R8, RZ, RZ, -R6 ;  /* 0x000000ffff087224 */ /* 0x000fe200078e0a06 */
[----:B------:R-:W-:-:S04]  /*0390*/  IABS R6, c[0x0][0x178] ;  /* 0x00005e0000067a13 */ /* 0x000fc80000000000 */
[----:B------:R-:W1:Y:S08]  /*03a0*/  F2I.FTZ.U32.TRUNC.NTZ R5, R5 ;  /* 0x0000000500057305 */ /* 0x000e70000021f000 */
[----:B------:R-:W3:Y:S01]  /*03b0*/  I2F.RP R10, R6 ;  /* 0x00000006000a7306 */ /* 0x000ee20000209400 */
[----:B-1----:R-:W-:-:S04]  /*03c0*/  IMAD.MOV R9, RZ, RZ, -R5 ;  /* 0x000000ffff097224 */ /* 0x002fc800078e0a05 */
[----:B------:R-:W-:-:S04]  /*03d0*/  IMAD.MOV.U32 R4, RZ, RZ, R9 ;  /* 0x000000ffff047224 */ /* 0x000fc800078e0009 */
[----:B------:R-:W-:Y:S01]  /*03e0*/  IMAD R9, R4, R7, RZ ;  /* 0x0000000704097224 */ /* 0x000fe200078e02ff */
[----:B---3--:R-:W1:Y:S01]  /*03f0*/  MUFU.RCP R10, R10 ;  /* 0x0000000a000a7308 */ /* 0x008e620000001000 */
[----:B------:R-:W-:-:S04]  /*0400*/  IMAD.MOV.U32 R4, RZ, RZ, RZ ;  /* 0x000000ffff047224 */ /* 0x000fc800078e00ff */
[----:B------:R-:W-:Y:S01]  /*0410*/  IMAD.HI.U32 R4, R5, R9, R4 ;  /* 0x0000000905047227 */ /* 0x000fe200078e0004 */
[----:B------:R-:W-:Y:S02]  /*0420*/  LOP3.LUT R5, R3, R2, RZ, 0x3c, !PT ;  /* 0x0000000203057212 */ /* 0x000fe400078e3cff */
[----:B------:R-:W3:Y:S02]  /*0430*/  I2F.RP R9, R27 ;  /* 0x0000001b00097306 */ /* 0x000ee40000209400 */
[----:B------:R-:W-:Y:S01]  /*0440*/  ISETP.GE.AND P2, PT, R5, RZ, PT ;  /* 0x000000ff0500720c */ /* 0x000fe20003f46270 */
[----:B------:R-:W-:-:S04]  /*0450*/  IMAD.HI.U32 R4, R4, R11, RZ ;  /* 0x0000000b04047227 */ /* 0x000fc800078e00ff */
[----:B------:R-:W-:Y:S01]  /*0460*/  IMAD R8, R4, R8, R11 ;  /* 0x0000000804087224 */ /* 0x000fe200078e020b */
[----:B-1----:R-:W-:Y:S02]  /*0470*/  IADD3 R5, R10, 0xffffffe, RZ ;  /* 0x0ffffffe0a057810 */ /* 0x002fe40007ffe0ff */
[----:B--2---:R-:W-:Y:S02]  /*0480*/  SHF.R.U32.HI R10, RZ, 0x7, R12 ;  /* 0x00000007ff0a7819 */ /* 0x004fe4000001160c */
[----:B------:R-:W-:Y:S02]  /*0490*/  ISETP.GT.U32.AND P1, PT, R7, R8, PT ;  /* 0x000000080700720c */ /* 0x000fe40003f24070 */
[----:B------:R-:W-:Y:S08]  /*04a0*/  F2I.FTZ.U32.TRUNC.NTZ R5, R5 ;  /* 0x0000000500057305 */ /* 0x000ff0000021f000 */
[----:B---3--:R-:W1:Y:S03]  /*04b0*/  MUFU.RCP R9, R9 ;  /* 0x0000000900097308 */ /* 0x008e660000001000 */
[----:B------:R-:W-:Y:S01]  /*04c0*/  @!P1 IMAD.IADD R8, R8, 0x1, -R7 ;  /* 0x0000000108089824 */ /* 0x000fe200078e0a07 */
[----:B------:R-:W-:-:S02]  /*04d0*/  @!P1 IADD3 R4, R4, 0x1, RZ ;  /* 0x0000000104049810 */ /* 0x000fc40007ffe0ff */
[----:B------:R-:W-:Y:S02]  /*04e0*/  ISETP.NE.AND P1, PT, R2, RZ, PT ;  /* 0x000000ff0200720c */ /* 0x000fe40003f25270 */
[----:B------:R-:W-:Y:S02]  /*04f0*/  ISETP.GE.U32.AND P0, PT, R8, R7, PT ;  /* 0x000000070800720c */ /* 0x000fe40003f06070 */
[----:B-1----:R-:W-:-:S04]  /*0500*/  IADD3 R8, R9, 0xffffffe, RZ ;  /* 0x0ffffffe09087810 */ /* 0x002fc80007ffe0ff */
[----:B------:R-:W1:Y:S07]  /*0510*/  F2I.FTZ.U32.TRUNC.NTZ R9, R8 ;  /* 0x0000000800097305 */ /* 0x000e6e000021f000 */
[----:B------:R-:W-:-:S05]  /*0520*/  @P0 IADD3 R4, R4, 0x1, RZ ;  /* 0x0000000104040810 */ /* 0x000fca0007ffe0ff */
[----:B------:R-:W-:-:S04]  /*0530*/  IMAD.MOV.U32 R7, RZ, RZ, R4 ;  /* 0x000000ffff077224 */ /* 0x000fc800078e0004 */
[----:B------:R-:W-:Y:S01]  /*0540*/  @!P2 IMAD.MOV R7, RZ, RZ, -R7 ;  /* 0x000000ffff07a224 */ /* 0x000fe200078e0a07 */
[----:B------:R-:W-:-:S05]  /*0550*/  @!P1 LOP3.LUT R7, RZ, R2, RZ, 0x33, !PT ;  /* 0x00000002ff079212 */ /* 0x000fca00078e33ff */
[----:B------:R-:W-:Y:S02]  /*0560*/  IMAD.MOV R4, RZ, RZ, -R7 ;  /* 0x000000ffff047224 */ /* 0x000fe400078e0a07 */
[----:B------:R-:W-:Y:S02]  /*0570*/  IMAD.SHL.U32 R13, R7, 0x200, RZ ;  /* 0x00000200070d7824 */ /* 0x000fe400078e00ff */
[----:B------:R-:W-:Y:S01]  /*0580*/  IMAD R3, R2, R4, R3 ;  /* 0x0000000402037224 */ /* 0x000fe200078e0203 */
[----:B------:R-:W-:Y:S01]  /*0590*/  SGXT.U32 R2, R10, 0x2 ;  /* 0x000000020a02781a */ /* 0x000fe20000000000 */
[----:B-1----:R-:W-:Y:S01]  /*05a0*/  IMAD.MOV R8, RZ, RZ, -R9 ;  /* 0x000000ffff087224 */ /* 0x002fe200078e0a09 */
[----:B------:R-:W-:Y:S01]  /*05b0*/  LOP3.LUT R4, R12, 0x3f, RZ, 0xc0, !PT ;  /* 0x0000003f0c047812 */ /* 0x000fe200078ec0ff */
[----:B------:R-:W-:Y:S01]  /*05c0*/  IMAD.IADD R3, R0, 0x1, R3 ;  /* 0x0000000100037824 */ /* 0x000fe200078e0203 */
[----:B------:R-:W-:Y:S01]  /*05d0*/  LOP3.LUT R2, R13, R2, RZ, 0xfc, !PT ;  /* 0x000000020d027212 */ /* 0x000fe200078efcff */
[----:B------:R-:W-:Y:S01]  /*05e0*/  IMAD R7, R8, R27, RZ ;  /* 0x0000001b08077224 */ /* 0x000fe200078e02ff */
[----:B------:R1:W-:Y:S01]  /*05f0*/  STL [R1+0x5e0], R13 ;  /* 0x0005e00d01007387 */ /* 0x0003e20000100800 */
[----:B------:R-:W-:Y:S01]  /*0600*/  IMAD.MOV.U32 R8, RZ, RZ, RZ ;  /* 0x000000ffff087224 */ /* 0x000fe200078e00ff */
[----:B------:R-:W-:Y:S01]  /*0610*/  LOP3.LUT R11, R2, 0x1fc, RZ, 0xfc, !PT ;  /* 0x000001fc020b7812 */ /* 0x000fe200078efcff */
[----:B------:R-:W-:Y:S01]  /*0620*/  IMAD R10, R3, 0x40, R4 ;  /* 0x00000040030a7824 */ /* 0x000fe200078e0204 */
[----:B------:R-:W-:Y:S01]  /*0630*/  LOP3.LUT R12, R12, 0x180, RZ, 0xc0, !PT ;  /* 0x000001800c0c7812 */ /* 0x000fe200078ec0ff */
[----:B------:R-:W-:Y:S01]  /*0640*/  IMAD.HI.U32 R0, R9, R7, R8 ;  /* 0x0000000709007227 */ /* 0x000fe200078e0008 */
[----:B------:R-:W-:-:S02]  /*0650*/  IABS R20, R11 ;  /* 0x0000000b00147213 */ /* 0x000fc40000000000 */
[----:B------:R-:W-:Y:S01]  /*0660*/  IABS R25, R10 ;  /* 0x0000000a00197213 */ /* 0x000fe20000000000 */
[----:B------:R-:W-:Y:S01]  /*0670*/  IMAD.MOV.U32 R4, RZ, RZ, RZ ;  /* 0x000000ffff047224 */ /* 0x000fe200078e00ff */
[----:B------:R2:W-:Y:S01]  /*0680*/  STL [R1+0x798], R10 ;  /* 0x0007980a01007387 */ /* 0x0005e20000100800 */
[----:B-1----:R-:W-:Y:S01]  /*0690*/  IMAD.MOV R13, RZ, RZ, -R5 ;  /* 0x000000ffff0d7224 */ /* 0x002fe200078e0a05 */
[----:B------:R-:W-:Y:S01]  /*06a0*/  LOP3.LUT R9, R2, 0x4, RZ, 0xfc, !PT ;  /* 0x0000000402097812 */ /* 0x000fe200078efcff */
[----:B------:R-:W-:Y:S01]  /*06b0*/  IMAD.HI.U32 R3, R0, R20, RZ ;  /* 0x0000001400037227 */ /* 0x000fe200078e00ff */
[----:B------:R1:W3:Y:S01]  /*06c0*/  R2UR UR5, R12 ;  /* 0x000000000c0573c2 */ /* 0x0002e200000e0000 */
[C---:B------:R-:W-:Y:S02]  /*06d0*/  LOP3.LUT R17, R2.reuse, 0x24, RZ, 0xfc, !PT ;  /* 0x0000002402117812 */ /* 0x040fe400078efcff */
[----:B------:R-:W-:Y:S01]  /*06e0*/  IMAD R7, R13, R6, RZ ;  /* 0x000000060d077224 */ /* 0x000fe200078e02ff */
[----:B------:R-:W-:Y:S01]  /*06f0*/  IABS R8, R9 ;  /* 0x0000000900087213 */ /* 0x000fe20000000000 */
[----:B------:R-:W-:Y:S01]  /*0700*/  IMAD.MOV R3, RZ, RZ, -R3 ;  /* 0x000000ffff037224 */ /* 0x000fe200078e0a03 */
[----:B--2---:R-:W-:Y:S01]  /*0710*/  IABS R10, R2 ;  /* 0x00000002000a7213 */ /* 0x004fe20000000000 */
[----:B------:R-:W-:Y:S01]  /*0720*/  IMAD.HI.U32 R4, R5, R7, R4 ;  /* 0x0000000705047227 */ /* 0x000fe200078e0004 */
[----:B------:R-:W-:-:S02]  /*0730*/  LOP3.LUT R7, R2, 0xc, RZ, 0xfc, !PT ;  /* 0x0000000c02077812 */ /* 0x000fc400078efcff */
[----:B------:R-:W-:Y:S01]  /*0740*/  ISETP.GE.AND P2, PT, R9, RZ, PT ;  /* 0x000000ff0900720c */ /* 0x000fe20003f46270 */
[C---:B------:R-:W-:Y:S01]  /*0750*/  IMAD R20, R27.reuse, R3, R20 ;  /* 0x000000031b147224 */ /* 0x040fe200078e0214 */
[----:B------:R-:W-:Y:S01]  /*0760*/  IABS R14, R7 ;  /* 0x00000007000e7213 */ /* 0x000fe20000000000 */
[----:B------:R-:W-:Y:S01]  /*0770*/  IMAD.HI.U32 R4, R4, R25, RZ ;  /* 0x0000001904047227 */ /* 0x000fe200078e00ff */
[----:B------:R-:W-:Y:S02]  /*0780*/  LOP3.LUT R26, R2, 0x1a4, RZ, 0xfc, !PT ;  /* 0x000001a4021a7812 */ /* 0x000fe400078efcff */
[----:B------:R-:W-:Y:S01]  /*0790*/  ISETP.GT.U32.AND P1, PT, R27, R20, PT ;  /* 0x000000141b00720c */ /* 0x000fe20003f24070 */
[----:B------:R-:W-:-:S04]  /*07a0*/  IMAD.HI.U32 R3, R0, R10, RZ ;  /* 0x0000000a00037227 */ /* 0x000fc800078e00ff */
[----:B------:R-:W-:Y:S02]  /*07b0*/  IMAD.MOV R4, RZ, RZ, -R4 ;  /* 0x000000ffff047224 */ /* 0x000fe400078e0a04 */
[----:B------:R-:W-:Y:S02]  /*07c0*/  IMAD.MOV R3, RZ, RZ, -R3 ;  /* 0x000000ffff037224 */ /* 0x000fe400078e0a03 */
[----:B------:R-:W-:Y:S01]  /*07d0*/  IMAD R25, R6, R4, R25 ;  /* 0x0000000406197224 */ /* 0x000fe200078e0219 */
[----:B------:R-:W-:Y:S01]  /*07e0*/  LOP3.LUT R4, R2, 0x8, RZ, 0xfc, !PT ;  /* 0x0000000802047812 */ /* 0x000fe200078efcff */
[C---:B------:R-:W-:Y:S02]  /*07f0*/  IMAD R10, R27.reuse, R3, R10 ;  /* 0x000000031b0a7224 */ /* 0x040fe400078e020a */
[----:B------:R-:W-:Y:S01]  /*0800*/  @!P1 IMAD.IADD R20, R20, 0x1, -R27 ;  /* 0x0000000114149824 */ /* 0x000fe200078e0a1b */
[----:B------:R-:W-:Y:S01]  /*0810*/  ISETP.GT.U32.AND P0, PT, R6, R25, PT ;  /* 0x000000190600720c */ /* 0x000fe20003f04070 */
[----:B------:R-:W-:Y:S01]  /*0820*/  IMAD.HI.U32 R5, R0, R8, RZ ;  /* 0x0000000800057227 */ /* 0x000fe200078e00ff */
[----:B------:R-:W-:-:S02]  /*0830*/  ISETP.GT.U32.AND P6, PT, R27, R10, PT ;  /* 0x0000000a1b00720c */ /* 0x000fc40003fc4070 */
[----:B------:R-:W-:Y:S01]  /*0840*/  ISETP.GT.U32.AND P5, PT, R27, R20, PT ;  /* 0x000000141b00720c */ /* 0x000fe20003fa4070 */
[----:B------:R-:W-:Y:S01]  /*0850*/  IMAD.MOV R5, RZ, RZ, -R5 ;  /* 0x000000ffff057224 */ /* 0x000fe200078e0a05 */
[----:B------:R-:W-:Y:S02]  /*0860*/  ISETP.GE.AND P3, PT, R4, RZ, PT ;  /* 0x000000ff0400720c */ /* 0x000fe40003f66270 */
[----:B------:R-:W-:Y:S01]  /*0870*/  ISETP.GE.AND P1, PT, R11, RZ, PT ;  /* 0x000000ff0b00720c */ /* 0x000fe20003f26270 */
[C---:B------:R-:W-:Y:S01]  /*0880*/  IMAD R8, R27.reuse, R5, R8 ;  /* 0x000000051b087224 */ /* 0x040fe200078e0208 */
[----:B------:R-:W-:Y:S01]  /*0890*/  IABS R5, R4 ;  /* 0x0000000400057213 */ /* 0x000fe20000000000 */
[----:B------:R-:W-:Y:S01]  /*08a0*/  IMAD.HI.U32 R4, R0, R14, RZ ;  /* 0x0000000e00047227 */ /* 0x000fe200078e00ff */
[----:B------:R-:W-:Y:S02]  /*08b0*/  LOP3.LUT R11, R2, 0x20, RZ, 0xfc, !PT ;  /* 0x00000020020b7812 */ /* 0x000fe400078efcff */
[----:B------:R-:W-:Y:S01]  /*08c0*/  ISETP.GT.U32.AND P4, PT, R27, R8, PT ;  /* 0x000000081b00720c */ /* 0x000fe20003f84070 */
[----:B------:R-:W-:Y:S01]  /*08d0*/  @!P0 IMAD.IADD R25, R25, 0x1, -R6 ;  /* 0x0000000119198824 */ /* 0x000fe200078e0a06 */
[----:B------:R-:W-:Y:S01]  /*08e0*/  ISETP.GE.AND P0, PT, R7, RZ, PT ;  /* 0x000000ff0700720c */ /* 0x000fe20003f06270 */
[--C-:B------:R-:W-:Y:S01]  /*08f0*/  @!P6 IMAD.IADD R10, R10, 0x1, -R27.reuse ;  /* 0x000000010a0ae824 */ /* 0x100fe200078e0a1b */
[----:B------:R-:W-:Y:S01]  /*0900*/  LOP3.LUT R7, R2, 0x10, RZ, 0xfc, !PT ;  /* 0x0000001002077812 */ /* 0x000fe200078efcff */
[----:B------:R-:W-:Y:S01]  /*0910*/  @!P5 IMAD.IADD R20, R20, 0x1, -R27 ;  /* 0x000000011414d824 */ /* 0x000fe200078e0a1b */
[----:B------:R-:W-:Y:S01]  /*0920*/  ISETP.GT.U32.AND P6, PT, R6, R25, PT ;  /* 0x000000190600720c */ /* 0x000fe20003fc4070 */
[----:B------:R-:W-:Y:S01]  /*0930*/  IMAD.HI.U32 R3, R0, R5, RZ ;  /* 0x0000000500037227 */ /* 0x000fe200078e00ff */
[----:B------:R-:W-:-:S03]  /*0940*/  ISETP.GT.U32.AND P5, PT, R27, R10, PT ;  /* 0x0000000a1b00720c */ /* 0x000fc60003fa4070 */
[----:B-1----:R-:W-:Y:S02]  /*0950*/  IMAD.MOV R12, RZ, RZ, -R3 ;  /* 0x000000ffff0c7224 */ /* 0x002fe400078e0a03 */
[----:B------:R-:W-:Y:S02]  /*0960*/  IMAD.MOV R3, RZ, RZ, -R4 ;  /* 0x000000ffff037224 */ /* 0x000fe400078e0a04 */
[----:B------:R-:W-:Y:S02]  /*0970*/  @!P4 IMAD.IADD R8, R8, 0x1, -R27 ;  /* 0x000000010808c824 */ /* 0x000fe400078e0a1b */
[----:B------:R-:W-:Y:S01]  /*0980*/  IMAD R4, R27, R12, R5 ;  /* 0x0000000c1b047224 */ /* 0x000fe200078e0205 */
[----:B------:R-:W-:Y:S01]  /*0990*/  IABS R12, R7 ;  /* 0x00000007000c7213 */ /* 0x000fe20000000000 */
[----:B------:R-:W-:Y:S01]  /*09a0*/  @!P6 IMAD.IADD R25, R25, 0x1, -R6 ;  /* 0x000000011919e824 */ /* 0x000fe200078e0a06 */
[----:B------:R-:W-:Y:S01]  /*09b0*/  ISETP.GE.AND P6, PT, R2, RZ, PT ;  /* 0x000000ff0200720c */ /* 0x000fe20003fc6270 */
[----:B------:R-:W-:Y:S01]  /*09c0*/  @!P5 IMAD.IADD R10, R10, 0x1, -R27 ;  /* 0x000000010a0ad824 */ /* 0x000fe200078e0a1b */
[C---:B------:R-:W-:Y:S01]  /*09d0*/  ISETP.GT.U32.AND P4, PT, R27.reuse, R8, PT ;  /* 0x000000081b00720c */ /* 0x040fe20003f84070 */
[C---:B------:R-:W-:Y:S01]  /*09e0*/  IMAD R14, R27.reuse, R3, R14 ;  /* 0x000000031b0e7224 */ /* 0x040fe200078e020e */
[----:B------:R-:W-:Y:S01]  /*09f0*/  ISETP.GT.U32.AND P5, PT, R27, R4, PT ;  /* 0x000000041b00720c */ /* 0x000fe20003fa4070 */
[----:B------:R-:W-:Y:S01]  /*0a00*/  IMAD.MOV.U32 R15, RZ, RZ, R10 ;  /* 0x000000ffff0f7224 */ /* 0x000fe200078e000a */
[----:B------:R-:W-:Y:S01]  /*0a10*/  LOP3.LUT R3, R2, 0x14, RZ, 0xfc, !PT ;  /* 0x0000001402037812 */ /* 0x000fe200078efcff */
[----:B------:R-:W-:Y:S01]  /*0a20*/  @!P1 IMAD.MOV R20, RZ, RZ, -R20 ;  /* 0x000000ffff149224 */ /* 0x000fe200078e0a14 */
[----:B------:R-:W-:-:S02]  /*0a30*/  ISETP.GE.AND P1, PT, R7, RZ, PT ;  /* 0x000000ff0700720c */ /* 0x000fc40003f26270 */
[----:B------:R-:W-:Y:S02]  /*0a40*/  IABS R6, R3 ;  /* 0x0000000300067213 */ /* 0x000fe40000000000 */
[----:B------:R-:W-:Y:S01]  /*0a50*/  LOP3.LUT R7, R2, 0x18, RZ, 0xfc, !PT ;  /* 0x0000001802077812 */ /* 0x000fe200078efcff */
[----:B------:R-:W-:Y:S01]  /*0a60*/  @!P6 IMAD.MOV R15, RZ, RZ, -R15 ;  /* 0x000000ffff0fe224 */ /* 0x000fe200078e0a0f */
[----:B------:R-:W-:Y:S01]  /*0a70*/  ISETP.GT.U32.AND P6, PT, R27, R14, PT ;  /* 0x0000000e1b00720c */ /* 0x000fe20003fc4070 */
[--C-:B------:R-:W-:Y:S01]  /*0a80*/  @!P4 IMAD.IADD R8, R8, 0x1, -R27.reuse ;  /* 0x000000010808c824 */ /* 0x100fe200078e0a1b */
[----:B------:R-:W-:Y:S01]  /*0a90*/  ISETP.GE.AND P4, PT, R3, RZ, PT ;  /* 0x000000ff0300720c */ /* 0x000fe20003f86270 */
[----:B------:R-:W-:Y:S01]  /*0aa0*/  @!P5 IMAD.IADD R4, R4, 0x1, -R27 ;  /* 0x000000010404d824 */ /* 0x000fe200078e0a1b */
[----:B------:R-:W-:Y:S01]  /*0ab0*/  LOP3.LUT R5, R2, 0x1c, RZ, 0xfc, !PT ;  /* 0x0000001c02057812 */ /* 0x000fe200078efcff */
[----:B------:R-:W-:Y:S01]  /*0ac0*/  IMAD.HI.U32 R3, R0, R12, RZ ;  /* 0x0000000c00037227 */ /* 0x000fe200078e00ff */
[----:B------:R-:W-:Y:S02]  /*0ad0*/  STL [R1+0xff0], R20 ;  /* 0x000ff01401007387 */ /* 0x000fe40000100800 */
[----:B------:R-:W-:Y:S01]  /*0ae0*/  ISETP.GT.U32.AND P5, PT, R27, R4, PT ;  /* 0x000000041b00720c */ /* 0x000fe20003fa4070 */
[----:B------:R-:W-:Y:S01]  /*0af0*/  IMAD.MOV.U32 R10, RZ, RZ, R6 ;  /* 0x000000ffff0a7224 */ /* 0x000fe200078e0006 */
[----:B------:R1:W-:Y:S01]  /*0b00*/  STL [R1+0xff4], R25 ;  /* 0x000ff41901007387 */ /* 0x0003e20000100800 */
[----:B------:R-:W-:-:S02]  /*0b10*/  IMAD.MOV R6, RZ, RZ, -R3 ;  /* 0x000000ffff067224 */ /* 0x000fc400078e0a03 */
[----:B------:R-:W-:Y:S01]  /*0b20*/  IMAD.HI.U32 R3, R0, R10, RZ ;  /* 0x0000000a00037227 */ /* 0x000fe200078e00ff */
[----:B------:R-:W-:Y:S03]  /*0b30*/  STL [R1+0xc4], R15 ;  /* 0x0000c40f01007387 */ /* 0x000fe60000100800 */
[----:B------:R-:W-:Y:S01]  /*0b40*/  IMAD.MOV.U32 R13, RZ, RZ, R8 ;  /* 0x000000ffff0d7224 */ /* 0x000fe200078e0008 */
[----:B------:R-:W-:Y:S01]  /*0b50*/  IABS R8, R7 ;  /* 0x0000000700087213 */ /* 0x000fe20000000000 */
[----:B------:R-:W-:Y:S01]  /*0b60*/  @!P6 IMAD.IADD R14, R14, 0x1, -R27 ;  /* 0x000000010e0ee824 */ /* 0x000fe200078e0a1b */
[----:B-1----:R-:W-:Y:S01]  /*0b70*/  LOP3.LUT R25, R2, 0x1cc, RZ, 0xfc, !PT ;  /* 0x000001cc02197812 */ /* 0x002fe200078efcff */
[----:B------:R-:W-:Y:S02]  /*0b80*/  IMAD.MOV R3, RZ, RZ, -R3 ;  /* 0x000000ffff037224 */ /* 0x000fe400078e0a03 */
[----:B------:R-:W-:Y:S01]  /*0b90*/  @!P2 IMAD.MOV R13, RZ, RZ, -R13 ;  /* 0x000000ffff0da224 */ /* 0x000fe200078e0a0d */
[----:B------:R-:W-:Y:S01]  /*0ba0*/  ISETP.GE.AND P2, PT, R7, RZ, PT ;  /* 0x000000ff0700720c */ /* 0x000fe20003f46270 */
[C---:B------:R-:W-:Y:S01]  /*0bb0*/  IMAD R12, R27.reuse, R6, R12 ;  /* 0x000000061b0c7224 */ /* 0x040fe200078e020c */
[----:B------:R-:W-:Y:S01]  /*0bc0*/  IABS R7, R5 ;  /* 0x0000000500077213 */ /* 0x000fe20000000000 */
[C---:B------:R-:W-:Y:S01]  /*0bd0*/  IMAD R10, R27.reuse, R3, R10 ;  /* 0x000000031b0a7224 */ /* 0x040fe200078e020a */
[C---:B------:R-:W-:Y:S01]  /*0be0*/  ISETP.GT.U32.AND P6, PT, R27.reuse, R14, PT ;  /* 0x0000000e1b00720c */ /* 0x040fe20003fc4070 */
[----:B------:R-:W-:Y:S01]  /*0bf0*/  IMAD.HI.U32 R3, R0, R8, RZ ;  /* 0x0000000800037227 */ /* 0x000fe200078e00ff */
[----:B------:R1:W-:Y:S03]  /*0c00*/  STL [R1+0xc0], R13 ;  /* 0x0000c00d01007387 */ /* 0x0003e60000100800 */
[----:B------:R-:W-:Y:S01]  /*0c10*/  @!P5 IMAD.IADD R4, R4, 0x1, -R27 ;  /* 0x000000010404d824 */ /* 0x000fe200078e0a1b */
[----:B------:R-:W-:Y:S01]  /*0c20*/  ISETP.GT.U32.AND P5, PT, R27, R12, PT ;  /* 0x0000000c1b00720c */ /* 0x000fe20003fa4070 */
[----:B------:R-:W-:-:S04]  /*0c30*/  IMAD.HI.U32 R6, R0, R7, RZ ;  /* 0x0000000700067227 */ /* 0x000fc800078e00ff */
[----:B------:R-:W-:Y:S01]  /*0c40*/  IMAD.MOV R3, RZ, RZ, -R3 ;  /* 0x000000ffff037224 */ /* 0x000fe200078e0a03 */
[----:B-1----:R-:W-:Y:S01]  /*0c50*/  IABS R13, R11 ;  /* 0x0000000b000d7213 */ /* 0x002fe20000000000 */
[----:B------:R-:W-:Y:S02]  /*0c60*/  IMAD.MOV R6, RZ, RZ, -R6 ;  /* 0x000000ffff067224 */ /* 0x000fe400078e0a06 */
[C---:B------:R-:W-:Y:S02]  /*0c70*/  IMAD R8, R27.reuse, R3, R8 ;  /* 0x000000031b087224 */ /* 0x040fe400078e0208 */
[C---:B------:R-:W-:Y:S01]  /*0c80*/  IMAD R6, R27.reuse, R6, R7 ;  /* 0x000000061b067224 */ /* 0x040fe200078e0207 */
[----:B------:R-:W-:Y:S01]  /*0c90*/  LOP3.LUT R7, R2, 0x2c, RZ, 0xfc, !PT ;  /* 0x0000002c02077812 */ /* 0x000fe200078efcff */
[--C-:B------:R-:W-:Y:S01]  /*0ca0*/  @!P6 IMAD.IADD R14, R14, 0x1, -R27.reuse ;  /* 0x000000010e0ee824 */ /* 0x100fe200078e0a1b */
[C---:B------:R-:W-:Y:S01]  /*0cb0*/  ISETP.GT.U32.AND P6, PT, R27.reuse, R8, PT ;  /* 0x000000081b00720c */ /* 0x040fe20003fc4070 */
[----:B------:R-:W-:Y:S01]  /*0cc0*/  IMAD.MOV.U32 R9, RZ, RZ, R4 ;  /* 0x000000ffff097224 */ /* 0x000fe200078e0004 */
[----:B------:R-:W-:Y:S01]  /*0cd0*/  IABS R15, R7 ;  /* 0x00000007000f7213 */ /* 0x000fe20000000000 */
[----:B------:R-:W-:Y:S01]  /*0ce0*/  @!P5 IMAD.IADD R12, R12, 0x1, -R27 ;  /* 0x000000010c0cd824 */ /* 0x000fe200078e0a1b */
[C---:B------:R-:W-:Y:S01]  /*0cf0*/  ISETP.GT.U32.AND P5, PT, R27.reuse, R6, PT ;  /* 0x000000061b00720c */ /* 0x040fe20003fa4070 */
[----:B------:R-:W-:Y:S01]  /*0d00*/  @!P3 IMAD.MOV R9, RZ, RZ, -R9 ;  /* 0x000000ffff09b224 */ /* 0x000fe200078e0a09 */
[----:B------:R-:W-:Y:S01]  /*0d10*/  ISETP.GT.U32.AND P3, PT, R27, R10, PT ;  /* 0x0000000a1b00720c */ /* 0x000fe20003f64070 */
[----:B------:R-:W-:-:S03]  /*0d20*/  IMAD.HI.U32 R3, R0, R13, RZ ;  /* 0x0000000d00037227 */ /* 0x000fc600078e00ff */
[----:B------:R1:W-:Y:S01]  /*0d30*/  STL [R1+0xb4], R9 ;  /* 0x0000b40901007387 */ /* 0x0003e20000100800 */
[----:B------:R-:W-:Y:S02]  /*0d40*/  IMAD.MOV R4, RZ, RZ, -R3 ;  /* 0x000000ffff047224 */ /* 0x000fe400078e0a03 */
[----:B------:R-:W-:Y:S02]  /*0d50*/  @!P6 IMAD.IADD R8, R8, 0x1, -R27 ;  /* 0x000000010808e824 */ /* 0x000fe400078e0a1b */
[C---:B------:R-:W-:Y:S01]  /*0d60*/  IMAD R4, R27.reuse, R4, R13 ;  /* 0x000000041b047224 */ /* 0x040fe200078e020d */
[----:B------:R-:W-:Y:S01]  /*0d70*/  IABS R13, R17 ;  /* 0x00000011000d7213 */ /* 0x000fe20000000000 */
[--C-:B------:R-:W-:Y:S01]  /*0d80*/  @!P5 IMAD.IADD R6, R6, 0x1, -R27.reuse ;  /* 0x000000010606d824 */ /* 0x100fe200078e0a1b */
[C---:B------:R-:W-:Y:S01]  /*0d90*/  ISETP.GT.U32.AND P5, PT, R27.reuse, R8, PT ;  /* 0x000000081b00720c */ /* 0x040fe20003fa4070 */
[----:B------:R-:W-:Y:S01]  /*0da0*/  @!P3 IMAD.IADD R10, R10, 0x1, -R27 ;  /* 0x000000010a0ab824 */ /* 0x000fe200078e0a1b */
[----:B------:R-:W-:Y:S01]  /*0db0*/  ISETP.GT.U32.AND P3, PT, R27, R12, PT ;  /* 0x0000000c1b00720c */ /* 0x000fe20003f64070 */
[----:B------:R-:W-:Y:S01]  /*0dc0*/  IMAD.HI.U32 R3, R0, R13, RZ ;  /* 0x0000000d00037227 */ /* 0x000fe200078e00ff */
[----:B-1----:R-:W-:-:S02]  /*0dd0*/  LOP3.LUT R9, R2, 0x28, RZ, 0xfc, !PT ;  /* 0x0000002802097812 */ /* 0x002fc400078efcff */
[C---:B------:R-:W-:Y:S01]  /*0de0*/  ISETP.GT.U32.AND P6, PT, R27.reuse, R10, PT ;  /* 0x0000000a1b00720c */ /* 0x040fe20003fc4070 */
[----:B------:R-:W-:Y:S01]  /*0df0*/  IMAD.MOV.U32 R18, RZ, RZ, R14 ;  /* 0x000000ffff127224 */ /* 0x000fe200078e000e */
[----:B------:R-:W-:Y:S01]  /*0e00*/  IABS R16, R9 ;  /* 0x0000000900107213 */ /* 0x000fe20000000000 */
[----:B------:R-:W-:Y:S02]  /*0e10*/  IMAD.MOV R14, RZ, RZ, -R3 ;  /* 0x000000ffff0e7224 */ /* 0x000fe400078e0a03 */
[----:B------:R-:W-:Y:S01]  /*0e20*/  @!P0 IMAD.MOV R18, RZ, RZ, -R18 ;  /* 0x000000ffff128224 */ /* 0x000fe200078e0a12 */
[C---:B------:R-:W-:Y:S01]  /*0e30*/  ISETP.GT.U32.AND P0, PT, R27.reuse, R6, PT ;  /* 0x000000061b00720c */ /* 0x040fe20003f04070 */
[C---:B------:R-:W-:Y:S02]  /*0e40*/  IMAD R13, R27.reuse, R14, R13 ;  /* 0x0000000e1b0d7224 */ /* 0x040fe400078e020d */
[----:B------:R-:W-:Y:S01]  /*0e50*/  @!P5 IMAD.IADD R8, R8, 0x1, -R27 ;  /* 0x000000010808d824 */ /* 0x000fe200078e0a1b */
[----:B------:R1:W-:Y:S01]  /*0e60*/  STL [R1+0xb0], R18 ;  /* 0x0000b01201007387 */ /* 0x0003e20000100800 */
[----:B------:R-:W-:Y:S01]  /*0e70*/  IMAD.HI.U32 R14, R0, R15, RZ ;  /* 0x0000000f000e7227 */ /* 0x000fe200078e00ff */
[----:B------:R-:W-:-:S03]  /*0e80*/  ISETP.GT.U32.AND P5, PT, R27, R13, PT ;  /* 0x0000000d1b00720c */ /* 0x000fc60003fa4070 */
[--C-:B------:R-:W-:Y:S01]  /*0e90*/  @!P6 IMAD.IADD R10, R10, 0x1, -R27.reuse ;  /* 0x000000010a0ae824 */ /* 0x100fe200078e0a1b */
[----:B------:R-:W-:Y:S01]  /*0ea0*/  ISETP.GE.AND P6, PT, R5, RZ, PT ;  /* 0x000000ff0500720c */ /* 0x000fe20003fc6270 */
[--C-:B------:R-:W-:Y:S01]  /*0eb0*/  @!P3 IMAD.IADD R12, R12, 0x1, -R27.reuse ;  /* 0x000000010c0cb824 */ /* 0x100fe200078e0a1b */
[----:B------:R-:W-:Y:S01]  /*0ec0*/  LOP3.LUT R5, R2, 0x30, RZ, 0xfc, !PT ;  /* 0x0000003002057812 */ /* 0x000fe200078efcff */
[----:B------:R-:W-:Y:S01]  /*0ed0*/  @!P0 IMAD.IADD R6, R6, 0x1, -R27 ;  /* 0x0000000106068824 */ /* 0x000fe200078e0a1b */
[----:B------:R-:W-:Y:S01]  /*0ee0*/  ISETP.GE.AND P0, PT, R11, RZ, PT ;  /* 0x000000ff0b00720c */ /* 0x000fe20003f06270 */
[----:B-1----:R-:W-:Y:S01]  /*0ef0*/  IMAD.MOV R18, RZ, RZ, -R14 ;  /* 0x000000ffff127224 */ /* 0x002fe200078e0a0e */
[----:B------:R-:W-:Y:S01]  /*0f00*/  IABS R11, R5 ;  /* 0x00000005000b7213 */ /* 0x000fe20000000000 */
[----:B------:R-:W-:Y:S01]  /*0f10*/  IMAD.HI.U32 R3, R0, R16, RZ ;  /* 0x0000001000037227 */ /* 0x000fe200078e00ff */
[----:B------:R-:W-:-:S03]  /*0f20*/  ISETP.GT.U32.AND P3, PT, R27, R4, PT ;  /* 0x000000041b00720c */ /* 0x000fc60003f64070 */
[----:B------:R-:W-:Y:S02]  /*0f30*/  @!P5 IMAD.IADD R13, R13, 0x1, -R27 ;  /* 0x000000010d0dd824 */ /* 0x000fe400078e0a1b */
[----:B------:R-:W-:Y:S02]  /*0f40*/  IMAD.MOV.U32 R14, RZ, RZ, R11 ;  /* 0x000000ffff0e7224 */ /* 0x000fe400078e000b */
[----:B------:R-:W-:Y:S01]  /*0f50*/  IMAD.MOV R3, RZ, RZ, -R3 ;  /* 0x000000ffff037224 */ /* 0x000fe200078e0a03 */
[----:B------:R-:W-:Y:S01]  /*0f60*/  ISETP.GT.U32.AND P5, PT, R27, R13, PT ;  /* 0x0000000d1b00720c */ /* 0x000fe20003fa4070 */
[----:B------:R-:W-:-:S04]  /*0f70*/  IMAD.HI.U32 R11, R0, R14, RZ ;  /* 0x0000000e000b7227 */ /* 0x000fc800078e00ff */
[----:B------:R-:W-:Y:S02]  /*0f80*/  IMAD.MOV R11, RZ, RZ, -R11 ;  /* 0x000000ffff0b7224 */ /* 0x000fe400078e0a0b */
[C---:B------:R-:W-:Y:S01]  /*0f90*/  IMAD R16, R27.reuse, R3, R16 ;  /* 0x000000031b107224 */ /* 0x040fe200078e0210 */
[----:B------:R-:W-:Y:S01]  /*0fa0*/  LOP3.LUT R3, R2, 0x34, RZ, 0xfc, !PT ;  /* 0x0000003402037812 */ /* 0x000fe200078efcff */
[----:B------:R-:W-:Y:S02]  /*0fb0*/  IMAD.MOV.U32 R19, RZ, RZ, R10 ;  /* 0x000000ffff137224 */ /* 0x000fe400078e000a */
[C---:B------:R-:W-:Y:S01]  /*0fc0*/  IMAD R14, R27.reuse, R11, R14 ;  /* 0x0000000b1b0e7224 */ /* 0x040fe200078e020e */
[----:B------:R-:W-:Y:S01]  /*0fd0*/  IABS R11, R3 ;  /* 0x00000003000b7213 */ /* 0x000fe20000000000 */
[----:B------:R-:W-:Y:S02]  /*0fe0*/  IMAD.MOV.U32 R20, RZ, RZ, R12 ;  /* 0x000000ffff147224 */ /* 0x000fe400078e000c */
[----:B------:R-:W-:Y:S01]  /*0ff0*/  @!P4 IMAD.MOV R19, RZ, RZ, -R19 ;  /* 0x000000ffff13c224 */ /* 0x000fe200078e0a13 */
[----:B------:R-:W-:Y:S01]  /*1000*/  ISETP.GT.U32.AND P4, PT, R27, R16, PT ;  /* 0x000000101b00720c */ /* 0x000fe20003f84070 */
[--C-:B------:R-:W-:Y:S01]  /*1010*/  @!P3 IMAD.IADD R4, R4, 0x1, -R27.reuse ;  /* 0x000000010404b824 */ /* 0x100fe200078e0a1b */
[----:B------:R-:W-:Y:S01]  /*1020*/  ISETP.GE.AND P3, PT, R17, RZ, PT ;  /* 0x000000ff1100720c */ /* 0x000fe20003f66270 */
[----:B------:R-:W-:Y:S01]  /*1030*/  @!P5 IMAD.IADD R13, R13, 0x1, -R27 ;  /* 0x000000010d0dd824 */ /* 0x000fe200078e0a1b */
[C---:B------:R-:W-:Y:S01]  /*1040*/  ISETP.GT.U32.AND P5, PT, R27.reuse, R14, PT ;  /* 0x0000000e1b00720c */ /* 0x040fe20003fa4070 */
[----:B------:R-:W-:Y:S01]  /*1050*/  @!P1 IMAD.MOV R20, RZ, RZ, -R20 ;  /* 0x000000ffff149224 */ /* 0x000fe200078e0a14 */
[----:B------:R-:W-:Y:S01]  /*1060*/  ISETP.GT.U32.AND P1, PT, R27, R4, PT ;  /* 0x000000041b00720c */ /* 0x000fe20003f24070 */
[----:B------:R-:W-:Y:S01]  /*1070*/  @!P2 IMAD.MOV R8, RZ, RZ, -R8 ;  /* 0x000000ffff08a224 */ /* 0x000fe200078e0a08 */
[----:B------:R-:W-:Y:S01]  /*1080*/  ISETP.GE.AND P2, PT, R9, RZ, PT ;  /* 0x000000ff0900720c */ /* 0x000fe20003f46270 */
[C---:B------:R-:W-:Y:S01]  /*1090*/  IMAD R15, R27.reuse, R18, R15 ;  /* 0x000000121b0f7224 */ /* 0x040fe200078e020f */
[----:B------:R-:W-:Y:S01]  /*10a0*/  STL [R1+0xac], R20 ;  /* 0x0000ac1401007387 */ /* 0x000fe20000100800 */
[----:B------:R-:W-:Y:S01]  /*10b0*/  @!P6 IMAD.MOV R6, RZ, RZ, -R6 ;  /* 0x000000ffff06e224 */ /* 0x000fe200078e0a06 */
[----:B------:R-:W-:Y:S01]  /*10c0*/  LOP3.LUT R9, R2, 0x3c, RZ, 0xfc, !PT ;  /* 0x0000003c02097812 */ /* 0x000fe200078efcff */
[----:B------:R-:W-:Y:S01]  /*10d0*/  @!P4 IMAD.IADD R16, R16, 0x1, -R27 ;  /* 0x000000011010c824 */ /* 0x000fe200078e0a1b */
[----:B------:R1:W-:Y:S01]  /*10e0*/  STL [R1+0xa0], R19 ;  /* 0x0000a01301007387 */ /* 0x0003e20000100800 */
[----:B------:R-:W-:-:S02]  /*10f0*/  ISETP.GT.U32.AND P6, PT, R27, R15, PT ;  /* 0x0000000f1b00720c */ /* 0x000fc40003fc4070 */
[----:B------:R-:W-:Y:S01]  /*1100*/  ISETP.GE.AND P4, PT, R5, RZ, PT ;  /* 0x000000ff0500720c */ /* 0x000fe20003f86270 */
[----:B------:R2:W-:Y:S01]  /*1110*/  STL [R1+0x130], R8 ;  /* 0x0001300801007387 */ /* 0x0005e20000100800 */
[--C-:B------:R-:W-:Y:S01]  /*1120*/  @!P5 IMAD.IADD R14, R14, 0x1, -R27.reuse ;  /* 0x000000010e0ed824 */ /* 0x100fe200078e0a1b */
[----:B------:R-:W-:Y:S01]  /*1130*/  IABS R12, R9 ;  /* 0x00000009000c7213 */ /* 0x000fe20000000000 */
[----:B------:R-:W-:Y:S01]  /*1140*/  @!P1 IMAD.IADD R4, R4, 0x1, -R27 ;  /* 0x0000000104049824 */ /* 0x000fe200078e0a1b */
[----:B------:R4:W-:Y:S01]  /*1150*/  STL [R1+0x13c], R6 ;  /* 0x00013c0601007387 */ /* 0x0009e20000100800 */
[----:B------:R-:W-:Y:S01]  /*1160*/  ISETP.GE.AND P1, PT, R7, RZ, PT ;  /* 0x000000ff0700720c */ /* 0x000fe20003f26270 */
[----:B-1----:R-:W-:Y:S01]  /*1170*/  IMAD.MOV.U32 R19, RZ, RZ, R13 ;  /* 0x000000ffff137224 */ /* 0x002fe200078e000d */
[----:B------:R-:W-:Y:S01]  /*1180*/  ISETP.GT.U32.AND P5, PT, R27, R14, PT ;  /* 0x0000000e1b00720c */ /* 0x000fe20003fa4070 */
[----:B------:R-:W-:Y:S01]  /*1190*/  IMAD.MOV.U32 R10, RZ, RZ, R4 ;  /* 0x000000ffff0a7224 */ /* 0x000fe200078e0004 */
[----:B------:R-:W-:Y:S01]  /*11a0*/  LOP3.LUT R4, R2, 0x40, RZ, 0xfc, !PT ;  /* 0x0000004002047812 */ /* 0x000fe200078efcff */
[----:B------:R-:W-:Y:S01]  /*11b0*/  @!P6 IMAD.IADD R15, R15, 0x1, -R27 ;  /* 0x000000010f0fe824 */ /* 0x000fe200078e0a1b */
[----:B------:R-:W-:Y:S01]  /*11c0*/  ISETP.GT.U32.AND P6, PT, R27, R16, PT ;  /* 0x000000101b00720c */ /* 0x000fe20003fc4070 */
[----:B--2---:R-:W-:Y:S01]  /*11d0*/  IMAD.HI.U32 R8, R0, R11, RZ ;  /* 0x0000000b00087227 */ /* 0x004fe200078e00ff */
[----:B----4-:R-:W-:-:S03]  /*11e0*/  LOP3.LUT R6, R2, 0x38, RZ, 0xfc, !PT ;  /* 0x0000003802067812 */ /* 0x010fc600078efcff */
[----:B------:R-:W-:Y:S01]  /*11f0*/  IMAD.MOV R8, RZ, RZ, -R8 ;  /* 0x000000ffff087224 */ /* 0x000fe200078e0a08 */
[----:B------:R-:W-:Y:S01]  /*1200*/  IABS R5, R6 ;  /* 0x0000000600057213 */ /* 0x000fe20000000000 */
[----:B------:R-:W-:Y:S01]  /*1210*/  @!P0 IMAD.MOV R10, RZ, RZ, -R10 ;  /* 0x000000ffff0a8224 */ /* 0x000fe200078e0a0a */
[----:B------:R-:W-:Y:S01]  /*1220*/  ISETP.GT.U32.AND P0, PT, R27, R15, PT ;  /* 0x0000000f1b00720c */ /* 0x000fe20003f04070 */
[----:B------:R-:W-:Y:S02]  /*1230*/  @!P5 IMAD.IADD R14, R14, 0x1, -R27 ;  /* 0x000000010e0ed824 */ /* 0x000fe400078e0a1b */
[----:B------:R-:W-:Y:S01]  /*1240*/  IMAD.HI.U32 R7, R0, R5, RZ ;  /* 0x0000000500077227 */ /* 0x000fe200078e00ff */
[----:B------:R1:W-:Y:S03]  /*1250*/  STL [R1+0x1b4], R10 ;  /* 0x0001b40a01007387 */ /* 0x0003e60000100800 */
[----:B------:R-:W-:-:S02]  /*1260*/  IMAD.MOV R7, RZ, RZ, -R7 ;  /* 0x000000ffff077224 */ /* 0x000fc400078e0a07 */
[C---:B------:R-:W-:Y:S01]  /*1270*/  IMAD R11, R27.reuse, R8, R11 ;  /* 0x000000081b0b7224 */ /* 0x040fe200078e020b */
[----:B------:R-:W-:Y:S01]  /*1280*/  IABS R8, R4 ;  /* 0x0000000400087213 */ /* 0x000fe20000000000 */
[C---:B------:R-:W-:Y:S01]  /*1290*/  IMAD R5, R27.reuse, R7, R5 ;  /* 0x000000071b057224 */ /* 0x040fe200078e0205 */
[----:B------:R-:W-:Y:S01]  /*12a0*/  LOP3.LUT R7, R2, 0x44, RZ, 0xfc, !PT ;  /* 0x0000004402077812 */ /* 0x000fe200078efcff */
[----:B------:R-:W-:Y:S01]  /*12b0*/  @!P6 IMAD.IADD R16, R16, 0x1, -R27 ;  /* 0x000000011010e824 */ /* 0x000fe200078e0a1b */
[C---:B------:R-:W-:Y:S01]  /*12c0*/  ISETP.GT.U32.AND P6, PT, R27.reuse, R11, PT ;  /* 0x0000000b1b00720c */ /* 0x040fe20003fc4070 */
[----:B------:R-:W-:Y:S01]  /*12d0*/  IMAD.HI.U32 R17, R0, R12, RZ ;  /* 0x0000000c00117227 */ /* 0x000fe200078e00ff */
[----:B------:R-:W-:Y:S02]  /*12e0*/  ISETP.GT.U32.AND P5, PT, R27, R5, PT ;  /* 0x000000051b00720c */ /* 0x000fe40003fa4070 */
[----:B-1----:R-:W-:Y:S01]  /*12f0*/  IABS R10, R7 ;  /* 0x00000007000a7213 */ /* 0x002fe20000000000 */
[----:B------:R-:W-:-:S02]  /*1300*/  @!P3 IMAD.MOV R19, RZ, RZ, -R19 ;  /* 0x000000ffff13b224 */ /* 0x000fc400078e0a13 */
[--C-:B------:R-:W-:Y:S01]  /*1310*/  @!P0 IMAD.IADD R15, R15, 0x1, -R27.reuse ;  /* 0x000000010f0f8824 */ /* 0x100fe200078e0a1b */
[----:B------:R-:W-:Y:S01]  /*1320*/  ISETP.GE.AND P0, PT, R3, RZ, PT ;  /* 0x000000ff0300720c */ /* 0x000fe20003f06270 */
[----:B------:R-:W-:Y:S01]  /*1330*/  IMAD.HI.U32 R13, R0, R10, RZ ;  /* 0x0000000a000d7227 */ /* 0x000fe200078e00ff */
[----:B------:R-:W-:Y:S03]  /*1340*/  STL [R1+0x140], R19 ;  /* 0x0001401301007387 */ /* 0x000fe60000100800 */
[--C-:B------:R-:W-:Y:S01]  /*1350*/  @!P6 IMAD.IADD R11, R11, 0x1, -R27.reuse ;  /* 0x000000010b0be824 */ /* 0x100fe200078e0a1b */
[----:B------:R-:W-:Y:S01]  /*1360*/  ISETP.GE.AND P6, PT, R6, RZ, PT ;  /* 0x000000ff0600720c */ /* 0x000fe20003fc6270 */
[----:B------:R-:W-:Y:S01]  /*1370*/  @!P5 IMAD.IADD R5, R5, 0x1, -R27 ;  /* 0x000000010505d824 */ /* 0x000fe200078e0a1b */
[----:B------:R-:W-:Y:S01]  /*1380*/  LOP3.LUT R6, R2, 0x48, RZ, 0xfc, !PT ;  /* 0x0000004802067812 */ /* 0x000fe200078efcff */
[----:B------:R-:W-:Y:S01]  /*1390*/  IMAD.HI.U32 R3, R0, R8, RZ ;  /* 0x0000000800037227 */ /* 0x000fe200078e00ff */
[----:B------:R-:W-:-:S02]  /*13a0*/  ISETP.GT.U32.AND P5, PT, R27, R11, PT ;  /* 0x0000000b1b00720c */ /* 0x000fc40003fa4070 */
[C---:B------:R-:W-:Y:S01]  /*13b0*/  ISETP.GT.U32.AND P3, PT, R27.reuse, R5, PT ;  /* 0x000000051b00720c */ /* 0x040fe20003f64070 */
[----:B------:R-:W-:Y:S02]  /*13c0*/  IMAD.MOV R17, RZ, RZ, -R17 ;  /* 0x000000ffff117224 */ /* 0x000fe400078e0a11 */
[----:B------:R-:W-:Y:S02]  /*13d0*/  IMAD.MOV R13, RZ, RZ, -R13 ;  /* 0x000000ffff0d7224 */ /* 0x000fe400078e0a0d */
[----:B------:R-:W-:Y:S02]  /*13e0*/  IMAD.MOV R3, RZ, RZ, -R3 ;  /* 0x000000ffff037224 */ /* 0x000fe400078e0a03 */
[----:B------:R-:W-:Y:S02]  /*13f0*/  IMAD R12, R27, R17, R12 ;  /* 0x000000111b0c7224 */ /* 0x000fe400078e020c */
[----:B------:R-:W-:Y:S02]  /*1400*/  IMAD.MOV.U32 R18, RZ, RZ, R16 ;  /* 0x000000ffff127224 */ /* 0x000fe400078e0010 */
[----:B------:R-:W-:Y:S01]  /*1410*/  @!P1 IMAD.MOV R15, RZ, RZ, -R15 ;  /* 0x000000ffff0f9224 */ /* 0x000fe200078e0a0f */
[----:B------:R-:W-:Y:S01]  /*1420*/  ISETP.GE.AND P1, PT, R9, RZ, PT ;  /* 0x000000ff0900720c */ /* 0x000fe20003f26270 */
[----:B------:R-:W-:-:S02]  /*1430*/  IMAD R9, R27, R13, R10 ;  /* 0x0000000d1b097224 */ /* 0x000fc400078e020a */
[C---:B------:R-:W-:Y:S01]  /*1440*/  IMAD R8, R27.reuse, R3, R8 ;  /* 0x000000031b087224 */ /* 0x040fe200078e0208 */
[----:B------:R-:W-:Y:S01]  /*1450*/  IABS R3, R6 ;  /* 0x0000000600037213 */ /* 0x000fe20000000000 */
[----:B------:R-:W-:Y:S01]  /*1460*/  @!P2 IMAD.MOV R18, RZ, RZ, -R18 ;  /* 0x000000ffff12a224 */ /* 0x000fe200078e0a12 */
[----:B------:R-:W-:Y:S01]  /*1470*/  ISETP.GT.U32.AND P2, PT, R27, R12, PT ;  /* 0x0000000c1b00720c */ /* 0x000fe20003f44070 */
[--C-:B------:R-:W-:Y:S01]  /*1480*/  @!P3 IMAD.IADD R5, R5, 0x1, -R27.reuse ;  /* 0x000000010505b824 */ /* 0x100fe200078e0a1b */
[C---:B------:R-:W-:Y:S01]  /*1490*/  ISETP.GT.U32.AND P3, PT, R27.reuse, R9, PT ;  /* 0x000000091b00720c */ /* 0x040fe20003f64070 */
[----:B------:R-:W-:Y:S01]  /*14a0*/  @!P4 IMAD.MOV R14, RZ, RZ, -R14 ;  /* 0x000000ffff0ec224 */ /* 0x000fe200078e0a0e */
[----:B------:R-:W-:Y:S01]  /*14b0*/  ISETP.GT.U32.AND P4, PT, R27, R8, PT ;  /* 0x000000081b00720c */ /* 0x000fe20003f84070 */
[----:B------:R-:W-:Y:S01]  /*14c0*/  @!P5 IMAD.IADD R11, R11, 0x1, -R27 ;  /* 0x000000010b0bd824 */ /* 0x000fe200078e0a1b */
[----:B------:R-:W-:Y:S01]  /*14d0*/  ISETP.GE.AND P5, PT, R4, RZ, PT ;  /* 0x000000ff0400720c */ /* 0x000fe20003fa6270 */
[----:B------:R-:W-:Y:S01]  /*14e0*/  STL [R1+0x144], R18 ;  /* 0x0001441201007387 */ /* 0x000fe20000100800 */
[----:B------:R-:W-:Y:S01]  /*14f0*/  LOP3.LUT R4, R2, 0x4c, RZ, 0xfc, !PT ;  /* 0x0000004c02047812 */ /* 0x000fe200078efcff */
[----:B------:R-:W-:-:S02]  /*1500*/  IMAD.MOV.U32 R13, RZ, RZ, R11 ;  /* 0x000000ffff0d7224 */ /* 0x000fc400078e000b */
[----:B------:R-:W-:Y:S01]  /*1510*/  STL [R1+0x154], R15 ;  /* 0x0001540f01007387 */ /* 0x000fe20000100800 */
[----:B------:R-:W-:Y:S01]  /*1520*/  IABS R11, R4 ;  /* 0x00000004000b7213 */ /* 0x000fe20000000000 */
[----:B------:R-:W-:Y:S01]  /*1530*/  @!P2 IMAD.IADD R12, R12, 0x1, -R27 ;  /* 0x000000010c0ca824 */ /* 0x000fe200078e0a1b */
[----:B------:R-:W-:Y:S01]  /*1540*/  ISETP.GE.AND P2, PT, R7, RZ, PT ;  /* 0x000000ff0700720c */ /* 0x000fe20003f46270 */
[----:B------:R-:W-:Y:S01]  /*1550*/  @!P0 IMAD.MOV R13, RZ, RZ, -R13 ;  /* 0x000000ffff0d8224 */ /* 0x000fe200078e0a0d */
[----:B------:R-:W-:Y:S01]  /*1560*/  STL [R1+0x1a4], R14 ;  /* 0x0001a40e01007387 */ /* 0x000fe20000100800 */
[--C-:B------:R-:W-:Y:S01]  /*1570*/  @!P3 IMAD.IADD R9, R9, 0x1, -R27.reuse ;  /* 0x000000010909b824 */ /* 0x100fe200078e0a1b */
[----:B------:R-:W-:Y:S01]  /*1580*/  LOP3.LUT R7, R2, 0x50, RZ, 0xfc, !PT ;  /* 0x0000005002077812 */ /* 0x000fe200078efcff */
[----:B------:R-:W-:Y:S01]  /*1590*/  @!P4 IMAD.IADD R8, R8, 0x1, -R27 ;  /* 0x000000010808c824 */ /* 0x000fe200078e0a1b */
[C---:B------:R-:W-:Y:S01]  /*15a0*/  ISETP.GT.U32.AND P4, PT, R27.reuse, R12, PT ;  /* 0x0000000c1b00720c */ /* 0x040fe20003f84070 */
[----:B------:R-:W-:Y:S01]  /*15b0*/  IMAD.HI.U32 R10, R0, R3, RZ ;  /* 0x00000003000a7227 */ /* 0x000fe200078e00ff */
[----:B------:R1:W-:Y:S01]  /*15c0*/  STL [R1+0x1a8], R13 ;  /* 0x0001a80d01007387 */ /* 0x0003e20000100800 */
[----:B------:R-:W-:-:S02]  /*15d0*/  ISETP.GT.U32.AND P3, PT, R27, R9, PT ;  /* 0x000000091b00720c */ /* 0x000fc40003f64070 */
[----:B------:R-:W-:Y:S01]  /*15e0*/  IMAD.MOV R10, RZ, RZ, -R10 ;  /* 0x000000ffff0a7224 */ /* 0x000fe200078e0a0a */
[----:B------:R-:W-:-:S03]  /*15f0*/  ISETP.GT.U32.AND P0, PT, R27, R8, PT ;  /* 0x000000081b00720c */ /* 0x000fc60003f04070 */
[----:B------:R-:W-:Y:S01]  /*1600*/  IMAD R3, R27, R10, R3 ;  /* 0x0000000a1b037224 */ /* 0x000fe200078e0203 */
[----:B------:R-:W-:Y:S01]  /*1610*/  IABS R10, R7 ;  /* 0x00000007000a7213 */ /* 0x000fe20000000000 */
[----:B-1----:R-:W-:Y:S02]  /*1620*/  IMAD.MOV.U32 R13, RZ, RZ, R5 ;  /* 0x000000ffff0d7224 */ /* 0x002fe400078e0005 */
[----:B------:R-:W-:-:S04]  /*1630*/  IMAD.HI.U32 R5, R0, R11, RZ ;  /* 0x0000000b00057227 */ /* 0x000fc800078e00ff */
[----:B------:R-:W-:Y:S02]  /*1640*/  IMAD.MOV R5, RZ, RZ, -R5 ;  /* 0x000000ffff057224 */ /* 0x000fe400078e0a05 */
[----:B------:R-:W-:Y:S01]  /*1650*/  @!P4 IMAD.IADD R12, R12, 0x1, -R27 ;  /* 0x000000010c0cc824 */ /* 0x000fe200078e0a1b */
[C---:B------:R-:W-:Y:S01]  /*1660*/  ISETP.GT.U32.AND P4, PT, R27.reuse, R3, PT ;  /* 0x000000031b00720c */ /* 0x040fe20003f84070 */
[----:B------:R-:W-:Y:S01]  /*1670*/  IMAD R11, R27, R5, R11 ;  /* 0x000000051b0b7224 */ /* 0x000fe200078e020b */
[----:B------:R-:W-:Y:S01]  /*1680*/  LOP3.LUT R5, R2, 0x58, RZ, 0xfc, !PT ;  /* 0x0000005802057812 */ /* 0x000fe200078efcff */
[--C-:B------:R-:W-:Y:S02]  /*1690*/  @!P3 IMAD.IADD R9, R9, 0x1, -R27.reuse ;  /* 0x000000010909b824 */ /* 0x100fe400078e0a1b */
[----:B------:R-:W-:Y:S01]  /*16a0*/  @!P0 IMAD.IADD R8, R8, 0x1, -R27 ;  /* 0x0000000108088824 */ /* 0x000fe200078e0a1b */
[----:B------:R-:W-:Y:S01]  /*16b0*/  ISETP.GT.U32.AND P3, PT, R27, R11, PT ;  /* 0x0000000b1b00720c */ /* 0x000fe20003f64070 */
[----:B------:R-:W-:Y:S01]  /*16c0*/  IMAD.MOV.U32 R15, RZ, RZ, R12 ;  /* 0x000000ffff0f7224 */ /* 0x000fe200078e000c */
[----:B------:R-:W-:Y:S01]  /*16d0*/  ISETP.GE.AND P0, PT, R4, RZ, PT ;  /* 0x000000ff0400720c */ /* 0x000fe20003f06270 */
[----:B------:R-:W-:Y:S01]  /*16e0*/  @!P6 IMAD.MOV R13, RZ, RZ, -R13 ;  /* 0x000000ffff0de224 */ /* 0x000fe200078e0a0d */
[----:B------:R-:W-:Y:S01]  /*16f0*/  LOP3.LUT R4, R2, 0x54, RZ, 0xfc, !PT ;  /* 0x0000005402047812 */ /* 0x000fe200078efcff */
[----:B------:R-:W-:Y:S01]  /*1700*/  IMAD.HI.U32 R14, R0, R10, RZ ;  /* 0x0000000a000e7227 */ /* 0x000fe200078e00ff */
[----:B------:R-:W-:-:S02]  /*1710*/  ISETP.GE.AND P6, PT, R6, RZ, PT ;  /* 0x000000ff0600720c */ /* 0x000fc40003fc6270 */
[----:B------:R-:W-:Y:S01]  /*1720*/  IABS R6, R4 ;  /* 0x0000000400067213 */ /* 0x000fe20000000000 */
[----:B------:R-:W-:Y:S01]  /*1730*/  @!P4 IMAD.IADD R3, R3, 0x1, -R27 ;  /* 0x000000010303c824 */ /* 0x000fe200078e0a1b */
[----:B------:R-:W-:Y:S01]  /*1740*/  ISETP.GE.AND P4, PT, R7, RZ, PT ;  /* 0x000000ff0700720c */ /* 0x000fe20003f86270 */
[----:B------:R-:W-:Y:S01]  /*1750*/  @!P1 IMAD.MOV R15, RZ, RZ, -R15 ;  /* 0x000000ffff0f9224 */ /* 0x000fe200078e0a0f */
[----:B------:R1:W-:Y:S01]  /*1760*/  STL [R1+0x1b0], R13 ;  /* 0x0001b00d01007387 */ /* 0x0003e20000100800 */
[----:B------:R-:W-:Y:S01]  /*1770*/  @!P3 IMAD.IADD R11, R11, 0x1, -R27 ;  /* 0x000000010b0bb824 */ /* 0x000fe200078e0a1b */
[C---:B------:R-:W-:Y:S01]  /*1780*/  ISETP.GT.U32.AND P1, PT, R27.reuse, R3, PT ;  /* 0x000000031b00720c */ /* 0x040fe20003f24070 */
[----:B------:R-:W-:Y:S01]  /*1790*/  IMAD.MOV R14, RZ, RZ, -R14 ;  /* 0x000000ffff0e7224 */ /* 0x000fe200078e0a0e */
[----:B------:R-:W-:Y:S01]  /*17a0*/  STL [R1+0x1ac], R15 ;  /* 0x0001ac0f01007387 */ /* 0x000fe20000100800 */
[----:B------:R-:W-:Y:S01]  /*17b0*/  IMAD.HI.U32 R7, R0, R6, RZ ;  /* 0x0000000600077227 */ /* 0x000fe200078e00ff */
[----:B------:R-:W-:-:S03]  /*17c0*/  ISETP.GT.U32.AND P3, PT, R27, R11, PT ;  /* 0x0000000b1b00720c */ /* 0x000fc60003f64070 */
[----:B------:R-:W-:Y:S01]  /*17d0*/  IMAD R10, R27, R14, R10 ;  /* 0x0000000e1b0a7224 */ /* 0x000fe200078e020a */
[----:B-1----:R-:W-:Y:S01]  /*17e0*/  IABS R13, R5 ;  /* 0x00000005000d7213 */ /* 0x002fe20000000000 */
[----:B------:R-:W-:Y:S02]  /*17f0*/  IMAD.MOV.U32 R12, RZ, RZ, R8 ;  /* 0x000000ffff0c7224 */ /* 0x000fe400078e0008 */
[----:B------:R-:W-:Y:S02]  /*1800*/  IMAD.MOV R7, RZ, RZ, -R7 ;  /* 0x000000ffff077224 */ /* 0x000fe400078e0a07 */
[----:B------:R-:W-:-:S04]  /*1810*/  IMAD.HI.U32 R8, R0, R13, RZ ;  /* 0x0000000d00087227 */ /* 0x000fc800078e00ff */
[----:B------:R-:W-:Y:S01]  /*1820*/  @!P5 IMAD.MOV R12, RZ, RZ, -R12 ;  /* 0x000000ffff0cd224 */ /* 0x000fe200078e0a0c */
[C---:B------:R-:W-:Y:S01]  /*1830*/  ISETP.GT.U32.AND P5, PT, R27.reuse, R10, PT ;  /* 0x0000000a1b00720c */ /* 0x040fe20003fa4070 */
[----:B------:R-:W-:Y:S02]  /*1840*/  IMAD R6, R27, R7, R6 ;  /* 0x000000071b067224 */ /* 0x000fe400078e0206 */
[----:B------:R-:W-:Y:S01]  /*1850*/  IMAD.MOV R8, RZ, RZ, -R8 ;  /* 0x000000ffff087224 */ /* 0x000fe200078e0a08 */
[----:B------:R1:W-:Y:S01]  /*1860*/  STL [R1+0x184], R12 ;  /* 0x0001840c01007387 */ /* 0x0003e20000100800 */
[--C-:B------:R-:W-:Y:S01]  /*1870*/  @!P1 IMAD.IADD R3, R3, 0x1, -R27.reuse ;  /* 0x0000000103039824 */ /* 0x100fe200078e0a1b */
[----:B------:R-:W-:Y:S01]  /*1880*/  ISETP.GE.AND P1, PT, R5, RZ, PT ;  /* 0x000000ff0500720c */ /* 0x000fe20003f26270 */
[----:B------:R-:W-:Y:S01]  /*1890*/  @!P3 IMAD.IADD R11, R11, 0x1, -R27 ;  /* 0x000000010b0bb824 */ /* 0x000fe200078e0a1b */
[C---:B------:R-:W-:Y:S01]  /*18a0*/  ISETP.GT.U32.AND P3, PT, R27.reuse, R6, PT ;  /* 0x000000061b00720c */ /* 0x040fe20003f64070 */
[----:B------:R-:W-:Y:S01]  /*18b0*/  IMAD R13, R27, R8, R13 ;  /* 0x000000081b0d7224 */ /* 0x000fe200078e020d */
[----:B------:R-:W-:Y:S01]  /*18c0*/  LOP3.LUT R8, R2, 0x60, RZ, 0xfc, !PT ;  /* 0x0000006002087812 */ /* 0x000fe200078efcff */
[----:B------:R-:W-:-:S02]  /*18d0*/  IMAD.MOV.U32 R14, RZ, RZ, R3 ;  /* 0x000000ffff0e7224 */ /* 0x000fc400078e0003 */
[----:B------:R-:W-:Y:S01]  /*18e0*/  @!P5 IMAD.IADD R10, R10, 0x1, -R27 ;  /* 0x000000010a0ad824 */ /* 0x000fe200078e0a1b */
[----:B------:R-:W-:Y:S01]  /*18f0*/  IABS R7, R8 ;  /* 0x0000000800077213 */ /* 0x000fe20000000000 */
[----:B------:R-:W-:Y:S01]  /*1900*/  @!P6 IMAD.MOV R14, RZ, RZ, -R14 ;  /* 0x000000ffff0ee224 */ /* 0x000fe200078e0a0e */
[C---:B------:R-:W-:Y:S01]  /*1910*/  ISETP.GT.U32.AND P6, PT, R27.reuse, R13, PT ;  /* 0x0000000d1b00720c */ /* 0x040fe20003fc4070 */
[----:B------:R-:W-:Y:S01]  /*1920*/  @!P2 IMAD.MOV R9, RZ, RZ, -R9 ;  /* 0x000000ffff09a224 */ /* 0x000fe200078e0a09 */
[----:B------:R-:W-:Y:S01]  /*1930*/  ISETP.GT.U32.AND P5, PT, R27, R10, PT ;  /* 0x0000000a1b00720c */ /* 0x000fe20003fa4070 */
[----:B-1----:R-:W-:Y:S01]  /*1940*/  IMAD.MOV.U32 R12, RZ, RZ, R11 ;  /* 0x000000ffff0c7224 */ /* 0x002fe200078e000b */
[----:B------:R-:W-:Y:S01]  /*1950*/  ISETP.GE.AND P2, PT, R4, RZ, PT ;  /* 0x000000ff0400720c */ /* 0x000fe20003f46270 */
[----:B------:R-:W-:Y:S01]  /*1960*/  @!P3 IMAD.IADD R6, R6, 0x1, -R27 ;  /* 0x000000010606b824 */ /* 0x000fe200078e0a1b */
[----:B------:R1:W-:Y:S01]  /*1970*/  STL [R1+0x188], R9 ;  /* 0x0001880901007387 */ /* 0x0003e20000100800 */
[----:B------:R-:W-:Y:S01]  /*1980*/  @!P0 IMAD.MOV R12, RZ, RZ, -R12 ;  /* 0x000000ffff0c8224 */ /* 0x000fe200078e0a0c */
[----:B------:R-:W-:-:S02]  /*1990*/  LOP3.LUT R4, R2, 0x64, RZ, 0xfc, !PT ;  /* 0x0000006402047812 */ /* 0x000fc400078efcff */
[----:B------:R-:W-:Y:S01]  /*19a0*/  ISETP.GT.U32.AND P3, PT, R27, R6, PT ;  /* 0x000000061b00720c */ /* 0x000fe20003f64070 */
[----:B------:R-:W-:Y:S01]  /*19b0*/  STL [R1+0x1a0], R14 ;  /* 0x0001a00e01007387 */ /* 0x000fe20000100800 */
[----:B------:R-:W-:Y:S01]  /*19c0*/  IABS R3, R4 ;  /* 0x0000000400037213 */ /* 0x000fe20000000000 */
[--C-:B------:R-:W-:Y:S02]  /*19d0*/  @!P6 IMAD.IADD R13, R13, 0x1, -R27.reuse ;  /* 0x000000010d0de824 */ /* 0x100fe400078e0a1b */
[----:B------:R-:W-:Y:S01]  /*19e0*/  @!P5 IMAD.IADD R10, R10, 0x1, -R27 ;  /* 0x000000010a0ad824 */ /* 0x000fe200078e0a1b */
[----:B-1----:R-:W-:Y:S01]  /*19f0*/  LOP3.LUT R9, R2, 0x5c, RZ, 0xfc, !PT ;  /* 0x0000005c02097812 */ /* 0x002fe200078efcff */
[----:B------:R1:W-:Y:S01]  /*1a00*/  STL [R1+0x194], R12 ;  /* 0x0001940c01007387 */ /* 0x0003e20000100800 */
[----:B------:R-:W-:Y:S02]  /*1a10*/  ISETP.GT.U32.AND P6, PT, R27, R13, PT ;  /* 0x0000000d1b00720c */ /* 0x000fe40003fc4070 */
[----:B------:R-:W-:-:S02]  /*1a20*/  IABS R5, R9 ;  /* 0x0000000900057213 */ /* 0x000fc40000000000 */
[----:B------:R-:W-:Y:S01]  /*1a30*/  ISETP.GE.AND P5, PT, R8, RZ, PT ;  /* 0x000000ff0800720c */ /* 0x000fe20003fa6270 */
[----:B------:R-:W-:Y:S01]  /*1a40*/  IMAD.HI.U32 R8, R0, R7, RZ ;  /* 0x0000000700087227 */ /* 0x000fe200078e00ff */
[----:B------:R-:W-:-:S03]  /*1a50*/  ISETP.GE.AND P0, PT, R9, RZ, PT ;  /* 0x000000ff0900720c */ /* 0x000fc60003f06270 */
[----:B------:R-:W-:-:S04]  /*1a60*/  IMAD.HI.U32 R11, R0, R5, RZ ;  /* 0x00000005000b7227 */ /* 0x000fc800078e00ff */
[----:B------:R-:W-:Y:S02]  /*1a70*/  IMAD.MOV R11, RZ, RZ, -R11 ;  /* 0x000000ffff0b7224 */ /* 0x000fe400078e0a0b */
[----:B-1----:R-:W-:Y:S02]  /*1a80*/  IMAD.MOV.U32 R12, RZ, RZ, R10 ;  /* 0x000000ffff0c7224 */ /* 0x002fe400078e000a */
[----:B------:R-:W-:Y:S02]  /*1a90*/  IMAD.MOV R8, RZ, RZ, -R8 ;  /* 0x000000ffff087224 */ /* 0x000fe400078e0a08 */
[----:B------:R-:W-:Y:S02]  /*1aa0*/  @!P3 IMAD.IADD R6, R6, 0x1, -R27 ;  /* 0x000000010606b824 */ /* 0x000fe400078e0a1b */
[----:B------:R-:W-:Y:S02]  /*1ab0*/  IMAD R5, R27, R11, R5 ;  /* 0x0000000b1b057224 */ /* 0x000fe400078e0205 */
[----:B------:R-:W-:-:S03]  /*1ac0*/  IMAD.HI.U32 R9, R0, R3, RZ ;  /* 0x0000000300097227 */ /* 0x000fc600078e00ff */
[C---:B------:R-:W-:Y:S01]  /*1ad0*/  ISETP.GT.U32.AND P3, PT, R27.reuse, R5, PT ;  /* 0x000000051b00720c */ /* 0x040fe20003f64070 */
[----:B------:R-:W-:Y:S01]  /*1ae0*/  @!P4 IMAD.MOV R12, RZ, RZ, -R12 ;  /* 0x000000ffff0cc224 */ /* 0x000fe200078e0a0c */
[----:B------:R-:W-:Y:S01]  /*1af0*/  ISETP.GE.AND P4, PT, R4, RZ, PT ;  /* 0x000000ff0400720c */ /* 0x000fe20003f86270 */
[----:B------:R-:W-:Y:S01]  /*1b00*/  IMAD R4, R27, R8, R7 ;  /* 0x000000081b047224 */ /* 0x000fe200078e0207 */
[C---:B------:R-:W-:Y:S01]  /*1b10*/  LOP3.LUT R8, R2.reuse, 0x74, RZ, 0xfc, !PT ;  /* 0x0000007402087812 */ /* 0x040fe200078efcff */
[----:B------:R-:W-:Y:S01]  /*1b20*/  IMAD.MOV.U32 R10, RZ, RZ, R6 ;  /* 0x000000ffff0a7224 */ /* 0x000fe200078e0006 */
[C---:B------:R-:W-:Y:S01]  /*1b30*/  LOP3.LUT R6, R2.reuse, 0x6c, RZ, 0xfc, !PT ;  /* 0x0000006c02067812 */ /* 0x040fe200078efcff */
[----:B------:R-:W-:Y:S01]  /*1b40*/  IMAD.MOV R9, RZ, RZ, -R9 ;  /* 0x000000ffff097224 */ /* 0x000fe200078e0a09 */
[----:B------:R-:W-:Y:S01]  /*1b50*/  STL [R1+0x190], R12 ;  /* 0x0001900c01007387 */ /* 0x000fe20000100800 */
[----:B------:R-:W-:Y:S01]  /*1b60*/  @!P6 IMAD.IADD R13, R13, 0x1, -R27 ;  /* 0x000000010d0de824 */ /* 0x000fe200078e0a1b */
[C---:B------:R-:W-:Y:S01]  /*1b70*/  LOP3.LUT R7, R2.reuse, 0x70, RZ, 0xfc, !PT ;  /* 0x0000007002077812 */ /* 0x040fe200078efcff */
[----:B------:R-:W-:Y:S01]  /*1b80*/  @!P2 IMAD.MOV R10, RZ, RZ, -R10 ;  /* 0x000000ffff0aa224 */ /* 0x000fe200078e0a0a */
[C---:B------:R-:W-:Y:S01]  /*1b90*/  ISETP.GT.U32.AND P2, PT, R27.reuse, R4, PT ;  /* 0x000000041b00720c */ /* 0x040fe20003f44070 */
[----:B------:R-:W-:Y:S01]  /*1ba0*/  IMAD R3, R27, R9, R3 ;  /* 0x000000091b037224 */ /* 0x000fe200078e0203 */
[----:B------:R-:W-:Y:S01]  /*1bb0*/  LOP3.LUT R9, R2, 0x68, RZ, 0xfc, !PT ;  /* 0x0000006802097812 */ /* 0x000fe200078efcff */
[----:B------:R-:W-:Y:S01]  /*1bc0*/  IMAD.MOV.U32 R15, RZ, RZ, R13 ;  /* 0x000000ffff0f7224 */ /* 0x000fe200078e000d */
[----:B------:R1:W-:Y:S01]  /*1bd0*/  STL [R1+0x204], R10 ;  /* 0x0002040a01007387 */ /* 0x0003e20000100800 */
[----:B------:R-:W-:Y:S01]  /*1be0*/  @!P3 IMAD.IADD R5, R5, 0x1, -R27 ;  /* 0x000000010505b824 */ /* 0x000fe200078e0a1b */
[----:B------:R-:W-:Y:S01]  /*1bf0*/  ISETP.GE.AND P6, PT, R9, RZ, PT ;  /* 0x000000ff0900720c */ /* 0x000fe20003fc6270 */
[----:B------:R-:W-:Y:S01]  /*1c00*/  @!P1 IMAD.MOV R15, RZ, RZ, -R15 ;  /* 0x000000ffff0f9224 */ /* 0x000fe200078e0a0f */
[----:B------:R-:W-:-:S02]  /*1c10*/  ISETP.GT.U32.AND P1, PT, R27, R3, PT ;  /* 0x000000031b00720c */ /* 0x000fc40003f24070 */
[----:B------:R-:W-:Y:S02]  /*1c20*/  IABS R9, R9 ;  /* 0x0000000900097213 */ /* 0x000fe40000000000 */
[C---:B------:R-:W-:Y:S01]  /*1c30*/  ISETP.GT.U32.AND P3, PT, R27.reuse, R5, PT ;  /* 0x000000051b00720c */ /* 0x040fe20003f64070 */
[----:B------:R-:W-:Y:S01]  /*1c40*/  @!P2 IMAD.IADD R4, R4, 0x1, -R27 ;  /* 0x000000010404a824 */ /* 0x000fe200078e0a1b */
[----:B-1----:R-:W-:Y:S01]  /*1c50*/  IABS R10, R6 ;  /* 0x00000006000a7213 */ /* 0x002fe20000000000 */
[----:B------:R-:W-:Y:S01]  /*1c60*/  IMAD.HI.U32 R13, R0, R9, RZ ;  /* 0x00000009000d7227 */ /* 0x000fe200078e00ff */
[----:B------:R-:W-:Y:S01]  /*1c70*/  IABS R12, R8 ;  /* 0x00000008000c7213 */ /* 0x000fe20000000000 */
[----:B------:R1:W-:Y:S01]  /*1c80*/  STL [R1+0x18c], R15 ;  /* 0x00018c0f01007387 */ /* 0x0003e20000100800 */
[----:B------:R-:W-:Y:S01]  /*1c90*/  ISETP.GT.U32.AND P2, PT, R27, R4, PT ;  /* 0x000000041b00720c */ /* 0x000fe20003f44070 */
[----:B------:R-:W-:Y:S01]  /*1ca0*/  IMAD.MOV R13, RZ, RZ, -R13 ;  /* 0x000000ffff0d7224 */ /* 0x000fe200078e0a0d */
[----:B------:R-:W-:Y:S01]  /*1cb0*/  IABS R11, R7 ;  /* 0x00000007000b7213 */ /* 0x000fe20000000000 */
[----:B------:R-:W-:-:S02]  /*1cc0*/  @!P1 IMAD.IADD R3, R3, 0x1, -R27 ;  /* 0x0000000103039824 */ /* 0x000fc400078e0a1b */
[----:B------:R-:W-:-:S03]  /*1cd0*/  IMAD.HI.U32 R14, R0, R10, RZ ;  /* 0x0000000a000e7227 */ /* 0x000fc600078e00ff */
[C---:B------:R-:W-:Y:S01]  /*1ce0*/  ISETP.GT.U32.AND P1, PT, R27.reuse, R3, PT ;  /* 0x000000031b00720c */ /* 0x040fe20003f24070 */
[----:B------:R-:W-:Y:S02]  /*1cf0*/  IMAD R9, R27, R13, R9 ;  /* 0x0000000d1b097224 */ /* 0x000fe400078e0209 */
[----:B------:R-:W-:Y:S02]  /*1d00*/  IMAD.MOV R14, RZ, RZ, -R14 ;  /* 0x000000ffff0e7224 */ /* 0x000fe400078e0a0e */
[--C-:B------:R-:W-:Y:S01]  /*1d10*/  @!P3 IMAD.IADD R5, R5, 0x1, -R27.reuse ;  /* 0x000000010505b824 */ /* 0x100fe200078e0a1b */
[----:B------:R-:W-:Y:S01]  /*1d20*/  ISETP.GE.AND P3, PT, R6, RZ, PT ;  /* 0x000000ff0600720c */ /* 0x000fe20003f66270 */
[----:B------:R-:W-:Y:S01]  /*1d30*/  @!P2 IMAD.IADD R4, R4, 0x1, -R27 ;  /* 0x000000010404a824 */ /* 0x000fe200078e0a1b */
[C---:B------:R-:W-:Y:S01]  /*1d40*/  ISETP.GT.U32.AND P2, PT, R27.reuse, R9, PT ;  /* 0x000000091b00720c */ /* 0x040fe20003f44070 */
[----:B------:R-:W-:Y:S02]  /*1d50*/  IMAD R10, R27, R14, R10 ;  /* 0x0000000e1b0a7224 */ /* 0x000fe400078e020a */
[----:B------:R-:W-:Y:S01]  /*1d60*/  IMAD.MOV.U32 R17, RZ, RZ, R5 ;  /* 0x000000ffff117224 */ /* 0x000fe200078e0005 */
[----:B------:R-:W-:Y:S01]  /*1d70*/  LOP3.LUT R5, R2, 0x78, RZ, 0xfc, !PT ;  /* 0x0000007802057812 */ /* 0x000fe200078efcff */
[----:B------:R-:W-:-:S04]  /*1d80*/  IMAD.HI.U32 R6, R0, R12, RZ ;  /* 0x0000000c00067227 */ /* 0x000fc800078e00ff */
[----:B------:R-:W-:Y:S01]  /*1d90*/  @!P0 IMAD.MOV R17, RZ, RZ, -R17 ;  /* 0x000000ffff118224 */ /* 0x000fe200078e0a11 */
[----:B------:R-:W-:Y:S01]  /*1da0*/  ISETP.GT.U32.AND P0, PT, R27, R10, PT ;  /* 0x0000000a1b00720c */ /* 0x000fe20003f04070 */
[----:B------:R-:W-:Y:S02]  /*1db0*/  IMAD.MOV R6, RZ, RZ, -R6 ;  /* 0x000000ffff067224 */ /* 0x000fe400078e0a06 */
[----:B------:R-:W-:Y:S01]  /*1dc0*/  @!P1 IMAD.IADD R3, R3, 0x1, -R27 ;  /* 0x0000000103039824 */ /* 0x000fe200078e0a1b */
[----:B------:R2:W-:Y:S01]  /*1dd0*/  STL [R1+0x180], R17 ;  /* 0x0001801101007387 */ /* 0x0005e20000100800 */
[----:B-1----:R-:W-:-:S04]  /*1de0*/  IMAD.HI.U32 R15, R0, R11, RZ ;  /* 0x0000000b000f7227 */ /* 0x002fc800078e00ff */
[----:B------:R-:W-:Y:S01]  /*1df0*/  IMAD R12, R27, R6, R12 ;  /* 0x000000061b0c7224 */ /* 0x000fe200078e020c */
[C---:B------:R-:W-:Y:S01]  /*1e00*/  LOP3.LUT R6, R2.reuse, 0x7c, RZ, 0xfc, !PT ;  /* 0x0000007c02067812 */ /* 0x040fe200078efcff */
[----:B------:R-:W-:Y:S02]  /*1e10*/  IMAD.MOV.U32 R14, RZ, RZ, R3 ;  /* 0x000000ffff0e7224 */ /* 0x000fe400078e0003 */
[----:B------:R-:W-:Y:S01]  /*1e20*/  IMAD.MOV R15, RZ, RZ, -R15 ;  /* 0x000000ffff0f7224 */ /* 0x000fe200078e0a0f */
[----:B------:R-:W-:Y:S01]  /*1e30*/  IABS R3, R6 ;  /* 0x0000000600037213 */ /* 0x000fe20000000000 */
[----:B------:R-:W-:Y:S01]  /*1e40*/  @!P2 IMAD.IADD R9, R9, 0x1, -R27 ;  /* 0x000000010909a824 */ /* 0x000fe200078e0a1b */
[----:B--2---:R-:W-:Y:S01]  /*1e50*/  LOP3.LUT R17, R2, 0x9c, RZ, 0xfc, !PT ;  /* 0x0000009c02117812 */ /* 0x004fe200078efcff */
[----:B------:R-:W-:Y:S01]  /*1e60*/  @!P4 IMAD.MOV R14, RZ, RZ, -R14 ;  /* 0x000000ffff0ec224 */ /* 0x000fe200078e0a0e */
[C---:B------:R-:W-:Y:S01]  /*1e70*/  ISETP.GT.U32.AND P4, PT, R27.reuse, R12, PT ;  /* 0x0000000c1b00720c */ /* 0x040fe20003f84070 */
[----:B------:R-:W-:Y:S01]  /*1e80*/  IMAD.MOV.U32 R16, RZ, RZ, R4 ;  /* 0x000000ffff107224 */ /* 0x000fe200078e0004 */
[C---:B------:R-:W-:Y:S01]  /*1e90*/  ISETP.GT.U32.AND P2, PT, R27.reuse, R9, PT ;  /* 0x000000091b00720c */ /* 0x040fe20003f44070 */
[C---:B------:R-:W-:Y:S01]  /*1ea0*/  IMAD R4, R27.reuse, R15, R11 ;  /* 0x0000000f1b047224 */ /* 0x040fe200078e020b */
[----:B------:R-:W-:Y:S01]  /*1eb0*/  IABS R11, R5 ;  /* 0x00000005000b7213 */ /* 0x000fe20000000000 */
[----:B------:R-:W-:Y:S01]  /*1ec0*/  @!P0 IMAD.IADD R10, R10, 0x1, -R27 ;  /* 0x000000010a0a8824 */ /* 0x000fe200078e0a1b */
[----:B------:R-:W-:Y:S01]  /*1ed0*/  IABS R18, R17 ;  /* 0x0000001100127213 */ /* 0x000fe20000000000 */
[----:B------:R-:W-:Y:S01]  /*1ee0*/  @!P5 IMAD.MOV R16, RZ, RZ, -R16 ;  /* 0x000000ffff10d224 */ /* 0x000fe200078e0a10 */
[C---:B------:R-:W-:Y:S01]  /*1ef0*/  ISETP.GT.U32.AND P1, PT, R27.reuse, R4, PT ;  /* 0x000000041b00720c */ /* 0x040fe20003f24070 */
[----:B------:R-:W-:Y:S01]  /*1f00*/  IMAD.HI.U32 R13, R0, R11, RZ ;  /* 0x0000000b000d7227 */ /* 0x000fe200078e00ff */
[----:B------:R-:W-:-:S02]  /*1f10*/  ISETP.GT.U32.AND P0, PT, R27, R10, PT ;  /* 0x0000000a1b00720c */ /* 0x000fc40003f04070 */
[----:B------:R-:W-:Y:S01]  /*1f20*/  STL [R1+0x17c], R16 ;  /* 0x00017c1001007387 */ /* 0x000fe20000100800 */
[--C-:B------:R-:W-:Y:S01]  /*1f30*/  @!P4 IMAD.IADD R12, R12, 0x1, -R27.reuse ;  /* 0x000000010c0cc824 */ /* 0x100fe200078e0a1b */
[----:B------:R-:W-:Y:S01]  /*1f40*/  ISETP.GE.AND P5, PT, R7, RZ, PT ;  /* 0x000000ff0700720c */ /* 0x000fe20003fa6270 */
[----:B------:R-:W-:Y:S01]  /*1f50*/  @!P2 IMAD.IADD R9, R9, 0x1, -R27 ;  /* 0x000000010909a824 */ /* 0x000fe200078e0a1b */
[----:B------:R-:W-:Y:S01]  /*1f60*/  ISETP.GE.AND P2, PT, R8, RZ, PT ;  /* 0x000000ff0800720c */ /* 0x000fe20003f46270 */
[----:B------:R-:W-:Y:S01]  /*1f70*/  IMAD.MOV R13, RZ, RZ, -R13 ;  /* 0x000000ffff0d7224 */ /* 0x000fe200078e0a0d */
[----:B------:R-:W-:Y:S01]  /*1f80*/  ISETP.GT.U32.AND P4, PT, R27, R12, PT ;  /* 0x0000000c1b00720c */ /* 0x000fe20003f84070 */
[----:B------:R-:W-:Y:S01]  /*1f90*/  IMAD.HI.U32 R8, R0, R3, RZ ;  /* 0x0000000300087227 */ /* 0x000fe200078e00ff */
[----:B------:R1:W-:Y:S01]  /*1fa0*/  STL [R1+0x178], R14 ;  /* 0x0001780e01007387 */ /* 0x0003e20000100800 */
[----:B------:R-:W-:Y:S02]  /*1fb0*/  LOP3.LUT R7, R2, 0x80, RZ, 0xfc, !PT ;  /* 0x0000008002077812 */ /* 0x000fe400078efcff */
[----:B------:R-:W-:-:S02]  /*1fc0*/  @!P1 IMAD.IADD R4, R4, 0x1, -R27 ;  /* 0x0000000104049824 */ /* 0x000fc400078e0a1b */
[C---:B------:R-:W-:Y:S01]  /*1fd0*/  IMAD R11, R27.reuse, R13, R11 ;  /* 0x0000000d1b0b7224 */ /* 0x040fe200078e020b */
[----:B------:R-:W-:Y:S01]  /*1fe0*/  IABS R15, R7 ;  /* 0x00000007000f7213 */ /* 0x000fe20000000000 */
[----:B------:R-:W-:Y:S01]  /*1ff0*/  @!P0 IMAD.IADD R10, R10, 0x1, -R27 ;  /* 0x000000010a0a8824 */ /* 0x000fe200078e0a1b */
[C---:B------:R-:W-:Y:S01]  /*2000*/  ISETP.GT.U32.AND P1, PT, R27.reuse, R4, PT ;  /* 0x000000041b00720c */ /* 0x040fe20003f24070 */
[----:B------:R-:W-:Y:S01]  /*2010*/  IMAD.MOV R8, RZ, RZ, -R8 ;  /* 0x000000ffff087224 */ /* 0x000fe200078e0a08 */
[C---:B------:R-:W-:Y:S01]  /*2020*/  ISETP.GT.U32.AND P0, PT, R27.reuse, R11, PT ;  /* 0x0000000b1b00720c */ /* 0x040fe20003f04070 */
[----:B-1----:R-:W-:Y:S02]  /*2030*/  IMAD.MOV.U32 R14, RZ, RZ, R10 ;  /* 0x000000ffff0e7224 */ /* 0x002fe400078e000a */
[----:B------:R-:W-:Y:S01]  /*2040*/  IMAD R10, R27, R8, R3 ;  /* 0x000000081b0a7224 */ /* 0x000fe200078e0203 */
[----:B------:R-:W-:Y:S01]  /*2050*/  LOP3.LUT R3, R2, 0x84, RZ, 0xfc, !PT ;  /* 0x0000008402037812 */ /* 0x000fe200078efcff */
[----:B------:R-:W-:-:S02]  /*2060*/  @!P4 IMAD.IADD R12, R12, 0x1, -R27 ;  /* 0x000000010c0cc824 */ /* 0x000fc400078e0a1b */
[----:B------:R-:W-:Y:S01]  /*2070*/  IMAD.MOV.U32 R16, RZ, RZ, R9 ;  /* 0x000000ffff107224 */ /* 0x000fe200078e0009 */
[----:B------:R-:W-:Y:S01]  /*2080*/  ISETP.GT.U32.AND P4, PT, R27, R10, PT ;  /* 0x0000000a1b00720c */ /* 0x000fe20003f84070 */
[----:B------:R-:W-:-:S04]  /*2090*/  IMAD.HI.U32 R9, R0, R15, RZ ;  /* 0x0000000f00097227 */ /* 0x000fc800078e00ff */
[--C-:B------:R-:W-:Y:S01]  /*20a0*/  @!P1 IMAD.IADD R4, R4, 0x1, -R27.reuse ;  /* 0x0000000104049824 */ /* 0x100fe200078e0a1b */
[----:B------:R-:W-:Y:S01]  /*20b0*/  ISETP.GE.AND P1, PT, R7, RZ, PT ;  /* 0x000000ff0700720c */ /* 0x000fe20003f26270 */
[----:B------:R-:W-:Y:S01]  /*20c0*/  @!P0 IMAD.IADD R11, R11, 0x1, -R27 ;  /* 0x000000010b0b8824 */ /* 0x000fe200078e0a1b */
[C---:B------:R-:W-:Y:S01]  /*20d0*/  LOP3.LUT R7, R2.reuse, 0x90, RZ, 0xfc, !PT ;  /* 0x0000009002077812 */ /* 0x040fe200078efcff */
[----:B------:R-:W-:Y:S01]  /*20e0*/  @!P6 IMAD.MOV R16, RZ, RZ, -R16 ;  /* 0x000000ffff10e224 */ /* 0x000fe200078e0a10 */
[----:B------:R-:W-:Y:S01]  /*20f0*/  ISETP.GE.AND P6, PT, R5, RZ, PT ;  /* 0x000000ff0500720c */ /* 0x000fe20003fc6270 */
[----:B------:R-:W-:Y:S01]  /*2100*/  IMAD.MOV R9, RZ, RZ, -R9 ;  /* 0x000000ffff097224 */ /* 0x000fe200078e0a09 */
[C---:B------:R-:W-:Y:S01]  /*2110*/  ISETP.GT.U32.AND P0, PT, R27.reuse, R11, PT ;  /* 0x0000000b1b00720c */ /* 0x040fe20003f04070 */
[----:B------:R-:W-:Y:S01]  /*2120*/  IMAD.MOV.U32 R13, RZ, RZ, R4 ;  /* 0x000000ffff0d7224 */ /* 0x000fe200078e0004 */
[----:B------:R-:W-:Y:S01]  /*2130*/  LOP3.LUT R4, R2, 0x88, RZ, 0xfc, !PT ;  /* 0x0000008802047812 */ /* 0x000fe200078efcff */
[----:B------:R-:W-:Y:S01]  /*2140*/  IMAD.MOV.U32 R5, RZ, RZ, R12 ;  /* 0x000000ffff057224 */ /* 0x000fe200078e000c */
[----:B------:R-:W-:Y:S01]  /*2150*/  STL [R1+0x174], R16 ;  /* 0x0001741001007387 */ /* 0x000fe20000100800 */
[----:B------:R-:W-:Y:S01]  /*2160*/  IMAD R15, R27, R9, R15 ;  /* 0x000000091b0f7224 */ /* 0x000fe200078e020f */
[----:B------:R-:W-:Y:S01]  /*2170*/  IABS R9, R3 ;  /* 0x0000000300097213 */ /* 0x000fe20000000000 */
[----:B------:R-:W-:-:S02]  /*2180*/  @!P4 IMAD.IADD R10, R10, 0x1, -R27 ;  /* 0x000000010a0ac824 */ /* 0x000fc400078e0a1b */
[----:B------:R-:W-:Y:S01]  /*2190*/  @!P3 IMAD.MOV R14, RZ, RZ, -R14 ;  /* 0x000000ffff0eb224 */ /* 0x000fe200078e0a0e */
[----:B------:R-:W-:Y:S01]  /*21a0*/  ISETP.GE.AND P3, PT, R6, RZ, PT ;  /* 0x000000ff0600720c */ /* 0x000fe20003f66270 */
[----:B------:R-:W-:Y:S01]  /*21b0*/  @!P5 IMAD.MOV R13, RZ, RZ, -R13 ;  /* 0x000000ffff0dd224 */ /* 0x000fe200078e0a0d */
[----:B------:R-:W-:Y:S01]  /*21c0*/  ISETP.GT.U32.AND P4, PT, R27, R10, PT ;  /* 0x0000000a1b00720c */ /* 0x000fe20003f84070 */
[----:B------:R-:W-:Y:S01]  /*21d0*/  @!P2 IMAD.MOV R5, RZ, RZ, -R5 ;  /* 0x000000ffff05a224 */ /* 0x000fe200078e0a05 */
[----:B------:R-:W-:Y:S01]  /*21e0*/  ISETP.GE.AND P2, PT, R4, RZ, PT ;  /* 0x000000ff0400720c */ /* 0x000fe20003f46270 */
[----:B------:R1:W-:Y:S01]  /*21f0*/  STL [R1+0x160], R14 ;  /* 0x0001600e01007387 */ /* 0x0003e20000100800 */
[----:B------:R-:W-:Y:S01]  /*2200*/  IABS R4, R4 ;  /* 0x0000000400047213 */ /* 0x000fe20000000000 */
[----:B------:R-:W-:Y:S01]  /*2210*/  IMAD.HI.U32 R8, R0, R9, RZ ;  /* 0x0000000900087227 */ /* 0x000fe200078e00ff */
[----:B------:R-:W-:Y:S01]  /*2220*/  ISETP.GE.AND P5, PT, R3, RZ, PT ;  /* 0x000000ff0300720c */ /* 0x000fe20003fa6270 */
[----:B------:R2:W-:Y:S01]  /*2230*/  STL [R1+0x16c], R13 ;  /* 0x00016c0d01007387 */ /* 0x0005e20000100800 */
[----:B------:R-:W-:Y:S01]  /*2240*/  LOP3.LUT R3, R2, 0x8c, RZ, 0xfc, !PT ;  /* 0x0000008c02037812 */ /* 0x000fe200078efcff */
[----:B------:R-:W-:-:S02]  /*2250*/  IMAD.MOV R8, RZ, RZ, -R8 ;  /* 0x000000ffff087224 */ /* 0x000fc400078e0a08 */
[----:B------:R4:W-:Y:S01]  /*2260*/  STL [R1+0x170], R5 ;  /* 0x0001700501007387 */ /* 0x0009e20000100800 */
[----:B------:R-:W-:Y:S01]  /*2270*/  @!P0 IMAD.IADD R11, R11, 0x1, -R27 ;  /* 0x000000010b0b8824 */ /* 0x000fe200078e0a1b */
[----:B------:R-:W-:Y:S01]  /*2280*/  IABS R6, R3 ;  /* 0x0000000300067213 */ /* 0x000fe20000000000 */
[C---:B------:R-:W-:Y:S01]  /*2290*/  IMAD R9, R27.reuse, R8, R9 ;  /* 0x000000081b097224 */ /* 0x040fe200078e0209 */
[C---:B------:R-:W-:Y:S01]  /*22a0*/  ISETP.GT.U32.AND P0, PT, R27.reuse, R15, PT ;  /* 0x0000000f1b00720c */ /* 0x040fe20003f04070 */
[----:B-1----:R-:W-:Y:S01]  /*22b0*/  IMAD.MOV.U32 R14, RZ, RZ, R11 ;  /* 0x000000ffff0e7224 */ /* 0x002fe200078e000b */
[----:B--2---:R-:W-:Y:S01]  /*22c0*/  IABS R13, R7 ;  /* 0x00000007000d7213 */ /* 0x004fe20000000000 */
[----:B------:R-:W-:Y:S01]  /*22d0*/  @!P4 IMAD.IADD R10, R10, 0x1, -R27 ;  /* 0x000000010a0ac824 */ /* 0x000fe200078e0a1b */
[----:B------:R-:W-:Y:S01]  /*22e0*/  ISETP.GT.U32.AND P4, PT, R27, R9, PT ;  /* 0x000000091b00720c */ /* 0x000fe20003f84070 */
[----:B------:R-:W-:Y:S01]  /*22f0*/  @!P6 IMAD.MOV R14, RZ, RZ, -R14 ;  /* 0x000000ffff0ee224 */ /* 0x000fe200078e0a0e */
[----:B------:R-:W-:Y:S01]  /*2300*/  LOP3.LUT R11, R2, 0x98, RZ, 0xfc, !PT ;  /* 0x00000098020b7812 */ /* 0x000fe200078efcff */
[----:B----4-:R-:W-:-:S03]  /*2310*/  IMAD.HI.U32 R5, R0, R4, RZ ;  /* 0x0000000400057227 */ /* 0x010fc600078e00ff */
[----:B------:R-:W-:Y:S01]  /*2320*/  STL [R1+0x164], R14 ;  /* 0x0001640e01007387 */ /* 0x000fe20000100800 */
[----:B------:R-:W-:Y:S01]  /*2330*/  IMAD.MOV R5, RZ, RZ, -R5 ;  /* 0x000000ffff057224 */ /* 0x000fe200078e0a05 */
[----:B------:R-:W-:Y:S01]  /*2340*/  IABS R21, R11 ;  /* 0x0000000b00157213 */ /* 0x000fe20000000000 */
[----:B------:R-:W-:-:S04]  /*2350*/  IMAD.HI.U32 R8, R0, R6, RZ ;  /* 0x0000000600087227 */ /* 0x000fc800078e00ff */
[----:B------:R-:W-:Y:S02]  /*2360*/  IMAD R4, R27, R5, R4 ;  /* 0x000000051b047224 */ /* 0x000fe400078e0204 */
[----:B------:R-:W-:Y:S02]  /*2370*/  @!P4 IMAD.IADD R9, R9, 0x1, -R27 ;  /* 0x000000010909c824 */ /* 0x000fe400078e0a1b */
[----:B------:R-:W-:Y:S01]  /*2380*/  IMAD.MOV.U32 R12, RZ, RZ, R10 ;  /* 0x000000ffff0c7224 */ /* 0x000fe200078e000a */
[C---:B------:R-:W-:Y:S01]  /*2390*/  ISETP.GT.U32.AND P6, PT, R27.reuse, R4, PT ;  /* 0x000000041b00720c */ /* 0x040fe20003fc4070 */
[----:B------:R-:W-:Y:S01]  /*23a0*/  IMAD.MOV R8, RZ, RZ, -R8 ;  /* 0x000000ffff087224 */ /* 0x000fe200078e0a08 */
[----:B------:R-:W-:Y:S01]  /*23b0*/  ISETP.GT.U32.AND P4, PT, R27, R9, PT ;  /* 0x000000091b00720c */ /* 0x000fe20003f84070 */
[----:B------:R-:W-:Y:S01]  /*23c0*/  @!P3 IMAD.MOV R12, RZ, RZ, -R12 ;  /* 0x000000ffff0cb224 */ /* 0x000fe200078e0a0c */
[----:B------:R-:W-:Y:S01]  /*23d0*/  ISETP.GE.AND P3, PT, R3, RZ, PT ;  /* 0x000000ff0300720c */ /* 0x000fe20003f66270 */
[----:B------:R-:W-:-:S03]  /*23e0*/  IMAD.HI.U32 R5, R0, R13, RZ ;  /* 0x0000000d00057227 */ /* 0x000fc600078e00ff */
[----:B------:R1:W-:Y:S01]  /*23f0*/  STL [R1+0x168], R12 ;  /* 0x0001680c01007387 */ /* 0x0003e20000100800 */
[----:B------:R-:W-:Y:S01]  /*2400*/  IMAD R3, R27, R8, R6 ;  /* 0x000000081b037224 */ /* 0x000fe200078e0206 */
[----:B------:R-:W-:Y:S01]  /*2410*/  LOP3.LUT R6, R2, 0x94, RZ, 0xfc, !PT ;  /* 0x0000009402067812 */ /* 0x000fe200078efcff */
[----:B------:R-:W-:Y:S02]  /*2420*/  IMAD.MOV R5, RZ, RZ, -R5 ;  /* 0x000000ffff057224 */ /* 0x000fe400078e0a05 */
[--C-:B------:R-:W-:Y:S02]  /*2430*/  @!P6 IMAD.IADD R4, R4, 0x1, -R27.reuse ;  /* 0x000000010404e824 */ /* 0x100fe400078e0a1b */
[----:B------:R-:W-:Y:S02]  /*2440*/  @!P0 IMAD.IADD R15, R15, 0x1, -R27 ;  /* 0x000000010f0f8824 */ /* 0x000fe400078e0a1b */
[C---:B------:R-:W-:Y:S01]  /*2450*/  IMAD R13, R27.reuse, R5, R13 ;  /* 0x000000051b0d7224 */ /* 0x040fe200078e020d */
[----:B------:R-:W-:Y:S01]  /*2460*/  ISETP.GT.U32.AND P6, PT, R27, R4, PT ;  /* 0x000000041b00720c */ /* 0x000fe20003fc4070 */
[----:B------:R-:W-:Y:S01]  /*2470*/  @!P4 IMAD.IADD R9, R9, 0x1, -R27 ;  /* 0x000000010909c824 */ /* 0x000fe200078e0a1b */
[----:B-1----:R-:W-:Y:S01]  /*2480*/  IABS R12, R6 ;  /* 0x00000006000c7213 */ /* 0x002fe20000000000 */
[----:B------:R-:W-:Y:S01]  /*2490*/  IMAD.HI.U32 R19, R0, R21, RZ ;  /* 0x0000001500137227 */ /* 0x000fe200078e00ff */
[----:B------:R-:W-:-:S02]  /*24a0*/  ISETP.GT.U32.AND P0, PT, R27, R15, PT ;  /* 0x0000000f1b00720c */ /* 0x000fc40003f04070 */
[----:B------:R-:W-:Y:S01]  /*24b0*/  ISETP.GT.U32.AND P4, PT, R27, R3, PT ;  /* 0x000000031b00720c */ /* 0x000fe20003f84070 */
[----:B------:R-:W-:Y:S01]  /*24c0*/  IMAD.HI.U32 R8, R0, R12, RZ ;  /* 0x0000000c00087227 */ /* 0x000fe200078e00ff */
[----:B------:R-:W-:-:S03]  /*24d0*/  LOP3.LUT R5, R2, 0xa4, RZ, 0xfc, !PT ;  /* 0x000000a402057812 */ /* 0x000fc600078efcff */
[----:B------:R-:W-:Y:S01]  /*24e0*/  IMAD.MOV R8, RZ, RZ, -R8 ;  /* 0x000000ffff087224 */ /* 0x000fe200078e0a08 */
[----:B------:R-:W-:Y:S01]  /*24f0*/  IABS R14, R5 ;  /* 0x00000005000e7213 */ /* 0x000fe20000000000 */
[----:B------:R-:W-:Y:S01]  /*2500*/  @!P6 IMAD.IADD R4, R4, 0x1, -R27 ;  /* 0x000000010404e824 */ /* 0x000fe200078e0a1b */
[C---:B------:R-:W-:Y:S01]  /*2510*/  ISETP.GT.U32.AND P6, PT, R27.reuse, R13, PT ;  /* 0x0000000d1b00720c */ /* 0x040fe20003fc4070 */
[----:B------:R-:W-:Y:S02]  /*2520*/  IMAD.MOV R19, RZ, RZ, -R19 ;  /* 0x000000ffff137224 */ /* 0x000fe400078e0a13 */
[C---:B------:R-:W-:Y:S02]  /*2530*/  IMAD R12, R27.reuse, R8, R12 ;  /* 0x000000081b0c7224 */ /* 0x040fe400078e020c */
[----:B------:R-:W-:Y:S02]  /*2540*/  IMAD R19, R27, R19, R21 ;  /* 0x000000131b137224 */ /* 0x000fe400078e0215 */
[--C-:B------:R-:W-:Y:S01]  /*2550*/  @!P0 IMAD.IADD R15, R15, 0x1, -R27.reuse ;  /* 0x000000010f0f8824 */ /* 0x100fe200078e0a1b */
[----:B------:R-:W-:Y:S01]  /*2560*/  ISETP.GE.AND P0, PT, R7, RZ, PT ;  /* 0x000000ff0700720c */ /* 0x000fe20003f06270 */
[----:B------:R-:W-:Y:S01]  /*2570*/  @!P4 IMAD.IADD R3, R3, 0x1, -R27 ;  /* 0x000000010303c824 */ /* 0x000fe200078e0a1b */
[----:B------:R-:W-:Y:S01]  /*2580*/  ISETP.GT.U32.AND P4, PT, R27, R12, PT ;  /* 0x0000000c1b00720c */ /* 0x000fe20003f84070 */
[----:B------:R-:W-:Y:S01]  /*2590*/  IMAD.MOV.U32 R20, RZ, RZ, R15 ;  /* 0x000000ffff147224 */ /* 0x000fe200078e000f */
[----:B------:R-:W-:Y:S01]  /*25a0*/  LOP3.LUT R7, R2, 0xa0, RZ, 0xfc, !PT ;  /* 0x000000a002077812 */ /* 0x000fe200078efcff */
[----:B------:R-:W-:Y:S01]  /*25b0*/  @!P6 IMAD.IADD R13, R13, 0x1, -R27 ;  /* 0x000000010d0de824 */ /* 0x000fe200078e0a1b */
[----:B------:R-:W-:Y:S01]  /*25c0*/  ISETP.GT.U32.AND P6, PT, R27, R19, PT ;  /* 0x000000131b00720c */ /* 0x000fe20003fc4070 */
[----:B------:R-:W-:Y:S01]  /*25d0*/  IMAD.HI.U32 R22, R0, R18, RZ ;  /* 0x0000001200167227 */ /* 0x000fe200078e00ff */
[----:B------:R-:W-:-:S03]  /*25e0*/  IABS R10, R7 ;  /* 0x00000007000a7213 */ /* 0x000fc60000000000 */
[----:B------:R-:W-:Y:S01]  /*25f0*/  @!P1 IMAD.MOV R20, RZ, RZ, -R20 ;  /* 0x000000ffff149224 */ /* 0x000fe200078e0a14 */
[----:B------:R-:W-:Y:S01]  /*2600*/  ISETP.GT.U32.AND P1, PT, R27, R3, PT ;  /* 0x000000031b00720c */ /* 0x000fe20003f24070 */
[----:B------:R-:W-:-:S03]  /*2610*/  IMAD.HI.U32 R16, R0, R10, RZ ;  /* 0x0000000a00107227 */ /* 0x000fc600078e00ff */
[----:B------:R1:W-:Y:S01]  /*2620*/  STL [R1+0x150], R20 ;  /* 0x0001501401007387 */ /* 0x0003e20000100800 */
[----:B------:R-:W-:Y:S02]  /*2630*/  IMAD.MOV R22, RZ, RZ, -R22 ;  /* 0x000000ffff167224 */ /* 0x000fe400078e0a16 */
[--C-:B------:R-:W-:Y:S01]  /*2640*/  @!P4 IMAD.IADD R12, R12, 0x1, -R27.reuse ;  /* 0x000000010c0cc824 */ /* 0x100fe200078e0a1b */
[C---:B------:R-:W-:Y:S01]  /*2650*/  ISETP.GT.U32.AND P4, PT, R27.reuse, R13, PT ;  /* 0x0000000d1b00720c */ /* 0x040fe20003f84070 */
[----:B------:R-:W-:Y:S02]  /*2660*/  IMAD.MOV R16, RZ, RZ, -R16 ;  /* 0x000000ffff107224 */ /* 0x000fe400078e0a10 */
[----:B------:R-:W-:Y:S02]  /*2670*/  IMAD R18, R27, R22, R18 ;  /* 0x000000161b127224 */ /* 0x000fe400078e0212 */
[----:B------:R-:W-:Y:S02]  /*2680*/  @!P6 IMAD.IADD R19, R19, 0x1, -R27 ;  /* 0x000000011313e824 */ /* 0x000fe400078e0a1b */
[----:B-1----:R-:W-:-:S02]  /*2690*/  IMAD.MOV.U32 R20, RZ, RZ, R9 ;  /* 0x000000ffff147224 */ /* 0x002fc400078e0009 */
[----:B------:R-:W-:Y:S01]  /*26a0*/  IMAD.HI.U32 R8, R0, R14, RZ ;  /* 0x0000000e00087227 */ /* 0x000fe200078e00ff */
[----:B------:R-:W-:-:S03]  /*26b0*/  ISETP.GT.U32.AND P6, PT, R27, R19, PT ;  /* 0x000000131b00720c */ /* 0x000fc60003fc4070 */
[----:B------:R-:W-:Y:S01]  /*26c0*/  @!P5 IMAD.MOV R20, RZ, RZ, -R20 ;  /* 0x000000ffff14d224 */ /* 0x000fe200078e0a14 */
[C---:B------:R-:W-:Y:S01]  /*26d0*/  ISETP.GT.U32.AND P5, PT, R27.reuse, R12, PT ;  /* 0x0000000c1b00720c */ /* 0x040fe20003fa4070 */
[C---:B------:R-:W-:Y:S01]  /*26e0*/  IMAD R10, R27.reuse, R16, R10 ;  /* 0x000000101b0a7224 */ /* 0x040fe200078e020a */
[C---:B------:R-:W-:Y:S01]  /*26f0*/  LOP3.LUT R16, R2.reuse, 0xa8, RZ, 0xfc, !PT ;  /* 0x000000a802107812 */ /* 0x040fe200078efcff */
[----:B------:R-:W-:Y:S01]  /*2700*/  @!P2 IMAD.MOV R4, RZ, RZ, -R4 ;  /* 0x000000ffff04a224 */ /* 0x000fe200078e0a04 */
[----:B------:R-:W-:Y:S01]  /*2710*/  ISETP.GT.U32.AND P2, PT, R27, R18, PT ;  /* 0x000000121b00720c */ /* 0x000fe20003f44070 */
[----:B------:R-:W-:Y:S01]  /*2720*/  IMAD.MOV R8, RZ, RZ, -R8 ;  /* 0x000000ffff087224 */ /* 0x000fe200078e0a08 */
[----:B------:R-:W-:Y:S01]  /*2730*/  IABS R15, R16 ;  /* 0x00000010000f7213 */ /* 0x000fe20000000000 */
[--C-:B------:R-:W-:Y:S01]  /*2740*/  @!P1 IMAD.IADD R3, R3, 0x1, -R27.reuse ;  /* 0x0000000103039824 */ /* 0x100fe200078e0a1b */
[C---:B------:R-:W-:Y:S01]  /*2750*/  ISETP.GT.U32.AND P1, PT, R27.reuse, R10, PT ;  /* 0x0000000a1b00720c */ /* 0x040fe20003f24070 */
[----:B------:R-:W-:Y:S01]  /*2760*/  IMAD R8, R27, R8, R14 ;  /* 0x000000081b087224 */ /* 0x000fe200078e020e */
[----:B------:R-:W-:Y:S01]  /*2770*/  LOP3.LUT R14, R2, 0xac, RZ, 0xfc, !PT ;  /* 0x000000ac020e7812 */ /* 0x000fe200078efcff */
[--C-:B------:R-:W-:Y:S01]  /*2780*/  @!P4 IMAD.IADD R13, R13, 0x1, -R27.reuse ;  /* 0x000000010d0dc824 */ /* 0x100fe200078e0a1b */
[----:B------:R-:W-:Y:S01]  /*2790*/  ISETP.GE.AND P4, PT, R6, RZ, PT ;  /* 0x000000ff0600720c */ /* 0x000fe20003f86270 */
[----:B------:R-:W-:Y:S01]  /*27a0*/  IMAD.HI.U32 R6, R0, R15, RZ ;  /* 0x0000000f00067227 */ /* 0x000fe200078e00ff */
[----:B------:R-:W-:Y:S01]  /*27b0*/  IABS R9, R14 ;  /* 0x0000000e00097213 */ /* 0x000fe20000000000 */
[----:B------:R-:W-:Y:S02]  /*27c0*/  STL [R1+0x14c], R20 ;  /* 0x00014c1401007387 */ /* 0x000fe40000100800 */
[--C-:B------:R-:W-:Y:S01]  /*27d0*/  @!P5 IMAD.IADD R12, R12, 0x1, -R27.reuse ;  /* 0x000000010c0cd824 */ /* 0x100fe200078e0a1b */
[----:B------:R-:W-:Y:S01]  /*27e0*/  ISETP.GT.U32.AND P5, PT, R27, R8, PT ;  /* 0x000000081b00720c */ /* 0x000fe20003fa4070 */
[----:B------:R-:W-:Y:S01]  /*27f0*/  IMAD.MOV R6, RZ, RZ, -R6 ;  /* 0x000000ffff067224 */ /* 0x000fe200078e0a06 */
[----:B------:R1:W-:Y:S01]  /*2800*/  STL [R1+0x148], R4 ;  /* 0x0001480401007387 */ /* 0x0003e20000100800 */
[----:B------:R-:W-:Y:S01]  /*2810*/  @!P2 IMAD.IADD R18, R18, 0x1, -R27 ;  /* 0x000000011212a824 */ /* 0x000fe200078e0a1b */
[----:B------:R-:W-:Y:S01]  /*2820*/  ISETP.GE.AND P2, PT, R17, RZ, PT ;  /* 0x000000ff1100720c */ /* 0x000fe20003f46270 */
[----:B------:R-:W-:Y:S01]  /*2830*/  IMAD.MOV.U32 R21, RZ, RZ, R3 ;  /* 0x000000ffff157224 */ /* 0x000fe200078e0003 */
[----:B------:R-:W-:Y:S01]  /*2840*/  LOP3.LUT R3, R2, 0xb0, RZ, 0xfc, !PT ;  /* 0x000000b002037812 */ /* 0x000fe200078efcff */
[----:B------:R-:W-:Y:S01]  /*2850*/  @!P6 IMAD.IADD R19, R19, 0x1, -R27 ;  /* 0x000000011313e824 */ /* 0x000fe200078e0a1b */
[----:B------:R-:W-:Y:S01]  /*2860*/  ISETP.GE.AND P6, PT, R11, RZ, PT ;  /* 0x000000ff0b00720c */ /* 0x000fe20003fc6270 */
[----:B------:R-:W-:-:S02]  /*2870*/  IMAD R6, R27, R6, R15 ;  /* 0x000000061b067224 */ /* 0x000fc400078e020f */
[----:B------:R-:W-:Y:S01]  /*2880*/  @!P3 IMAD.MOV R21, RZ, RZ, -R21 ;  /* 0x000000ffff15b224 */ /* 0x000fe200078e0a15 */
[----:B------:R-:W-:Y:S01]  /*2890*/  ISETP.GT.U32.AND P3, PT, R27, R18, PT ;  /* 0x000000121b00720c */ /* 0x000fe20003f64070 */
[----:B-1----:R-:W-:-:S03]  /*28a0*/  IMAD.HI.U32 R4, R0, R9, RZ ;  /* 0x0000000900047227 */ /* 0x002fc600078e00ff */
[----:B------:R-:W-:Y:S01]  /*28b0*/  STL [R1+0x12c], R21 ;  /* 0x00012c1501007387 */ /* 0x000fe20000100800 */
[----:B------:R-:W-:Y:S02]  /*28c0*/  IMAD.MOV.U32 R11, RZ, RZ, R12 ;  /* 0x000000ffff0b7224 */ /* 0x000fe400078e000c */
[----:B------:R-:W-:Y:S02]  /*28d0*/  IMAD.MOV R4, RZ, RZ, -R4 ;  /* 0x000000ffff047224 */ /* 0x000fe400078e0a04 */
[----:B------:R-:W-:Y:S01]  /*28e0*/  @!P1 IMAD.IADD R10, R10, 0x1, -R27 ;  /* 0x000000010a0a9824 */ /* 0x000fe200078e0a1b */
[----:B------:R-:W-:Y:S01]  /*28f0*/  ISETP.GE.AND P1, PT, R7, RZ, PT ;  /* 0x000000ff0700720c */ /* 0x000fe20003f26270 */
[----:B------:R-:W-:Y:S01]  /*2900*/  IMAD.MOV.U32 R20, RZ, RZ, R13 ;  /* 0x000000ffff147224 */ /* 0x000fe200078e000d */
[----:B------:R-:W-:Y:S01]  /*2910*/  LOP3.LUT R7, R2, 0xb4, RZ, 0xfc, !PT ;  /* 0x000000b402077812 */ /* 0x000fe200078efcff */
[----:B------:R-:W-:Y:S01]  /*2920*/  @!P4 IMAD.MOV R11, RZ, RZ, -R11 ;  /* 0x000000ffff0bc224 */ /* 0x000fe200078e0a0b */
[C---:B------:R-:W-:Y:S01]  /*2930*/  ISETP.GT.U32.AND P4, PT, R27.reuse, R6, PT ;  /* 0x000000061b00720c */ /* 0x040fe20003f84070 */
[C---:B------:R-:W-:Y:S01]  /*2940*/  IMAD R4, R27.reuse, R4, R9 ;  /* 0x000000041b047224 */ /* 0x040fe200078e0209 */
[----:B------:R-:W-:Y:S01]  /*2950*/  IABS R15, R7 ;  /* 0x00000007000f7213 */ /* 0x000fe20000000000 */
[----:B------:R-:W-:Y:S01]  /*2960*/  @!P0 IMAD.MOV R20, RZ, RZ, -R20 ;  /* 0x000000ffff148224 */ /* 0x000fe200078e0a14 */
[----:B------:R-:W-:Y:S01]  /*2970*/  ISETP.GT.U32.AND P0, PT, R27, R10, PT ;  /* 0x0000000a1b00720c */ /* 0x000fe20003f04070 */
[----:B------:R-:W-:-:S02]  /*2980*/  IMAD.MOV.U32 R9, RZ, RZ, R19 ;  /* 0x000000ffff097224 */ /* 0x000fc400078e0013 */
[----:B------:R-:W-:Y:S01]  /*2990*/  @!P5 IMAD.IADD R8, R8, 0x1, -R27 ;  /* 0x000000010808d824 */ /* 0x000fe200078e0a1b */
[----:B------:R-:W-:Y:S01]  /*29a0*/  STL [R1+0x128], R20 ;  /* 0x0001281401007387 */ /* 0x000fe20000100800 */
[----:B------:R-:W-:Y:S01]  /*29b0*/  @!P6 IMAD.MOV R9, RZ, RZ, -R9 ;  /* 0x000000ffff09e224 */ /* 0x000fe200078e0a09 */
[----:B------:R-:W-:Y:S01]  /*29c0*/  ISETP.GE.AND P6, PT, R5, RZ, PT ;  /* 0x000000ff0500720c */ /* 0x000fe20003fc6270 */
[--C-:B------:R-:W-:Y:S01]  /*29d0*/  @!P3 IMAD.IADD R18, R18, 0x1, -R27.reuse ;  /* 0x000000011212b824 */ /* 0x100fe200078e0a1b */
[C---:B------:R-:W-:Y:S01]  /*29e0*/  ISETP.GT.U32.AND P5, PT, R27.reuse, R8, PT ;  /* 0x000000081b00720c */ /* 0x040fe20003fa4070 */
[----:B------:R1:W-:Y:S01]  /*29f0*/  STL [R1+0x120], R11 ;  /* 0x0001200b01007387 */ /* 0x0003e20000100800 */
[----:B------:R-:W-:Y:S01]  /*2a00*/  IABS R5, R3 ;  /* 0x0000000300057213 */ /* 0x000fe20000000000 */
[--C-:B------:R-:W-:Y:S01]  /*2a10*/  @!P4 IMAD.IADD R6, R6, 0x1, -R27.reuse ;  /* 0x000000010606c824 */ /* 0x100fe200078e0a1b */
[----:B------:R-:W-:Y:S01]  /*2a20*/  ISETP.GT.U32.AND P3, PT, R27, R4, PT ;  /* 0x000000041b00720c */ /* 0x000fe20003f64070 */
[----:B------:R2:W-:Y:S01]  /*2a30*/  STL [R1+0x11c], R9 ;  /* 0x00011c0901007387 */ /* 0x0005e20000100800 */
[----:B------:R-:W-:Y:S01]  /*2a40*/  IMAD.MOV.U32 R12, RZ, RZ, R18 ;  /* 0x000000ffff0c7224 */ /* 0x000fe200078e0012 */
[----:B------:R-:W-:Y:S01]  /*2a50*/  ISETP.GE.AND P4, PT, R3, RZ, PT ;  /* 0x000000ff0300720c */ /* 0x000fe20003f86270 */
[----:B------:R-:W-:Y:S01]  /*2a60*/  @!P0 IMAD.IADD R10, R10, 0x1, -R27 ;  /* 0x000000010a0a8824 */ /* 0x000fe200078e0a1b */
[----:B------:R-:W-:Y:S01]  /*2a70*/  ISETP.GE.AND P0, PT, R16, RZ, PT ;  /* 0x000000ff1000720c */ /* 0x000fe20003f06270 */
[----:B------:R-:W-:Y:S01]  /*2a80*/  @!P2 IMAD.MOV R12, RZ, RZ, -R12 ;  /* 0x000000ffff0ca224 */ /* 0x000fe200078e0a0c */
[----:B------:R-:W-:Y:S01]  /*2a90*/  ISETP.GT.U32.AND P2, PT, R27, R6, PT ;  /* 0x000000061b00720c */ /* 0x000fe20003f44070 */
[----:B-1----:R-:W-:-:S02]  /*2aa0*/  IMAD.MOV.U32 R11, RZ, RZ, R10 ;  /* 0x000000ffff0b7224 */ /* 0x002fc400078e000a */
[----:B------:R-:W-:Y:S01]  /*2ab0*/  @!P5 IMAD.IADD R8, R8, 0x1, -R27 ;  /* 0x000000010808d824 */ /* 0x000fe200078e0a1b */
[----:B------:R1:W-:Y:S01]  /*2ac0*/  STL [R1+0x9c], R12 ;  /* 0x00009c0c01007387 */ /* 0x0003e20000100800 */
[----:B--2---:R-:W-:Y:S01]  /*2ad0*/  IMAD.HI.U32 R9, R0, R5, RZ ;  /* 0x0000000500097227 */ /* 0x004fe200078e00ff */
[----:B------:R-:W-:-:S03]  /*2ae0*/  ISETP.GE.AND P5, PT, R14, RZ, PT ;  /* 0x000000ff0e00720c */ /* 0x000fc60003fa6270 */
[----:B------:R-:W-:Y:S02]  /*2af0*/  IMAD.MOV R9, RZ, RZ, -R9 ;  /* 0x000000ffff097224 */ /* 0x000fe400078e0a09 */
[----:B------:R-:W-:Y:S02]  /*2b00*/  @!P3 IMAD.IADD R4, R4, 0x1, -R27 ;  /* 0x000000010404b824 */ /* 0x000fe400078e0a1b */
[C---:B------:R-:W-:Y:S01]  /*2b10*/  IMAD R10, R27.reuse, R9, R5 ;  /* 0x000000091b0a7224 */ /* 0x040fe200078e0205 */
[----:B-1----:R-:W-:Y:S01]  /*2b20*/  LOP3.LUT R12, R2, 0xb8, RZ, 0xfc, !PT ;  /* 0x000000b8020c7812 */ /* 0x002fe200078efcff */
[----:B------:R-:W-:Y:S01]  /*2b30*/  @!P6 IMAD.MOV R8, RZ, RZ, -R8 ;  /* 0x000000ffff08e224 */ /* 0x000fe200078e0a08 */
[C---:B------:R-:W-:Y:S01]  /*2b40*/  ISETP.GT.U32.AND P3, PT, R27.reuse, R4, PT ;  /* 0x000000041b00720c */ /* 0x040fe20003f64070 */
[----:B------:R-:W-:Y:S01]  /*2b50*/  @!P1 IMAD.MOV R11, RZ, RZ, -R11 ;  /* 0x000000ffff0b9224 */ /* 0x000fe200078e0a0b */
[----:B------:R-:W-:Y:S01]  /*2b60*/  ISETP.GT.U32.AND P6, PT, R27, R10, PT ;  /* 0x0000000a1b00720c */ /* 0x000fe20003fc4070 */
[----:B------:R-:W-:Y:S01]  /*2b70*/  IMAD.HI.U32 R3, R0, R15, RZ ;  /* 0x0000000f00037227 */ /* 0x000fe200078e00ff */
[----:B------:R-:W-:-:S02]  /*2b80*/  LOP3.LUT R5, R2, 0xbc, RZ, 0xfc, !PT ;  /* 0x000000bc02057812 */ /* 0x000fc400078efcff */
[----:B------:R-:W-:Y:S01]  /*2b90*/  STL [R1+0x94], R11 ;  /* 0x0000940b01007387 */ /* 0x000fe20000100800 */
[----:B------:R-:W-:Y:S01]  /*2ba0*/  @!P2 IMAD.IADD R6, R6, 0x1, -R27 ;  /* 0x000000010606a824 */ /* 0x000fe200078e0a1b */
[----:B------:R-:W-:Y:S01]  /*2bb0*/  ISETP.GE.AND P2, PT, R12, RZ, PT ;  /* 0x000000ff0c00720c */ /* 0x000fe20003f46270 */
[----:B------:R-:W-:Y:S01]  /*2bc0*/  IMAD.MOV R3, RZ, RZ, -R3 ;  /* 0x000000ffff037224 */ /* 0x000fe200078e0a03 */
[----:B------:R1:W-:Y:S01]  /*2bd0*/  STL [R1+0x8c], R8 ;  /* 0x00008c0801007387 */ /* 0x0003e20000100800 */
[----:B------:R-:W-:Y:S02]  /*2be0*/  IABS R12, R12 ;  /* 0x0000000c000c7213 */ /* 0x000fe40000000000 */
[----:B------:R-:W-:Y:S01]  /*2bf0*/  IMAD R15, R27, R3, R15 ;  /* 0x000000031b0f7224 */ /* 0x000fe200078e020f */
[----:B------:R-:W-:Y:S01]  /*2c00*/  ISETP.GE.AND P1, PT, R7, RZ, PT ;  /* 0x000000ff0700720c */ /* 0x000fe20003f26270 */
[--C-:B------:R-:W-:Y:S01]  /*2c10*/  @!P6 IMAD.IADD R10, R10, 0x1, -R27.reuse ;  /* 0x000000010a0ae824 */ /* 0x100fe200078e0a1b */
[----:B------:R-:W-:Y:S01]  /*2c20*/  IABS R7, R5 ;  /* 0x0000000500077213 */ /* 0x000fe20000000000 */
[----:B------:R-:W-:Y:S01]  /*2c30*/  @!P3 IMAD.IADD R4, R4, 0x1, -R27 ;  /* 0x000000010404b824 */ /* 0x000fe200078e0a1b */
[C---:B------:R-:W-:Y:S01]  /*2c40*/  ISETP.GT.U32.AND P3, PT, R27.reuse, R15, PT ;  /* 0x0000000f1b00720c */ /* 0x040fe20003f64070 */
[----:B-1----:R-:W-:Y:S01]  /*2c50*/  IMAD.MOV.U32 R8, RZ, RZ, R6 ;  /* 0x000000ffff087224 */ /* 0x002fe200078e0006 */
[----:B------:R-:W-:Y:S01]  /*2c60*/  ISETP.GT.U32.AND P6, PT, R27, R10, PT ;  /* 0x0000000a1b00720c */ /* 0x000fe20003fc4070 */
[----:B------:R-:W-:Y:S01]  /*2c70*/  IMAD.MOV.U32 R6, RZ, RZ, R7 ;  /* 0x000000ffff067224 */ /* 0x000fe200078e0007 */
[----:B------:R-:W-:Y:S01]  /*2c80*/  LOP3.LUT R3, R2, 0xc0, RZ, 0xfc, !PT ;  /* 0x000000c002037812 */ /* 0x000fe200078efcff */
[----:B------:R-:W-:Y:S01]  /*2c90*/  @!P0 IMAD.MOV R8, RZ, RZ, -R8 ;  /* 0x000000ffff088224 */ /* 0x000fe200078e0a08 */
[----:B------:R-:W-:Y:S01]  /*2ca0*/  ISETP.GE.AND P0, PT, R5, RZ, PT ;  /* 0x000000ff0500720c */ /* 0x000fe20003f06270 */
[----:B------:R-:W-:Y:S01]  /*2cb0*/  IMAD.HI.U32 R7, R0, R6, RZ ;  /* 0x0000000600077227 */ /* 0x000fe200078e00ff */
[----:B------:R-:W-:-:S02]  /*2cc0*/  IABS R9, R3 ;  /* 0x0000000300097213 */ /* 0x000fc40000000000 */
[----:B------:R1:W-:Y:S01]  /*2cd0*/  STL [R1+0xcc], R8 ;  /* 0x0000cc0801007387 */ /* 0x0003e20000100800 */
[----:B------:R-:W-:Y:S01]  /*2ce0*/  IMAD.MOV R7, RZ, RZ, -R7 ;  /* 0x000000ffff077224 */ /* 0x000fe200078e0a07 */
[----:B------:R-:W-:Y:S01]  /*2cf0*/  LOP3.LUT R11, R2, 0xc8, RZ, 0xfc, !PT ;  /* 0x000000c8020b7812 */ /* 0x000fe200078efcff */
[--C-:B------:R-:W-:Y:S02]  /*2d00*/  @!P3 IMAD.IADD R15, R15, 0x1, -R27.reuse ;  /* 0x000000010f0fb824 */ /* 0x100fe400078e0a1b */
[----:B------:R-:W-:Y:S01]  /*2d10*/  @!P6 IMAD.IADD R10, R10, 0x1, -R27 ;  /* 0x000000010a0ae824 */ /* 0x000fe200078e0a1b */
[----:B------:R-:W-:Y:S01]  /*2d20*/  IABS R14, R11 ;  /* 0x0000000b000e7213 */ /* 0x000fe20000000000 */
[----:B------:R-:W-:Y:S01]  /*2d30*/  IMAD.HI.U32 R5, R0, R9, RZ ;  /* 0x0000000900057227 */ /* 0x000fe200078e00ff */
[----:B------:R-:W-:-:S03]  /*2d40*/  ISETP.GT.U32.AND P3, PT, R27, R15, PT ;  /* 0x0000000f1b00720c */ /* 0x000fc60003f64070 */
[----:B-1----:R-:W-:-:S04]  /*2d50*/  IMAD.HI.U32 R8, R0, R12, RZ ;  /* 0x0000000c00087227 */ /* 0x002fc800078e00ff */
[----:B------:R-:W-:Y:S02]  /*2d60*/  IMAD.MOV R8, RZ, RZ, -R8 ;  /* 0x000000ffff087224 */ /* 0x000fe400078e0a08 */
[----:B------:R-:W-:Y:S01]  /*2d70*/  @!P5 IMAD.MOV R4, RZ, RZ, -R4 ;  /* 0x000000ffff04d224 */ /* 0x000fe200078e0a04 */
[----:B------:R-:W-:Y:S01]  /*2d80*/  ISETP.GE.AND P5, PT, R3, RZ, PT ;  /* 0x000000ff0300720c */ /* 0x000fe20003fa6270 */
[C---:B------:R-:W-:Y:S01]  /*2d90*/  IMAD R12, R27.reuse, R8, R12 ;  /* 0x000000081b0c7224 */ /* 0x040fe200078e020c */
[C---:B------:R-:W-:Y:S01]  /*2da0*/  LOP3.LUT R3, R2.reuse, 0xc4, RZ, 0xfc, !PT ;  /* 0x000000c402037812 */ /* 0x040fe200078efcff */
[----:B------:R-:W-:Y:S01]  /*2db0*/  IMAD.MOV R5, RZ, RZ, -R5 ;  /* 0x000000ffff057224 */ /* 0x000fe200078e0a05 */
[----:B------:R-:W-:Y:S01]  /*2dc0*/  LOP3.LUT R8, R2, 0xcc, RZ, 0xfc, !PT ;  /* 0x000000cc02087812 */ /* 0x000fe200078efcff */
[C---:B------:R-:W-:Y:S01]  /*2dd0*/  IMAD R6, R27.reuse, R7, R6 ;  /* 0x000000071b067224 */ /* 0x040fe200078e0206 */
[C---:B------:R-:W-:Y:S01]  /*2de0*/  ISETP.GT.U32.AND P6, PT, R27.reuse, R12, PT ;  /* 0x0000000c1b00720c */ /* 0x040fe20003fc4070 */
[----:B------:R-:W-:Y:S01]  /*2df0*/  IMAD R9, R27, R5, R9 ;  /* 0x000000051b097224 */ /* 0x000fe200078e0209 */
[----:B------:R-:W-:Y:S01]  /*2e00*/  IABS R7, R3 ;  /* 0x0000000300077213 */ /* 0x000fe20000000000 */
[----:B------:R-:W-:Y:S01]  /*2e10*/  IMAD.MOV.U32 R16, RZ, RZ, R10 ;  /* 0x000000ffff107224 */ /* 0x000fe200078e000a */
[----:B------:R1:W-:Y:S01]  /*2e20*/  STL [R1+0x118], R4 ;  /* 0x0001180401007387 */ /* 0x0003e20000100800 */
[----:B------:R-:W-:Y:S01]  /*2e30*/  @!P3 IMAD.IADD R15, R15, 0x1, -R27 ;  /* 0x000000010f0fb824 */ /* 0x000fe200078e0a1b */
[C---:B------:R-:W-:Y:S01]  /*2e40*/  ISETP.GT.U32.AND P3, PT, R27.reuse, R6, PT ;  /* 0x000000061b00720c */ /* 0x040fe20003f64070 */
[----:B------:R-:W-:Y:S01]  /*2e50*/  @!P4 IMAD.MOV R16, RZ, RZ, -R16 ;  /* 0x000000ffff10c224 */ /* 0x000fe200078e0a10 */
[----:B------:R-:W-:Y:S01]  /*2e60*/  ISETP.GT.U32.AND P4, PT, R27, R9, PT ;  /* 0x000000091b00720c */ /* 0x000fe20003f84070 */
[----:B------:R-:W-:Y:S01]  /*2e70*/  IMAD.HI.U32 R10, R0, R7, RZ ;  /* 0x00000007000a7227 */ /* 0x000fe200078e00ff */
[----:B------:R-:W-:-:S02]  /*2e80*/  IABS R13, R8 ;  /* 0x00000008000d7213 */ /* 0x000fc40000000000 */
[----:B------:R-:W-:Y:S01]  /*2e90*/  STL [R1+0x114], R16 ;  /* 0x0001141001007387 */ /* 0x000fe20000100800 */
[----:B------:R-:W-:Y:S01]  /*2ea0*/  @!P6 IMAD.IADD R12, R12, 0x1, -R27 ;  /* 0x000000010c0ce824 */ /* 0x000fe200078e0a1b */
[----:B-1----:R-:W-:Y:S01]  /*2eb0*/  LOP3.LUT R4, R2, 0xd0, RZ, 0xfc, !PT ;  /* 0x000000d002047812 */ /* 0x002fe200078efcff */
[----:B------:R-:W-:Y:S02]  /*2ec0*/  IMAD.MOV R10, RZ, RZ, -R10 ;  /* 0x000000ffff0a7224 */ /* 0x000fe400078e0a0a */
[----:B------:R-:W-:Y:S01]  /*2ed0*/  @!P1 IMAD.MOV R15, RZ, RZ, -R15 ;  /* 0x000000ffff0f9224 */ /* 0x000fe200078e0a0f */
[----:B------:R-:W-:Y:S01]  /*2ee0*/  ISETP.GT.U32.AND P6, PT, R27, R12, PT ;  /* 0x0000000c1b00720c */ /* 0x000fe20003fc4070 */
[----:B------:R-:W-:Y:S01]  /*2ef0*/  @!P3 IMAD.IADD R6, R6, 0x1, -R27 ;  /* 0x000000010606b824 */ /* 0x000fe200078e0a1b */
[----:B------:R-:W-:Y:S01]  /*2f00*/  ISETP.GE.AND P1, PT, R3, RZ, PT ;  /* 0x000000ff0300720c */ /* 0x000fe20003f26270 */
[----:B------:R-:W-:Y:S01]  /*2f10*/  IMAD R3, R27, R10, R7 ;  /* 0x0000000a1b037224 */ /* 0x000fe200078e0207 */
[----:B------:R1:W-:Y:S01]  /*2f20*/  STL [R1+0x110], R15 ;  /* 0x0001100f01007387 */ /* 0x0003e20000100800 */
[----:B------:R-:W-:Y:S01]  /*2f30*/  @!P4 IMAD.IADD R9, R9, 0x1, -R27 ;  /* 0x000000010909c824 */ /* 0x000fe200078e0a1b */
[----:B------:R-:W-:Y:S01]  /*2f40*/  ISETP.GT.U32.AND P3, PT, R27, R6, PT ;  /* 0x000000061b00720c */ /* 0x000fe20003f64070 */
[----:B------:R-:W-:Y:S01]  /*2f50*/  IMAD.HI.U32 R7, R0, R13, RZ ;  /* 0x0000000d00077227 */ /* 0x000fe200078e00ff */
[----:B------:R-:W-:-:S02]  /*2f60*/  IABS R5, R4 ;  /* 0x0000000400057213 */ /* 0x000fc40000000000 */
[C---:B------:R-:W-:Y:S01]  /*2f70*/  ISETP.GT.U32.AND P4, PT, R27.reuse, R9, PT ;  /* 0x000000091b00720c */ /* 0x040fe20003f84070 */
[----:B------:R-:W-:Y:S02]  /*2f80*/  IMAD.MOV R7, RZ, RZ, -R7 ;  /* 0x000000ffff077224 */ /* 0x000fe400078e0a07 */
[----:B------:R-:W-:Y:S01]  /*2f90*/  @!P6 IMAD.IADD R12, R12, 0x1, -R27 ;  /* 0x000000010c0ce824 */ /* 0x000fe200078e0a1b */
[----:B------:R-:W-:Y:S01]  /*2fa0*/  ISETP.GT.U32.AND P6, PT, R27, R3, PT ;  /* 0x000000031b00720c */ /* 0x000fe20003fc4070 */
[----:B-1----:R-:W-:-:S04]  /*2fb0*/  IMAD.HI.U32 R15, R0, R14, RZ ;  /* 0x0000000e000f7227 */ /* 0x002fc800078e00ff */
[----:B------:R-:W-:Y:S02]  /*2fc0*/  IMAD.MOV R15, RZ, RZ, -R15 ;  /* 0x000000ffff0f7224 */ /* 0x000fe400078e0a0f */
[----:B------:R-:W-:-:S04]  /*2fd0*/  IMAD.HI.U32 R10, R0, R5, RZ ;  /* 0x00000005000a7227 */ /* 0x000fc800078e00ff */
[--C-:B------:R-:W-:Y:S01]  /*2fe0*/  @!P3 IMAD.IADD R6, R6, 0x1, -R27.reuse ;  /* 0x000000010606b824 */ /* 0x100fe200078e0a1b */
[----:B------:R-:W-:Y:S01]  /*2ff0*/  ISETP.GE.AND P3, PT, R11, RZ, PT ;  /* 0x000000ff0b00720c */ /* 0x000fe20003f66270 */
[----:B------:R-:W-:Y:S02]  /*3000*/  @!P6 IMAD.IADD R3, R3, 0x1, -R27 ;  /* 0x000000010303e824 */ /* 0x000fe400078e0a1b */
[C---:B------:R-:W-:Y:S02]  /*3010*/  IMAD R11, R27.reuse, R15, R14 ;  /* 0x0000000f1b0b7224 */ /* 0x040fe400078e020e */
[----:B------:R-:W-:Y:S01]  /*3020*/  IMAD.MOV.U32 R16, RZ, RZ, R12 ;  /* 0x000000ffff107224 */ /* 0x000fe200078e000c */
[C---:B------:R-:W-:Y:S01]  /*3030*/  ISETP.GT.U32.AND P6, PT, R27.reuse, R3, PT ;  /* 0x000000031b00720c */ /* 0x040fe20003fc4070 */
[----:B------:R-:W-:Y:S02]  /*3040*/  IMAD.MOV R10, RZ, RZ, -R10 ;  /* 0x000000ffff0a7224 */ /* 0x000fe400078e0a0a */
[----:B------:R-:W-:Y:S01]  /*3050*/  IMAD R13, R27, R7, R13 ;  /* 0x000000071b0d7224 */ /* 0x000fe200078e020d */
[----:B------:R-:W-:Y:S01]  /*3060*/  LOP3.LUT R7, R2, 0xd4, RZ, 0xfc, !PT ;  /* 0x000000d402077812 */ /* 0x000fe200078efcff */
[----:B------:R-:W-:-:S02]  /*3070*/  @!P4 IMAD.IADD R9, R9, 0x1, -R27 ;  /* 0x000000010909c824 */ /* 0x000fc400078e0a1b */
[----:B------:R-:W-:Y:S01]  /*3080*/  @!P2 IMAD.MOV R16, RZ, RZ, -R16 ;  /* 0x000000ffff10a224 */ /* 0x000fe200078e0a10 */
[C---:B------:R-:W-:Y:S01]  /*3090*/  ISETP.GT.U32.AND P2, PT, R27.reuse, R11, PT ;  /* 0x0000000b1b00720c */ /* 0x040fe20003f44070 */
[C---:B------:R-:W-:Y:S01]  /*30a0*/  IMAD R5, R27.reuse, R10, R5 ;  /* 0x0000000a1b057224 */ /* 0x040fe200078e0205 */
[----:B------:R-:W-:Y:S01]  /*30b0*/  IABS R10, R7 ;  /* 0x00000007000a7213 */ /* 0x000fe20000000000 */
[----:B------:R-:W-:Y:S01]  /*30c0*/  IMAD.MOV.U32 R12, RZ, RZ, R9 ;  /* 0x000000ffff0c7224 */ /* 0x000fe200078e0009 */
[C---:B------:R-:W-:Y:S01]  /*30d0*/  ISETP.GT.U32.AND P4, PT, R27.reuse, R13, PT ;  /* 0x0000000d1b00720c */ /* 0x040fe20003f84070 */
[----:B------:R-:W-:Y:S01]  /*30e0*/  IMAD.MOV.U32 R14, RZ, RZ, R6 ;  /* 0x000000ffff0e7224 */ /* 0x000fe200078e0006 */
[----:B------:R-:W-:Y:S01]  /*30f0*/  STL [R1+0xf8], R16 ;  /* 0x0000f81001007387 */ /* 0x000fe20000100800 */
[----:B------:R-:W-:Y:S01]  /*3100*/  @!P5 IMAD.MOV R12, RZ, RZ, -R12 ;  /* 0x000000ffff0cd224 */ /* 0x000fe200078e0a0c */
[----:B------:R-:W-:Y:S01]  /*3110*/  ISETP.GT.U32.AND P5, PT, R27, R5, PT ;  /* 0x000000051b00720c */ /* 0x000fe20003fa4070 */
[----:B------:R-:W-:Y:S01]  /*3120*/  IMAD.MOV.U32 R6, RZ, RZ, R10 ;  /* 0x000000ffff067224 */ /* 0x000fe200078e000a */
[----:B------:R-:W-:Y:S01]  /*3130*/  LOP3.LUT R10, R2, 0xd8, RZ, 0xfc, !PT ;  /* 0x000000d8020a7812 */ /* 0x000fe200078efcff */
[----:B------:R-:W-:Y:S01]  /*3140*/  @!P0 IMAD.MOV R14, RZ, RZ, -R14 ;  /* 0x000000ffff0e8224 */ /* 0x000fe200078e0a0e */
[----:B------:R-:W-:Y:S01]  /*3150*/  ISETP.GE.AND P0, PT, R8, RZ, PT ;  /* 0x000000ff0800720c */ /* 0x000fe20003f06270 */
[--C-:B------:R-:W-:Y:S01]  /*3160*/  @!P6 IMAD.IADD R3, R3, 0x1, -R27.reuse ;  /* 0x000000010303e824 */ /* 0x100fe200078e0a1b */
[----:B------:R-:W-:Y:S01]  /*3170*/  ISETP.GE.AND P6, PT, R4, RZ, PT ;  /* 0x000000ff0400720c */ /* 0x000fe20003fc6270 */
[----:B------:R-:W-:Y:S01]  /*3180*/  IMAD.HI.U32 R8, R0, R6, RZ ;  /* 0x0000000600087227 */ /* 0x000fe200078e00ff */
[----:B------:R-:W-:Y:S01]  /*3190*/  IABS R4, R10 ;  /* 0x0000000a00047213 */ /* 0x000fe20000000000 */
[----:B------:R-:W-:Y:S02]  /*31a0*/  STL [R1+0x100], R14 ;  /* 0x0001000e01007387 */ /* 0x000fe40000100800 */
[--C-:B------:R-:W-:Y:S01]  /*31b0*/  @!P2 IMAD.IADD R11, R11, 0x1, -R27.reuse ;  /* 0x000000010b0ba824 */ /* 0x100fe200078e0a1b */
[----:B------:R-:W-:Y:S01]  /*31c0*/  ISETP.GE.AND P2, PT, R7, RZ, PT ;  /* 0x000000ff0700720c */ /* 0x000fe20003f46270 */
[--C-:B------:R-:W-:Y:S01]  /*31d0*/  @!P4 IMAD.IADD R13, R13, 0x1, -R27.reuse ;  /* 0x000000010d0dc824 */ /* 0x100fe200078e0a1b */
[----:B------:R1:W-:Y:S01]  /*31e0*/  STL [R1+0x104], R12 ;  /* 0x0001040c01007387 */ /* 0x0003e20000100800 */
[----:B------:R-:W-:Y:S01]  /*31f0*/  IMAD.MOV R7, RZ, RZ, -R8 ;  /* 0x000000ffff077224 */ /* 0x000fe200078e0a08 */
[----:B------:R-:W-:Y:S01]  /*3200*/  ISETP.GT.U32.AND P4, PT, R27, R11, PT ;  /* 0x0000000b1b00720c */ /* 0x000fe20003f84070 */
[----:B------:R-:W-:Y:S01]  /*3210*/  IMAD.MOV.U32 R8, RZ, RZ, R4 ;  /* 0x000000ffff087224 */ /* 0x000fe200078e0004 */
[----:B------:R-:W-:Y:S01]  /*3220*/  LOP3.LUT R4, R2, 0xdc, RZ, 0xfc, !PT ;  /* 0x000000dc02047812 */ /* 0x000fe200078efcff */
[----:B------:R-:W-:Y:S01]  /*3230*/  @!P5 IMAD.IADD R5, R5, 0x1, -R27 ;  /* 0x000000010505d824 */ /* 0x000fe200078e0a1b */
[----:B------:R-:W-:Y:S01]  /*3240*/  ISETP.GT.U32.AND P5, PT, R27, R13, PT ;  /* 0x0000000d1b00720c */ /* 0x000fe20003fa4070 */
[----:B------:R-:W-:-:S04]  /*3250*/  IMAD.HI.U32 R9, R0, R8, RZ ;  /* 0x0000000800097227 */ /* 0x000fc800078e00ff */
[----:B------:R-:W-:Y:S02]  /*3260*/  IMAD.MOV R9, RZ, RZ, -R9 ;  /* 0x000000ffff097224 */ /* 0x000fe400078e0a09 */
[----:B-1----:R-:W-:Y:S01]  /*3270*/  IMAD.MOV.U32 R12, RZ, RZ, R3 ;  /* 0x000000ffff0c7224 */ /* 0x002fe200078e0003 */
[C---:B------:R-:W-:Y:S01]  /*3280*/  LOP3.LUT R3, R2.reuse, 0xe0, RZ, 0xfc, !PT ;  /* 0x000000e002037812 */ /* 0x040fe200078efcff */
[C---:B------:R-:W-:Y:S02]  /*3290*/  IMAD R8, R27.reuse, R9, R8 ;  /* 0x000000091b087224 */ /* 0x040fe400078e0208 */
[----:B------:R-:W-:Y:S01]  /*32a0*/  @!P1 IMAD.MOV R12, RZ, RZ, -R12 ;  /* 0x000000ffff0c9224 */ /* 0x000fe200078e0a0c */
[C---:B------:R-:W-:Y:S01]  /*32b0*/  ISETP.GT.U32.AND P1, PT, R27.reuse, R5, PT ;  /* 0x000000051b00720c */ /* 0x040fe20003f24070 */
[----:B------:R-:W-:Y:S01]  /*32c0*/  IMAD R6, R27, R7, R6 ;  /* 0x000000071b067224 */ /* 0x000fe200078e0206 */
[----:B------:R-:W-:Y:S01]  /*32d0*/  LOP3.LUT R7, R2, 0xe4, RZ, 0xfc, !PT ;  /* 0x000000e402077812 */ /* 0x000fe200078efcff */
[--C-:B------:R-:W-:Y:S01]  /*32e0*/  @!P5 IMAD.IADD R13, R13, 0x1, -R27.reuse ;  /* 0x000000010d0dd824 */ /* 0x100fe200078e0a1b */
[----:B------:R-:W-:Y:S01]  /*32f0*/  ISETP.GT.U32.AND P5, PT, R27, R8, PT ;  /* 0x000000081b00720c */ /* 0x000fe20003fa4070 */
[----:B------:R-:W-:Y:S01]  /*3300*/  @!P4 IMAD.IADD R11, R11, 0x1, -R27 ;  /* 0x000000010b0bc824 */ /* 0x000fe200078e0a1b */
[----:B------:R-:W-:Y:S01]  /*3310*/  ISETP.GT.U32.AND P4, PT, R27, R6, PT ;  /* 0x000000061b00720c */ /* 0x000fe20003f84070 */
[----:B------:R1:W-:Y:S01]  /*3320*/  STL [R1+0x108], R12 ;  /* 0x0001080c01007387 */ /* 0x0003e20000100800 */
[----:B------:R-:W-:Y:S01]  /*3330*/  IABS R14, R7 ;  /* 0x00000007000e7213 */ /* 0x000fe20000000000 */
[----:B------:R-:W-:Y:S01]  /*3340*/  IMAD.MOV.U32 R16, RZ, RZ, R11 ;  /* 0x000000ffff107224 */ /* 0x000fe200078e000b */
[----:B------:R-:W-:Y:S01]  /*3350*/  IABS R9, R3 ;  /* 0x0000000300097213 */ /* 0x000fe20000000000 */
[----:B------:R-:W-:-:S02]  /*3360*/  @!P0 IMAD.MOV R13, RZ, RZ, -R13 ;  /* 0x000000ffff0d8224 */ /* 0x000fc400078e0a0d */
[--C-:B------:R-:W-:Y:S01]  /*3370*/  @!P1 IMAD.IADD R5, R5, 0x1, -R27.reuse ;  /* 0x0000000105059824 */ /* 0x100fe200078e0a1b */
[----:B------:R-:W-:Y:S01]  /*3380*/  ISETP.GE.AND P1, PT, R10, RZ, PT ;  /* 0x000000ff0a00720c */ /* 0x000fe20003f26270 */
[----:B------:R-:W-:Y:S01]  /*3390*/  IMAD.MOV.U32 R10, RZ, RZ, R14 ;  /* 0x000000ffff0a7224 */ /* 0x000fe200078e000e */
[----:B-1----:R-:W-:Y:S01]  /*33a0*/  IABS R12, R4 ;  /* 0x00000004000c7213 */ /* 0x002fe20000000000 */
[----:B------:R-:W-:Y:S02]  /*33b0*/  @!P5 IMAD.IADD R8, R8, 0x1, -R27 ;  /* 0x000000010808d824 */ /* 0x000fe400078e0a1b */
[----:B------:R-:W-:-:S03]  /*33c0*/  IMAD.HI.U32 R15, R0, R9, RZ ;  /* 0x00000009000f7227 */ /* 0x000fc600078e00ff */
[----:B------:R-:W-:Y:S01]  /*33d0*/  ISETP.GT.U32.AND P5, PT, R27, R8, PT ;  /* 0x000000081b00720c */ /* 0x000fe20003fa4070 */
[----:B------:R-:W-:-:S04]  /*33e0*/  IMAD.HI.U32 R14, R0, R12, RZ ;  /* 0x0000000c000e7227 */ /* 0x000fc800078e00ff */
[----:B------:R-:W-:Y:S01]  /*33f0*/  @!P4 IMAD.IADD R6, R6, 0x1, -R27 ;  /* 0x000000010606c824 */ /* 0x000fe200078e0a1b */
[----:B------:R-:W-:Y:S01]  /*3400*/  ISETP.GE.AND P4, PT, R4, RZ, PT ;  /* 0x000000ff0400720c */ /* 0x000fe20003f86270 */
[----:B------:R-:W-:Y:S02]  /*3410*/  IMAD.MOV R14, RZ, RZ, -R14 ;  /* 0x000000ffff0e7224 */ /* 0x000fe400078e0a0e */
[----:B------:R-:W-:-:S04]  /*3420*/  IMAD.HI.U32 R4, R0, R10, RZ ;  /* 0x0000000a00047227 */ /* 0x000fc800078e00ff */
[----:B------:R-:W-:Y:S02]  /*3430*/  IMAD.MOV R11, RZ, RZ, -R15 ;  /* 0x000000ffff0b7224 */ /* 0x000fe400078e0a0f */
[C---:B------:R-:W-:Y:S01]  /*3440*/  IMAD R12, R27.reuse, R14, R12 ;  /* 0x0000000e1b0c7224 */ /* 0x040fe200078e020c */
[C---:B------:R-:W-:Y:S01]  /*3450*/  LOP3.LUT R14, R2.reuse, 0xe8, RZ, 0xfc, !PT ;  /* 0x000000e8020e7812 */ /* 0x040fe200078efcff */
[----:B------:R-:W-:Y:S01]  /*3460*/  @!P3 IMAD.MOV R16, RZ, RZ, -R16 ;  /* 0x000000ffff10b224 */ /* 0x000fe200078e0a10 */
[C---:B------:R-:W-:Y:S01]  /*3470*/  ISETP.GT.U32.AND P3, PT, R27.reuse, R6, PT ;  /* 0x000000061b00720c */ /* 0x040fe20003f64070 */
[----:B------:R-:W-:Y:S01]  /*3480*/  IMAD.MOV R4, RZ, RZ, -R4 ;  /* 0x000000ffff047224 */ /* 0x000fe200078e0a04 */
[C---:B------:R-:W-:Y:S01]  /*3490*/  ISETP.GT.U32.AND P0, PT, R27.reuse, R12, PT ;  /* 0x0000000c1b00720c */ /* 0x040fe20003f04070 */
[C---:B------:R-:W-:Y:S01]  /*34a0*/  IMAD R9, R27.reuse, R11, R9 ;  /* 0x0000000b1b097224 */ /* 0x040fe200078e0209 */
[----:B------:R1:W-:Y:S01]  /*34b0*/  STL [R1+0xfc], R16 ;  /* 0x0000fc1001007387 */ /* 0x0003e20000100800 */
[C---:B------:R-:W-:Y:S01]  /*34c0*/  IMAD R10, R27.reuse, R4, R10 ;  /* 0x000000041b0a7224 */ /* 0x040fe200078e020a */
[----:B------:R-:W-:Y:S01]  /*34d0*/  LOP3.LUT R11, R2, 0xf0, RZ, 0xfc, !PT ;  /* 0x000000f0020b7812 */ /* 0x000fe200078efcff */
[----:B------:R-:W-:Y:S01]  /*34e0*/  @!P6 IMAD.MOV R5, RZ, RZ, -R5 ;  /* 0x000000ffff05e224 */ /* 0x000fe200078e0a05 */
[C---:B------:R-:W-:Y:S01]  /*34f0*/  ISETP.GT.U32.AND P6, PT, R27.reuse, R9, PT ;  /* 0x000000091b00720c */ /* 0x040fe20003fc4070 */
[--C-:B------:R-:W-:Y:S01]  /*3500*/  @!P5 IMAD.IADD R8, R8, 0x1, -R27.reuse ;  /* 0x000000010808d824 */ /* 0x100fe200078e0a1b */
[----:B------:R-:W-:Y:S01]  /*3510*/  ISETP.GT.U32.AND P5, PT, R27, R10, PT ;  /* 0x0000000a1b00720c */ /* 0x000fe20003fa4070 */
[----:B------:R2:W-:Y:S02]  /*3520*/  STL [R1+0xe4], R13 ;  /* 0x0000e40d01007387 */ /* 0x0005e40000100800 */
[--C-:B------:R-:W-:Y:S01]  /*3530*/  @!P3 IMAD.IADD R6, R6, 0x1, -R27.reuse ;  /* 0x000000010606b824 */ /* 0x100fe200078e0a1b */
[----:B------:R-:W-:Y:S01]  /*3540*/  ISETP.GE.AND P3, PT, R3, RZ, PT ;  /* 0x000000ff0300720c */ /* 0x000fe20003f66270 */
[----:B------:R4:W-:Y:S01]  /*3550*/  STL [R1+0xf0], R5 ;  /* 0x0000f00501007387 */ /* 0x0009e20000100800 */
[----:B------:R-:W-:Y:S01]  /*3560*/  LOP3.LUT R3, R2, 0xec, RZ, 0xfc, !PT ;  /* 0x000000ec02037812 */ /* 0x000fe200078efcff */
[--C-:B------:R-:W-:Y:S01]  /*3570*/  @!P0 IMAD.IADD R12, R12, 0x1, -R27.reuse ;  /* 0x000000010c0c8824 */ /* 0x100fe200078e0a1b */
[----:B------:R-:W-:Y:S01]  /*3580*/  ISETP.GE.AND P0, PT, R7, RZ, PT ;  /* 0x000000ff0700720c */ /* 0x000fe20003f06270 */
[----:B------:R-:W-:Y:S01]  /*3590*/  @!P1 IMAD.MOV R8, RZ, RZ, -R8 ;  /* 0x000000ffff089224 */ /* 0x000fe200078e0a08 */
[----:B------:R-:W-:Y:S01]  /*35a0*/  IABS R4, R3 ;  /* 0x0000000300047213 */ /* 0x000fe20000000000 */
[--C-:B------:R-:W-:Y:S01]  /*35b0*/  @!P6 IMAD.IADD R9, R9, 0x1, -R27.reuse ;  /* 0x000000010909e824 */ /* 0x100fe200078e0a1b */
[C---:B------:R-:W-:Y:S01]  /*35c0*/  ISETP.GT.U32.AND P6, PT, R27.reuse, R12, PT ;  /* 0x0000000c1b00720c */ /* 0x040fe20003fc4070 */
[----:B------:R-:W-:Y:S01]  /*35d0*/  @!P5 IMAD.IADD R10, R10, 0x1, -R27 ;  /* 0x000000010a0ad824 */ /* 0x000fe200078e0a1b */
[----:B-1----:R-:W-:Y:S01]  /*35e0*/  IABS R16, R11 ;  /* 0x0000000b00107213 */ /* 0x002fe20000000000 */
[----:B--2---:R-:W-:Y:S01]  /*35f0*/  IMAD.MOV.U32 R13, RZ, RZ, R6 ;  /* 0x000000ffff0d7224 */ /* 0x004fe200078e0006 */
[----:B----4-:R-:W-:Y:S01]  /*3600*/  IABS R5, R14 ;  /* 0x0000000e00057213 */ /* 0x010fe20000000000 */
[----:B------:R-:W-:Y:S01]  /*3610*/  IMAD.HI.U32 R6, R0, R4, RZ ;  /* 0x0000000400067227 */ /* 0x000fe200078e00ff */
[----:B------:R-:W-:-:S03]  /*3620*/  ISETP.GT.U32.AND P5, PT, R27, R9, PT ;  /* 0x000000091b00720c */ /* 0x000fc60003fa4070 */
[----:B------:R-:W-:-:S04]  /*3630*/  IMAD.HI.U32 R7, R0, R5, RZ ;  /* 0x0000000500077227 */ /* 0x000fc800078e00ff */
[----:B------:R-:W-:Y:S02]  /*3640*/  IMAD.MOV R7, RZ, RZ, -R7 ;  /* 0x000000ffff077224 */ /* 0x000fe400078e0a07 */
[----:B------:R-:W-:Y:S02]  /*3650*/  IMAD.MOV R6, RZ, RZ, -R6 ;  /* 0x000000ffff067224 */ /* 0x000fe400078e0a06 */
[C---:B------:R-:W-:Y:S02]  /*3660*/  IMAD R5, R27.reuse, R7, R5 ;  /* 0x000000071b057224 */ /* 0x040fe400078e0205 */
[C---:B------:R-:W-:Y:S01]  /*3670*/  IMAD R4, R27.reuse, R6, R4 ;  /* 0x000000061b047224 */ /* 0x040fe200078e0204 */
[----:B------:R-:W-:Y:S01]  /*3680*/  LOP3.LUT R6, R2, 0xf8, RZ, 0xfc, !PT ;  /* 0x000000f802067812 */ /* 0x000fe200078efcff */
[--C-:B------:R-:W-:Y:S01]  /*3690*/  @!P6 IMAD.IADD R12, R12, 0x1, -R27.reuse ;  /* 0x000000010c0ce824 */ /* 0x100fe200078e0a1b */
[----:B------:R-:W-:Y:S01]  /*36a0*/  ISETP.GT.U32.AND P6, PT, R27, R5, PT ;  /* 0x000000051b00720c */ /* 0x000fe20003fc4070 */
[----:B------:R-:W-:Y:S01]  /*36b0*/  @!P5 IMAD.IADD R9, R9, 0x1, -R27 ;  /* 0x000000010909d824 */ /* 0x000fe200078e0a1b */
[C---:B------:R-:W-:Y:S01]  /*36c0*/  ISETP.GT.U32.AND P5, PT, R27.reuse, R4, PT ;  /* 0x000000041b00720c */ /* 0x040fe20003fa4070 */
[----:B------:R-:W-:Y:S01]  /*36d0*/  @!P2 IMAD.MOV R13, RZ, RZ, -R13 ;  /* 0x000000ffff0da224 */ /* 0x000fe200078e0a0d */
[----:B------:R-:W-:Y:S01]  /*36e0*/  ISETP.GT.U32.AND P2, PT, R27, R10, PT ;  /* 0x0000000a1b00720c */ /* 0x000fe20003f44070 */
[----:B------:R-:W-:-:S03]  /*36f0*/  IMAD.HI.U32 R17, R0, R16, RZ ;  /* 0x0000001000117227 */ /* 0x000fc600078e00ff */
[----:B------:R1:W-:Y:S01]  /*3700*/  STL [R1+0xf4], R13 ;  /* 0x0000f40d01007387 */ /* 0x0003e20000100800 */
[----:B------:R-:W-:Y:S02]  /*3710*/  IMAD.MOV R17, RZ, RZ, -R17 ;  /* 0x000000ffff117224 */ /* 0x000fe400078e0a11 */
[----:B------:R-:W-:Y:S01]  /*3720*/  @!P4 IMAD.MOV R12, RZ, RZ, -R12 ;  /* 0x000000ffff0cc224 */ /* 0x000fe200078e0a0c */
[----:B------:R2:W-:Y:S01]  /*3730*/  STL [R1+0xe0], R8 ;  /* 0x0000e00801007387 */ /* 0x0005e20000100800 */
[--C-:B------:R-:W-:Y:S01]  /*3740*/  @!P6 IMAD.IADD R5, R5, 0x1, -R27.reuse ;  /* 0x000000010505e824 */ /* 0x100fe200078e0a1b */
[----:B------:R-:W-:Y:S01]  /*3750*/  ISETP.GE.AND P6, PT, R3, RZ, PT ;  /* 0x000000ff0300720c */ /* 0x000fe20003fc6270 */
[C---:B------:R-:W-:Y:S01]  /*3760*/  IMAD R3, R27.reuse, R17, R16 ;  /* 0x000000111b037224 */ /* 0x040fe200078e0210 */
[----:B------:R4:W-:Y:S01]  /*3770*/  STL [R1+0xd8], R12 ;  /* 0x0000d80c01007387 */ /* 0x0009e20000100800 */
[--C-:B------:R-:W-:Y:S01]  /*3780*/  @!P5 IMAD.IADD R4, R4, 0x1, -R27.reuse ;  /* 0x000000010404d824 */ /* 0x100fe200078e0a1b */
[----:B-1----:R-:W-:Y:S01]  /*3790*/  LOP3.LUT R13, R2, 0xf4, RZ, 0xfc, !PT ;  /* 0x000000f4020d7812 */ /* 0x002fe200078efcff */
[----:B------:R-:W-:Y:S01]  /*37a0*/  @!P2 IMAD.IADD R10, R10, 0x1, -R27 ;  /* 0x000000010a0aa824 */ /* 0x000fe200078e0a1b */
[C---:B------:R-:W-:Y:S01]  /*37b0*/  ISETP.GT.U32.AND P1, PT, R27.reuse, R5, PT ;  /* 0x000000051b00720c */ /* 0x040fe20003f24070 */
[----:B------:R-:W-:Y:S01]  /*37c0*/  @!P3 IMAD.MOV R9, RZ, RZ, -R9 ;  /* 0x000000ffff09b224 */ /* 0x000fe200078e0a09 */
[----:B------:R-:W-:Y:S01]  /*37d0*/  IABS R7, R13 ;  /* 0x0000000d00077213 */ /* 0x000fe20000000000 */
[----:B--2---:R-:W-:Y:S01]  /*37e0*/  IMAD.MOV.U32 R8, RZ, RZ, R10 ;  /* 0x000000ffff087224 */ /* 0x004fe200078e000a */
[----:B------:R-:W-:-:S02]  /*37f0*/  ISETP.GT.U32.AND P5, PT, R27, R4, PT ;  /* 0x000000041b00720c */ /* 0x000fc40003fa4070 */
[----:B------:R-:W-:Y:S01]  /*3800*/  ISETP.GT.U32.AND P4, PT, R27, R3, PT ;  /* 0x000000031b00720c */ /* 0x000fe20003f84070 */
[----:B------:R-:W-:Y:S01]  /*3810*/  IMAD.HI.U32 R15, R0, R7, RZ ;  /* 0x00000007000f7227 */ /* 0x000fe200078e00ff */
[----:B------:R-:W-:Y:S01]  /*3820*/  ISETP.GE.AND P2, PT, R14, RZ, PT ;  /* 0x000000ff0e00720c */ /* 0x000fe20003f46270 */
[----:B------:R1:W-:Y:S01]  /*3830*/  STL [R1+0xd4], R9 ;  /* 0x0000d40901007387 */ /* 0x0003e20000100800 */
[----:B------:R-:W-:Y:S01]  /*3840*/  IABS R14, R6 ;  /* 0x00000006000e7213 */ /* 0x000fe20000000000 */
[----:B------:R-:W-:Y:S01]  /*3850*/  @!P0 IMAD.MOV R8, RZ, RZ, -R8 ;  /* 0x000000ffff088224 */ /* 0x000fe200078e0a08 */
[----:B------:R-:W-:Y:S01]  /*3860*/  ISETP.GE.AND P3, PT, R11, RZ, PT ;  /* 0x000000ff0b00720c */ /* 0x000fe20003f66270 */
[----:B------:R-:W-:Y:S01]  /*3870*/  IMAD.MOV R15, RZ, RZ, -R15 ;  /* 0x000000ffff0f7224 */ /* 0x000fe200078e0a0f */
[----:B------:R-:W-:Y:S01]  /*3880*/  ISETP.GE.AND P0, PT, R13, RZ, PT ;  /* 0x000000ff0d00720c */ /* 0x000fe20003f06270 */
[--C-:B------:R-:W-:Y:S01]  /*3890*/  @!P1 IMAD.IADD R5, R5, 0x1, -R27.reuse ;  /* 0x0000000105059824 */ /* 0x100fe200078e0a1b */
[----:B------:R2:W-:Y:S01]  /*38a0*/  STL [R1+0xd0], R8 ;  /* 0x0000d00801007387 */ /* 0x0005e20000100800 */
[----:B------:R-:W-:Y:S01]  /*38b0*/  ISETP.GE.AND P1, PT, R6, RZ, PT ;  /* 0x000000ff0600720c */ /* 0x000fe20003f26270 */
[----:B------:R-:W-:Y:S01]  /*38c0*/  @!P5 IMAD.IADD R4, R4, 0x1, -R27 ;  /* 0x000000010404d824 */ /* 0x000fe200078e0a1b */
[----:B----4-:R-:W-:Y:S01]  /*38d0*/  LOP3.LUT R12, R2, 0x104, RZ, 0xfc, !PT ;  /* 0x00000104020c7812 */ /* 0x010fe200078efcff */
[----:B-1----:R-:W-:-:S04]  /*38e0*/  IMAD.HI.U32 R9, R0, R14, RZ ;  /* 0x0000000e00097227 */ /* 0x002fc800078e00ff */
[----:B------:R-:W-:Y:S02]  /*38f0*/  IMAD.MOV R6, RZ, RZ, -R9 ;  /* 0x000000ffff067224 */ /* 0x000fe400078e0a09 */
[----:B--2---:R-:W-:Y:S01]  /*3900*/  IMAD R8, R27, R15, R7 ;  /* 0x0000000f1b087224 */ /* 0x004fe200078e0207 */
[C---:B------:R-:W-:Y:S01]  /*3910*/  LOP3.LUT R7, R2.reuse, 0xfc, RZ, 0xfc, !PT ;  /* 0x000000fc02077812 */ /* 0x040fe200078efcff */
[----:B------:R-:W-:Y:S02]  /*3920*/  @!P4 IMAD.IADD R3, R3, 0x1, -R27 ;  /* 0x000000010303c824 */ /* 0x000fe400078e0a1b */
[C---:B------:R-:W-:Y:S01]  /*3930*/  IMAD R6, R27.reuse, R6, R14 ;  /* 0x000000061b067224 */ /* 0x040fe200078e020e */
[C---:B------:R-:W-:Y:S01]  /*3940*/  ISETP.GT.U32.AND P5, PT, R27.reuse, R8, PT ;  /* 0x000000081b00720c */ /* 0x040fe20003fa4070 */
[----:B------:R-:W-:Y:S01]  /*3950*/  IMAD.MOV.U32 R10, RZ, RZ, R5 ;  /* 0x000000ffff0a7224 */ /* 0x000fe200078e0005 */
[C---:B------:R-:W-:Y:S01]  /*3960*/  ISETP.GT.U32.AND P4, PT, R27.reuse, R3, PT ;  /* 0x000000031b00720c */ /* 0x040fe20003f84070 */
[----:B------:R-:W-:Y:S01]  /*3970*/  IMAD.MOV.U32 R11, RZ, RZ, R4 ;  /* 0x000000ffff0b7224 */ /* 0x000fe200078e0004 */
[----:B------:R-:W-:Y:S01]  /*3980*/  IABS R9, R7 ;  /* 0x0000000700097213 */ /* 0x000fe20000000000 */
[----:B------:R-:W-:Y:S01]  /*3990*/  @!P2 IMAD.MOV R10, RZ, RZ, -R10 ;  /* 0x000000ffff0aa224 */ /* 0x000fe200078e0a0a */
[----:B------:R-:W-:Y:S01]  /*39a0*/  LOP3.LUT R4, R2, 0x100, RZ, 0xfc, !PT ;  /* 0x0000010002047812 */ /* 0x000fe200078efcff */
[----:B------:R-:W-:Y:S01]  /*39b0*/  @!P6 IMAD.MOV R11, RZ, RZ, -R11 ;  /* 0x000000ffff0be224 */ /* 0x000fe200078e0a0b */
[----:B------:R-:W-:-:S02]  /*39c0*/  ISETP.GT.U32.AND P6, PT, R27, R6, PT ;  /* 0x000000061b00720c */ /* 0x000fc40003fc4070 */
[----:B------:R1:W-:Y:S01]  /*39d0*/  STL [R1+0x88], R10 ;  /* 0x0000880a01007387 */ /* 0x0003e20000100800 */
[----:B------:R-:W-:Y:S02]  /*39e0*/  IABS R5, R4 ;  /* 0x0000000400057213 */ /* 0x000fe40000000000 */
[--C-:B------:R-:W-:Y:S01]  /*39f0*/  @!P5 IMAD.IADD R8, R8, 0x1, -R27.reuse ;  /* 0x000000010808d824 */ /* 0x100fe200078e0a1b */
[----:B------:R-:W-:Y:S01]  /*3a00*/  ISETP.GE.AND P2, PT, R7, RZ, PT ;  /* 0x000000ff0700720c */ /* 0x000fe20003f46270 */
[----:B------:R-:W-:Y:S01]  /*3a10*/  @!P4 IMAD.IADD R3, R3, 0x1, -R27 ;  /* 0x000000010303c824 */ /* 0x000fe200078e0a1b */
[----:B------:R2:W-:Y:S01]  /*3a20*/  STL [R1+0xb8], R11 ;  /* 0x0000b80b01007387 */ /* 0x0005e20000100800 */
[----:B------:R-:W-:Y:S02]  /*3a30*/  IABS R7, R12 ;  /* 0x0000000c00077213 */ /* 0x000fe40000000000 */
[----:B------:R-:W-:Y:S01]  /*3a40*/  ISETP.GT.U32.AND P5, PT, R27, R8, PT ;  /* 0x000000081b00720c */ /* 0x000fe20003fa4070 */
[----:B-1----:R-:W-:Y:S01]  /*3a50*/  IMAD.HI.U32 R10, R0, R9, RZ ;  /* 0x00000009000a7227 */ /* 0x002fe200078e00ff */
[----:B------:R-:W-:-:S02]  /*3a60*/  ISETP.GE.AND P4, PT, R4, RZ, PT ;  /* 0x000000ff0400720c */ /* 0x000fc40003f86270 */
[----:B------:R-:W-:Y:S01]  /*3a70*/  LOP3.LUT R4, R2, 0x108, RZ, 0xfc, !PT ;  /* 0x0000010802047812 */ /* 0x000fe200078efcff */
[----:B------:R-:W-:Y:S02]  /*3a80*/  IMAD.MOV R10, RZ, RZ, -R10 ;  /* 0x000000ffff0a7224 */ /* 0x000fe400078e0a0a */
[----:B------:R-:W-:Y:S02]  /*3a90*/  @!P6 IMAD.IADD R6, R6, 0x1, -R27 ;  /* 0x000000010606e824 */ /* 0x000fe400078e0a1b */
[C---:B------:R-:W-:Y:S01]  /*3aa0*/  IMAD R9, R27.reuse, R10, R9 ;  /* 0x0000000a1b097224 */ /* 0x040fe200078e0209 */
[----:B------:R-:W-:Y:S01]  /*3ab0*/  IABS R10, R4 ;  /* 0x00000004000a7213 */ /* 0x000fe20000000000 */
[----:B------:R-:W-:Y:S01]  /*3ac0*/  IMAD.MOV.U32 R13, RZ, RZ, R3 ;  /* 0x000000ffff0d7224 */ /* 0x000fe200078e0003 */
[----:B------:R-:W-:Y:S01]  /*3ad0*/  ISETP.GT.U32.AND P6, PT, R27, R6, PT ;  /* 0x000000061b00720c */ /* 0x000fe20003fc4070 */
[----:B--2---:R-:W-:-:S04]  /*3ae0*/  IMAD.HI.U32 R11, R0, R5, RZ ;  /* 0x00000005000b7227 */ /* 0x004fc800078e00ff */
[----:B------:R-:W-:Y:S01]  /*3af0*/  @!P3 IMAD.MOV R13, RZ, RZ, -R13 ;  /* 0x000000ffff0db224 */ /* 0x000fe200078e0a0d */
[----:B------:R-:W-:Y:S01]  /*3b00*/  ISETP.GT.U32.AND P3, PT, R27, R9, PT ;  /* 0x000000091b00720c */ /* 0x000fe20003f64070 */
[----:B------:R-:W-:Y:S01]  /*3b10*/  @!P5 IMAD.IADD R8, R8, 0x1, -R27 ;  /* 0x000000010808d824 */ /* 0x000fe200078e0a1b */
[----:B------:R-:W-:Y:S01]  /*3b20*/  ISETP.GE.AND P5, PT, R12, RZ, PT ;  /* 0x000000ff0c00720c */ /* 0x000fe20003fa6270 */
[----:B------:R-:W-:Y:S01]  /*3b30*/  IMAD.HI.U32 R3, R0, R7, RZ ;  /* 0x0000000700037227 */ /* 0x000fe200078e00ff */
[----:B------:R1:W-:Y:S03]  /*3b40*/  STL [R1+0xbc], R13 ;  /* 0x0000bc0d01007387 */ /* 0x0003e60000100800 */
[----:B------:R-:W-:Y:S02]  /*3b50*/  IMAD.MOV R11, RZ, RZ, -R11 ;  /* 0x000000ffff0b7224 */ /* 0x000fe400078e0a0b */
[----:B------:R-:W-:-:S02]  /*3b60*/  @!P6 IMAD.IADD R6, R6, 0x1, -R27 ;  /* 0x000000010606e824 */ /* 0x000fc400078e0a1b */
[----:B------:R-:W-:Y:S02]  /*3b70*/  IMAD R5, R27, R11, R5 ;  /* 0x0000000b1b057224 */ /* 0x000fe400078e0205 */
[----:B------:R-:W-:Y:S02]  /*3b80*/  @!P3 IMAD.IADD R9, R9, 0x1, -R27 ;  /* 0x000000010909b824 */ /* 0x000fe400078e0a1b */
[----:B-1----:R-:W-:Y:S01]  /*3b90*/  IMAD.MOV.U32 R13, RZ, RZ, R8 ;  /* 0x000000ffff0d7224 */ /* 0x002fe200078e0008 */
[C---:B------:R-:W-:Y:S01]  /*3ba0*/  ISETP.GT.U32.AND P6, PT, R27.reuse, R5, PT ;  /* 0x000000051b00720c */ /* 0x040fe20003fc4070 */
[----:B------:R-:W-:Y:S01]  /*3bb0*/  IMAD.MOV R8, RZ, RZ, -R3 ;  /* 0x000000ffff087224 */ /* 0x000fe200078e0a03 */
[C---:B------:R-:W-:Y:S01]  /*3bc0*/  ISETP.GT.U32.AND P3, PT, R27.reuse, R9, PT ;  /* 0x000000091b00720c */ /* 0x040fe20003f64070 */
[----:B------:R-:W-:Y:S02]  /*3bd0*/  IMAD.MOV.U32 R3, RZ, RZ, R10 ;  /* 0x000000ffff037224 */ /* 0x000fe400078e000a */
[----:B------:R-:W-:Y:S01]  /*3be0*/  @!P0 IMAD.MOV R13, RZ, RZ, -R13 ;  /* 0x000000ffff0d8224 */ /* 0x000fe200078e0a0d */
[----:B------:R-:W-:Y:S01]  /*3bf0*/  ISETP.GE.AND P0, PT, R4, RZ, PT ;  /* 0x000000ff0400720c */ /* 0x000fe20003f06270 */
[----:B------:R-:W-:-:S02]  /*3c00*/  IMAD R4, R27, R8, R7 ;  /* 0x000000081b047224 */ /* 0x000fc400078e0207 */
[----:B------:R-:W-:Y:S01]  /*3c10*/  IMAD.MOV.U32 R10, RZ, RZ, R6 ;  /* 0x000000ffff0a7224 */ /* 0x000fe200078e0006 */
[----:B------:R1:W-:Y:S01]  /*3c20*/  STL [R1+0xc8], R13 ;  /* 0x0000c80d01007387 */ /* 0x0003e20000100800 */
[----:B------:R-:W-:-:S04]  /*3c30*/  IMAD.HI.U32 R7, R0, R3, RZ ;  /* 0x0000000300077227 */ /* 0x000fc800078e00ff */
[----:B------:R-:W-:Y:S01]  /*3c40*/  @!P1 IMAD.MOV R10, RZ, RZ, -R10 ;  /* 0x000000ffff0a9224 */ /* 0x000fe200078e0a0a */
[----:B------:R-:W-:Y:S01]  /*3c50*/  ISETP.GT.U32.AND P1, PT, R27, R4, PT ;  /* 0x000000041b00720c */ /* 0x000fe20003f24070 */
[----:B------:R-:W-:Y:S01]  /*3c60*/  IMAD.MOV R6, RZ, RZ, -R7 ;  /* 0x000000ffff067224 */ /* 0x000fe200078e0a07 */
[C---:B------:R-:W-:Y:S01]  /*3c70*/  LOP3.LUT R7, R2.reuse, 0x110, RZ, 0xfc, !PT ;  /* 0x0000011002077812 */ /* 0x040fe200078efcff */
[----:B------:R-:W-:Y:S01]  /*3c80*/  @!P6 IMAD.IADD R5, R5, 0x1, -R27 ;  /* 0x000000010505e824 */ /* 0x000fe200078e0a1b */
[----:B-1----:R-:W-:Y:S01]  /*3c90*/  LOP3.LUT R13, R2, 0x10c, RZ, 0xfc, !PT ;  /* 0x0000010c020d7812 */ /* 0x002fe200078efcff */
[----:B------:R-:W-:Y:S01]  /*3ca0*/  IMAD R6, R27, R6, R3 ;  /* 0x000000061b067224 */ /* 0x000fe200078e0203 */
[----:B------:R1:W-:Y:S01]  /*3cb0*/  STL [R1+0x1ec], R10 ;  /* 0x0001ec0a01007387 */ /* 0x0003e20000100800 */
[----:B------:R-:W-:Y:S01]  /*3cc0*/  @!P3 IMAD.IADD R9, R9, 0x1, -R27 ;  /* 0x000000010909b824 */ /* 0x000fe200078e0a1b */
[----:B------:R-:W-:Y:S02]  /*3cd0*/  IABS R8, R13 ;  /* 0x0000000d00087213 */ /* 0x000fe40000000000 */
[C---:B------:R-:W-:Y:S01]  /*3ce0*/  ISETP.GT.U32.AND P3, PT, R27.reuse, R6, PT ;  /* 0x000000061b00720c */ /* 0x040fe20003f64070 */
[----:B------:R-:W-:Y:S01]  /*3cf0*/  IMAD.MOV.U32 R14, RZ, RZ, R9 ;  /* 0x000000ffff0e7224 */ /* 0x000fe200078e0009 */
[C---:B------:R-:W-:Y:S01]  /*3d00*/  ISETP.GT.U32.AND P6, PT, R27.reuse, R5, PT ;  /* 0x000000051b00720c */ /* 0x040fe20003fc4070 */
[----:B------:R-:W-:Y:S01]  /*3d10*/  @!P1 IMAD.IADD R4, R4, 0x1, -R27 ;  /* 0x0000000104049824 */ /* 0x000fe200078e0a1b */
[----:B------:R-:W-:Y:S01]  /*3d20*/  IABS R12, R7 ;  /* 0x00000007000c7213 */ /* 0x000fe20000000000 */
[----:B------:R-:W-:Y:S01]  /*3d30*/  @!P2 IMAD.MOV R14, RZ, RZ, -R14 ;  /* 0x000000ffff0ea224 */ /* 0x000fe200078e0a0e */
[----:B------:R-:W-:Y:S01]  /*3d40*/  LOP3.LUT R3, R2, 0x114, RZ, 0xfc, !PT ;  /* 0x0000011402037812 */ /* 0x000fe200078efcff */
[----:B-1----:R-:W-:Y:S01]  /*3d50*/  IMAD.HI.U32 R10, R0, R8, RZ ;  /* 0x00000008000a7227 */ /* 0x002fe200078e00ff */
[----:B------:R-:W-:-:S02]  /*3d60*/  ISETP.GT.U32.AND P1, PT, R27, R4, PT ;  /* 0x000000041b00720c */ /* 0x000fc40003f24070 */
[----:B------:R-:W-:Y:S01]  /*3d70*/  IABS R11, R3 ;  /* 0x00000003000b7213 */ /* 0x000fe20000000000 */
[----:B------:R-:W-:Y:S01]  /*3d80*/  IMAD.HI.U32 R9, R0, R12, RZ ;  /* 0x0000000c00097227 */ /* 0x000fe200078e00ff */
[----:B------:R-:W-:Y:S01]  /*3d90*/  ISETP.GE.AND P2, PT, R13, RZ, PT ;  /* 0x000000ff0d00720c */ /* 0x000fe20003f46270 */
[----:B------:R1:W-:Y:S02]  /*3da0*/  STL [R1+0x1d4], R14 ;  /* 0x0001d40e01007387 */ /* 0x0003e40000100800 */
[----:B------:R-:W-:Y:S02]  /*3db0*/  IMAD.MOV R10, RZ, RZ, -R10 ;  /* 0x000000ffff0a7224 */ /* 0x000fe400078e0a0a */
[----:B------:R-:W-:Y:S02]  /*3dc0*/  @!P3 IMAD.IADD R6, R6, 0x1, -R27 ;  /* 0x000000010606b824 */ /* 0x000fe400078e0a1b */
[----:B------:R-:W-:Y:S02]  /*3dd0*/  IMAD.MOV R9, RZ, RZ, -R9 ;  /* 0x000000ffff097224 */ /* 0x000fe400078e0a09 */
[----:B------:R-:W-:Y:S01]  /*3de0*/  @!P6 IMAD.IADD R5, R5, 0x1, -R27 ;  /* 0x000000010505e824 */ /* 0x000fe200078e0a1b */
[C---:B------:R-:W-:Y:S01]  /*3df0*/  ISETP.GT.U32.AND P3, PT, R27.reuse, R6, PT ;  /* 0x000000061b00720c */ /* 0x040fe20003f64070 */
[----:B------:R-:W-:Y:S01]  /*3e00*/  IMAD R8, R27, R10, R8 ;  /* 0x0000000a1b087224 */ /* 0x000fe200078e0208 */
[----:B------:R-:W-:Y:S01]  /*3e10*/  ISETP.GE.AND P6, PT, R7, RZ, PT ;  /* 0x000000ff0700720c */ /* 0x000fe20003fc6270 */
[----:B------:R-:W-:Y:S01]  /*3e20*/  IMAD.HI.U32 R13, R0, R11, RZ ;  /* 0x0000000b000d7227 */ /* 0x000fe200078e00ff */
[----:B------:R-:W-:-:S03]  /*3e30*/  LOP3.LUT R10, R2, 0x120, RZ, 0xfc, !PT ;  /* 0x00000120020a7812 */ /* 0x000fc600078efcff */
[C---:B------:R-:W-:Y:S02]  /*3e40*/  IMAD R12, R27.reuse, R9, R12 ;  /* 0x000000091b0c7224 */ /* 0x040fe400078e020c */
[----:B------:R-:W-:Y:S01]  /*3e50*/  @!P1 IMAD.IADD R4, R4, 0x1, -R27 ;  /* 0x0000000104049824 */ /* 0x000fe200078e0a1b */
[C---:B------:R-:W-:Y:S01]  /*3e60*/  ISETP.GT.U32.AND P1, PT, R27.reuse, R8, PT ;  /* 0x000000081b00720c */ /* 0x040fe20003f24070 */
[----:B------:R-:W-:Y:S01]  /*3e70*/  IMAD.MOV.U32 R15, RZ, RZ, R5 ;  /* 0x000000ffff0f7224 */ /* 0x000fe200078e0005 */
[----:B------:R-:W-:Y:S01]  /*3e80*/  LOP3.LUT R5, R2, 0x118, RZ, 0xfc, !PT ;  /* 0x0000011802057812 */ /* 0x000fe200078efcff */
[----:B------:R-:W-:Y:S02]  /*3e90*/  IMAD.MOV R7, RZ, RZ, -R13 ;  /* 0x000000ffff077224 */ /* 0x000fe400078e0a0d */
[----:B------:R-:W-:Y:S01]  /*3ea0*/  @!P4 IMAD.MOV R15, RZ, RZ, -R15 ;  /* 0x000000ffff0fc224 */ /* 0x000fe200078e0a0f */
[C---:B------:R-:W-:Y:S01]  /*3eb0*/  ISETP.GT.U32.AND P4, PT, R27.reuse, R12, PT ;  /* 0x0000000c1b00720c */ /* 0x040fe20003f84070 */
[----:B------:R-:W-:-:S02]  /*3ec0*/  IMAD R11, R27, R7, R11 ;  /* 0x000000071b0b7224 */ /* 0x000fc400078e020b */
[----:B-1----:R-:W-:Y:S01]  /*3ed0*/  IMAD.MOV.U32 R14, RZ, RZ, R4 ;  /* 0x000000ffff0e7224 */ /* 0x002fe200078e0004 */
[----:B------:R-:W-:Y:S01]  /*3ee0*/  STL [R1+0x198], R15 ;  /* 0x0001980f01007387 */ /* 0x000fe20000100800 */
[--C-:B------:R-:W-:Y:S01]  /*3ef0*/  @!P3 IMAD.IADD R6, R6, 0x1, -R27.reuse ;  /* 0x000000010606b824 */ /* 0x100fe200078e0a1b */
[----:B------:R-:W-:Y:S01]  /*3f00*/  ISETP.GT.U32.AND P3, PT, R27, R11, PT ;  /* 0x0000000b1b00720c */ /* 0x000fe20003f64070 */
[----:B------:R-:W-:Y:S01]  /*3f10*/  @!P5 IMAD.MOV R14, RZ, RZ, -R14 ;  /* 0x000000ffff0ed224 */ /* 0x000fe200078e0a0e */
[----:B------:R-:W-:Y:S01]  /*3f20*/  IABS R4, R5 ;  /* 0x0000000500047213 */ /* 0x000fe20000000000 */
[--C-:B------:R-:W-:Y:S01]  /*3f30*/  @!P1 IMAD.IADD R8, R8, 0x1, -R27.reuse ;  /* 0x0000000108089824 */ /* 0x100fe200078e0a1b */
[----:B------:R-:W-:Y:S01]  /*3f40*/  ISETP.GE.AND P1, PT, R5, RZ, PT ;  /* 0x000000ff0500720c */ /* 0x000fe20003f26270 */
[----:B------:R-:W-:Y:S01]  /*3f50*/  IMAD.MOV.U32 R7, RZ, RZ, R6 ;  /* 0x000000ffff077224 */ /* 0x000fe200078e0006 */
[----:B------:R1:W-:Y:S01]  /*3f60*/  STL [R1+0x1b8], R14 ;  /* 0x0001b80e01007387 */ /* 0x0003e20000100800 */
[----:B------:R-:W-:Y:S01]  /*3f70*/  @!P4 IMAD.IADD R12, R12, 0x1, -R27 ;  /* 0x000000010c0cc824 */ /* 0x000fe200078e0a1b */
[----:B------:R-:W-:Y:S01]  /*3f80*/  ISETP.GT.U32.AND P4, PT, R27, R8, PT ;  /* 0x000000081b00720c */ /* 0x000fe20003f84070 */
[----:B------:R-:W-:Y:S01]  /*3f90*/  IMAD.HI.U32 R5, R0, R4, RZ ;  /* 0x0000000400057227 */ /* 0x000fe200078e00ff */
[----:B------:R-:W-:-:S03]  /*3fa0*/  ISETP.GE.AND P5, PT, R3, RZ, PT ;  /* 0x000000ff0300720c */ /* 0x000fc60003fa6270 */
[----:B------:R-:W-:Y:S02]  /*3fb0*/  IMAD.MOV R5, RZ, RZ, -R5 ;  /* 0x000000ffff057224 */ /* 0x000fe400078e0a05 */
[----:B------:R-:W-:Y:S01]  /*3fc0*/  @!P3 IMAD.IADD R11, R11, 0x1, -R27 ;  /* 0x000000010b0bb824 */ /* 0x000fe200078e0a1b */
[----:B-1----:R-:W-:Y:S01]  /*3fd0*/  LOP3.LUT R14, R2, 0x11c, RZ, 0xfc, !PT ;  /* 0x0000011c020e7812 */ /* 0x002fe200078efcff */
[C---:B------:R-:W-:Y:S01]  /*3fe0*/  IMAD R4, R27.reuse, R5, R4 ;  /* 0x000000051b047224 */ /* 0x040fe200078e0204 */
[C---:B------:R-:W-:Y:S01]  /*3ff0*/  ISETP.GT.U32.AND P3, PT, R27.reuse, R12, PT ;  /* 0x0000000c1b00720c */ /* 0x040fe20003f64070 */
[----:B------:R-:W-:Y:S01]  /*4000*/  @!P0 IMAD.MOV R7, RZ, RZ, -R7 ;  /* 0x000000ffff078224 */ /* 0x000fe200078e0a07 */
[----:B------:R-:W-:Y:S01]  /*4010*/  IABS R3, R14 ;  /* 0x0000000e00037213 */ /* 0x000fe20000000000 */
[----:B------:R-:W-:Y:S01]  /*4020*/  @!P4 IMAD.IADD R8, R8, 0x1, -R27 ;  /* 0x000000010808c824 */ /* 0x000fe200078e0a1b */
[C---:B------:R-:W-:Y:S02]  /*4030*/  ISETP.GT.U32.AND P4, PT, R27.reuse, R4, PT ;  /* 0x000000041b00720c */ /* 0x040fe40003f84070 */
[----:B------:R-:W-:Y:S01]  /*4040*/  LOP3.LUT R5, R2, 0x124, RZ, 0xfc, !PT ;  /* 0x0000012402057812 */ /* 0x000fe200078efcff */
[----:B------:R-:W-:Y:S01]  /*4050*/  IMAD.HI.U32 R6, R0, R3, RZ ;  /* 0x0000000300067227 */ /* 0x000fe200078e00ff */
[----:B------:R1:W-:Y:S01]  /*4060*/  STL [R1+0x1c0], R7 ;  /* 0x0001c00701007387 */ /* 0x0003e20000100800 */
[----:B------:R-:W-:-:S02]  /*4070*/  ISETP.GT.U32.AND P0, PT, R27, R11, PT ;  /* 0x0000000b1b00720c */ /* 0x000fc40003f04070 */
[----:B------:R-:W-:Y:S01]  /*4080*/  IMAD.MOV R6, RZ, RZ, -R6 ;  /* 0x000000ffff067224 */ /* 0x000fe200078e0a06 */
[----:B------:R-:W-:Y:S01]  /*4090*/  IABS R13, R5 ;  /* 0x00000005000d7213 */ /* 0x000fe20000000000 */
[----:B------:R-:W-:Y:S02]  /*40a0*/  @!P3 IMAD.IADD R12, R12, 0x1, -R27 ;  /* 0x000000010c0cb824 */ /* 0x000fe400078e0a1b */
[C---:B------:R-:W-:Y:S01]  /*40b0*/  IMAD R3, R27.reuse, R6, R3 ;  /* 0x000000061b037224 */ /* 0x040fe200078e0203 */
[----:B------:R-:W-:Y:S01]  /*40c0*/  LOP3.LUT R6, R2, 0x128, RZ, 0xfc, !PT ;  /* 0x0000012802067812 */ /* 0x000fe200078efcff */
[----:B------:R-:W-:Y:S01]  /*40d0*/  IMAD.MOV.U32 R16, RZ, RZ, R8 ;  /* 0x000000ffff107224 */ /* 0x000fe200078e0008 */
[----:B-1----:R-:W-:Y:S01]  /*40e0*/  IABS R7, R10 ;  /* 0x0000000a00077213 */ /* 0x002fe20000000000 */
[----:B------:R-:W-:Y:S01]  /*40f0*/  @!P4 IMAD.IADD R4, R4, 0x1, -R27 ;  /* 0x000000010404c824 */ /* 0x000fe200078e0a1b */
[C---:B------:R-:W-:Y:S01]  /*4100*/  ISETP.GT.U32.AND P3, PT, R27.reuse, R3, PT ;  /* 0x000000031b00720c */ /* 0x040fe20003f64070 */
[----:B------:R-:W-:Y:S01]  /*4110*/  @!P2 IMAD.MOV R16, RZ, RZ, -R16 ;  /* 0x000000ffff10a224 */ /* 0x000fe200078e0a10 */
[----:B------:R-:W-:Y:S01]  /*4120*/  ISETP.GE.AND P4, PT, R10, RZ, PT ;  /* 0x000000ff0a00720c */ /* 0x000fe20003f86270 */
[----:B------:R-:W-:Y:S01]  /*4130*/  IMAD.HI.U32 R9, R0, R7, RZ ;  /* 0x0000000700097227 */ /* 0x000fe200078e00ff */
[----:B------:R-:W-:-:S02]  /*4140*/  ISETP.GT.U32.AND P2, PT, R27, R4, PT ;  /* 0x000000041b00720c */ /* 0x000fc40003f44070 */
[----:B------:R-:W-:Y:S01]  /*4150*/  IABS R15, R6 ;  /* 0x00000006000f7213 */ /* 0x000fe20000000000 */
[----:B------:R-:W-:Y:S01]  /*4160*/  IMAD.MOV.U32 R8, RZ, RZ, R13 ;  /* 0x000000ffff087224 */ /* 0x000fe200078e000d */
[----:B------:R-:W-:Y:S01]  /*4170*/  STL [R1+0x19c], R16 ;  /* 0x00019c1001007387 */ /* 0x000fe20000100800 */
[----:B------:R-:W-:Y:S02]  /*4180*/  IMAD.MOV R9, RZ, RZ, -R9 ;  /* 0x000000ffff097224 */ /* 0x000fe400078e0a09 */
[----:B------:R-:W-:-:S04]  /*4190*/  IMAD.HI.U32 R10, R0, R8, RZ ;  /* 0x00000008000a7227 */ /* 0x000fc800078e00ff */
[----:B------:R-:W-:Y:S02]  /*41a0*/  @!P3 IMAD.IADD R3, R3, 0x1, -R27 ;  /* 0x000000010303b824 */ /* 0x000fe400078e0a1b */
[C---:B------:R-:W-:Y:S02]  /*41b0*/  IMAD R7, R27.reuse, R9, R7 ;  /* 0x000000091b077224 */ /* 0x040fe400078e0207 */
[----:B------:R-:W-:Y:S01]  /*41c0*/  IMAD.MOV R10, RZ, RZ, -R10 ;  /* 0x000000ffff0a7224 */ /* 0x000fe200078e0a0a */
[C---:B------:R-:W-:Y:S01]  /*41d0*/  ISETP.GT.U32.AND P3, PT, R27.reuse, R3, PT ;  /* 0x000000031b00720c */ /* 0x040fe20003f64070 */
[--C-:B------:R-:W-:Y:S01]  /*41e0*/  @!P2 IMAD.IADD R4, R4, 0x1, -R27.reuse ;  /* 0x000000010404a824 */ /* 0x100fe200078e0a1b */
[----:B------:R-:W-:Y:S01]  /*41f0*/  ISETP.GE.AND P2, PT, R6, RZ, PT ;  /* 0x000000ff0600720c */ /* 0x000fe20003f46270 */
[----:B------:R-:W-:Y:S01]  /*4200*/  @!P6 IMAD.MOV R12, RZ, RZ, -R12 ;  /* 0x000000ffff0ce224 */ /* 0x000fe200078e0a0c */
[C---:B------:R-:W-:Y:S01]  /*4210*/  ISETP.GT.U32.AND P6, PT, R27.reuse, R7, PT ;  /* 0x000000071b00720c */ /* 0x040fe20003fc4070 */
[----:B------:R-:W-:Y:S01]  /*4220*/  IMAD R6, R27, R10, R8 ;  /* 0x0000000a1b067224 */ /* 0x000fe200078e0208 */
[----:B------:R-:W-:Y:S01]  /*4230*/  LOP3.LUT R8, R2, 0x130, RZ, 0xfc, !PT ;  /* 0x0000013002087812 */ /* 0x000fe200078efcff */
[----:B------:R-:W-:Y:S01]  /*4240*/  @!P0 IMAD.IADD R11, R11, 0x1, -R27 ;  /* 0x000000010b0b8824 */ /* 0x000fe200078e0a1b */
[----:B------:R-:W-:Y:S01]  /*4250*/  STL [R1+0x10c], R12 ;  /* 0x00010c0c01007387 */ /* 0x000fe20000100800 */
[----:B------:R-:W-:Y:S01]  /*4260*/  IMAD.HI.U32 R9, R0, R15, RZ ;  /* 0x0000000f00097227 */ /* 0x000fe200078e00ff */
[----:B------:R-:W-:-:S02]  /*4270*/  ISETP.GE.AND P0, PT, R14, RZ, PT ;  /* 0x000000ff0e00720c */ /* 0x000fc40003f06270 */
[----:B------:R-:W-:Y:S01]  /*4280*/  IABS R14, R8 ;  /* 0x00000008000e7213 */ /* 0x000fe20000000000 */
[----:B------:R-:W-:Y:S01]  /*4290*/  @!P3 IMAD.IADD R3, R3, 0x1, -R27 ;  /* 0x000000010303b824 */ /* 0x000fe200078e0a1b */
[----:B------:R-:W-:Y:S01]  /*42a0*/  ISETP.GT.U32.AND P3, PT, R27, R6, PT ;  /* 0x000000061b00720c */ /* 0x000fe20003f64070 */
[----:B------:R-:W-:Y:S01]  /*42b0*/  @!P5 IMAD.MOV R11, RZ, RZ, -R11 ;  /* 0x000000ffff0bd224 */ /* 0x000fe200078e0a0b */
[----:B------:R-:W-:Y:S01]  /*42c0*/  ISETP.GE.AND P5, PT, R5, RZ, PT ;  /* 0x000000ff0500720c */ /* 0x000fe20003fa6270 */
[----:B------:R-:W-:Y:S01]  /*42d0*/  IMAD.MOV R9, RZ, RZ, -R9 ;  /* 0x000000ffff097224 */ /* 0x000fe200078e0a09 */
[C---:B------:R-:W-:Y:S01]  /*42e0*/  LOP3.LUT R5, R2.reuse, 0x134, RZ, 0xfc, !PT ;  /* 0x0000013402057812 */ /* 0x040fe200078efcff */
[----:B------:R-:W-:Y:S01]  /*42f0*/  @!P6 IMAD.IADD R7, R7, 0x1, -R27 ;  /* 0x000000010707e824 */ /* 0x000fe200078e0a1b */
[----:B------:R1:W-:Y:S01]  /*4300*/  STL [R1+0x124], R11 ;  /* 0x0001240b01007387 */ /* 0x0003e20000100800 */
[----:B------:R-:W-:Y:S01]  /*4310*/  IMAD R15, R27, R9, R15 ;  /* 0x000000091b0f7224 */ /* 0x000fe200078e020f */
[----:B------:R-:W-:Y:S01]  /*4320*/  LOP3.LUT R9, R2, 0x12c, RZ, 0xfc, !PT ;  /* 0x0000012c02097812 */ /* 0x000fe200078efcff */
[----:B------:R-:W-:-:S02]  /*4330*/  IMAD.MOV.U32 R10, RZ, RZ, R3 ;  /* 0x000000ffff0a7224 */ /* 0x000fc400078e0003 */
[----:B------:R-:W-:Y:S01]  /*4340*/  IMAD.HI.U32 R3, R0, R14, RZ ;  /* 0x0000000e00037227 */ /* 0x000fe200078e00ff */
[----:B------:R-:W-:Y:S02]  /*4350*/  IABS R17, R9 ;  /* 0x0000000900117213 */ /* 0x000fe40000000000 */
[C---:B------:R-:W-:Y:S01]  /*4360*/  ISETP.GT.U32.AND P6, PT, R27.reuse, R15, PT ;  /* 0x0000000f1b00720c */ /* 0x040fe20003fc4070 */
[----:B------:R-:W-:Y:S02]  /*4370*/  @!P3 IMAD.IADD R6, R6, 0x1, -R27 ;  /* 0x000000010606b824 */ /* 0x000fe400078e0a1b */
[----:B-1----:R-:W-:Y:S02]  /*4380*/  IMAD.MOV.U32 R11, RZ, RZ, R4 ;  /* 0x000000ffff0b7224 */ /* 0x002fe400078e0004 */
[----:B------:R-:W-:Y:S01]  /*4390*/  IMAD.HI.U32 R4, R0, R17, RZ ;  /* 0x0000001100047227 */ /* 0x000fe200078e00ff */
[----:B------:R-:W-:-:S03]  /*43a0*/  ISETP.GT.U32.AND P3, PT, R27, R6, PT ;  /* 0x000000061b00720c */ /* 0x000fc60003f64070 */
[----:B------:R-:W-:Y:S01]  /*43b0*/  @!P1 IMAD.MOV R11, RZ, RZ, -R11 ;  /* 0x000000ffff0b9224 */ /* 0x000fe200078e0a0b */
[C---:B------:R-:W-:Y:S01]  /*43c0*/  ISETP.GT.U32.AND P1, PT, R27.reuse, R7, PT ;  /* 0x000000071b00720c */ /* 0x040fe20003f24070 */
[----:B------:R-:W-:Y:S02]  /*43d0*/  IMAD.MOV R4, RZ, RZ, -R4 ;  /* 0x000000ffff047224 */ /* 0x000fe400078e0a04 */
[----:B------:R-:W-:Y:S01]  /*43e0*/  IMAD.MOV R3, RZ, RZ, -R3 ;  /* 0x000000ffff037224 */ /* 0x000fe200078e0a03 */
[----:B------:R1:W-:Y:S01]  /*43f0*/  STL [R1+0x158], R11 ;  /* 0x0001580b01007387 */ /* 0x0003e20000100800 */
[C---:B------:R-:W-:Y:S01]  /*4400*/  IMAD R17, R27.reuse, R4, R17 ;  /* 0x000000041b117224 */ /* 0x040fe200078e0211 */
[----:B------:R-:W-:Y:S01]  /*4410*/  LOP3.LUT R4, R2, 0x138, RZ, 0xfc, !PT ;  /* 0x0000013802047812 */ /* 0x000fe200078efcff */
[C---:B------:R-:W-:Y:S02]  /*4420*/  IMAD R14, R27.reuse, R3, R14 ;  /* 0x000000031b0e7224 */ /* 0x040fe400078e020e */
[--C-:B------:R-:W-:Y:S01]  /*4430*/  @!P3 IMAD.IADD R6, R6, 0x1, -R27.reuse ;  /* 0x000000010606b824 */ /* 0x100fe200078e0a1b */
[----:B------:R-:W-:Y:S01]  /*4440*/  ISETP.GT.U32.AND P3, PT, R27, R17, PT ;  /* 0x000000111b00720c */ /* 0x000fe20003f64070 */
[----:B------:R-:W-:-:S02]  /*4450*/  @!P6 IMAD.IADD R15, R15, 0x1, -R27 ;  /* 0x000000010f0fe824 */ /* 0x000fc400078e0a1b */
[----:B------:R-:W-:Y:S01]  /*4460*/  @!P1 IMAD.IADD R7, R7, 0x1, -R27 ;  /* 0x0000000107079824 */ /* 0x000fe200078e0a1b */
[----:B-1----:R-:W-:Y:S01]  /*4470*/  IABS R11, R5 ;  /* 0x00000005000b7213 */ /* 0x002fe20000000000 */
[----:B------:R-:W-:Y:S01]  /*4480*/  @!P0 IMAD.MOV R10, RZ, RZ, -R10 ;  /* 0x000000ffff0a8224 */ /* 0x000fe200078e0a0a */
[----:B------:R-:W-:Y:S01]  /*4490*/  ISETP.GT.U32.AND P6, PT, R27, R15, PT ;  /* 0x0000000f1b00720c */ /* 0x000fe20003fc4070 */
[----:B------:R-:W-:Y:S01]  /*44a0*/  IMAD.MOV.U32 R13, RZ, RZ, R7 ;  /* 0x000000ffff0d7224 */ /* 0x000fe200078e0007 */
[----:B------:R-:W-:Y:S01]  /*44b0*/  ISETP.GE.AND P0, PT, R9, RZ, PT ;  /* 0x000000ff0900720c */ /* 0x000fe20003f06270 */
[----:B------:R-:W-:Y:S01]  /*44c0*/  IMAD.MOV.U32 R12, RZ, RZ, R6 ;  /* 0x000000ffff0c7224 */ /* 0x000fe200078e0006 */
[----:B------:R1:W-:Y:S01]  /*44d0*/  STL [R1+0x15c], R10 ;  /* 0x00015c0a01007387 */ /* 0x0003e20000100800 */
[----:B------:R-:W-:Y:S01]  /*44e0*/  @!P4 IMAD.MOV R13, RZ, RZ, -R13 ;  /* 0x000000ffff0dc224 */ /* 0x000fe200078e0a0d */
[----:B------:R-:W-:Y:S01]  /*44f0*/  ISETP.GT.U32.AND P4, PT, R27, R14, PT ;  /* 0x0000000e1b00720c */ /* 0x000fe20003f84070 */
[--C-:B------:R-:W-:Y:S01]  /*4500*/  @!P3 IMAD.IADD R17, R17, 0x1, -R27.reuse ;  /* 0x000000011111b824 */ /* 0x100fe200078e0a1b */
[----:B------:R-:W-:Y:S01]  /*4510*/  ISETP.GE.AND P1, PT, R8, RZ, PT ;  /* 0x000000ff0800720c */ /* 0x000fe20003f26270 */
[----:B------:R-:W-:Y:S01]  /*4520*/  IMAD.HI.U32 R3, R0, R11, RZ ;  /* 0x0000000b00037227 */ /* 0x000fe200078e00ff */
[----:B------:R2:W-:Y:S02]  /*4530*/  STL [R1+0x134], R13 ;  /* 0x0001340d01007387 */ /* 0x0005e40000100800 */
[----:B------:R-:W-:Y:S01]  /*4540*/  ISETP.GT.U32.AND P3, PT, R27, R17, PT ;  /* 0x000000111b00720c */ /* 0x000fe20003f64070 */
[----:B------:R-:W-:Y:S01]  /*4550*/  @!P6 IMAD.IADD R15, R15, 0x1, -R27 ;  /* 0x000000010f0fe824 */ /* 0x000fe200078e0a1b */
[----:B-1----:R-:W-:Y:S01]  /*4560*/  IABS R10, R4 ;  /* 0x00000004000a7213 */ /* 0x002fe20000000000 */
[----:B------:R-:W-:Y:S01]  /*4570*/  @!P5 IMAD.MOV R12, RZ, RZ, -R12 ;  /* 0x000000ffff0cd224 */ /* 0x000fe200078e0a0c */
[----:B------:R-:W-:Y:S01]  /*4580*/  ISETP.GE.AND P6, PT, R4, RZ, PT ;  /* 0x000000ff0400720c */ /* 0x000fe20003fc6270 */
[----:B------:R-:W-:Y:S01]  /*4590*/  IMAD.MOV R3, RZ, RZ, -R3 ;  /* 0x000000ffff037224 */ /* 0x000fe200078e0a03 */
[----:B------:R-:W-:Y:S01]  /*45a0*/  ISETP.GE.AND P5, PT, R5, RZ, PT ;  /* 0x000000ff0500720c */ /* 0x000fe20003fa6270 */
[----:B------:R-:W-:Y:S01]  /*45b0*/  @!P4 IMAD.IADD R14, R14, 0x1, -R27 ;  /* 0x000000010e0ec824 */ /* 0x000fe200078e0a1b */
[----:B------:R-:W-:Y:S01]  /*45c0*/  LOP3.LUT R5, R2, 0x13c, RZ, 0xfc, !PT ;  /* 0x0000013c02057812 */ /* 0x000fe200078efcff */
[----:B------:R-:W-:Y:S01]  /*45d0*/  IMAD.HI.U32 R4, R0, R10, RZ ;  /* 0x0000000a00047227 */ /* 0x000fe200078e00ff */
[C---:B--2---:R-:W-:Y:S01]  /*45e0*/  LOP3.LUT R13, R2.reuse, 0x144, RZ, 0xfc, !PT ;  /* 0x00000144020d7812 */ /* 0x044fe200078efcff */
[----:B------:R1:W-:Y:S01]  /*45f0*/  STL [R1+0x138], R12 ;  /* 0x0001380c01007387 */ /* 0x0003e20000100800 */
[C---:B------:R-:W-:Y:S01]  /*4600*/  ISETP.GT.U32.AND P4, PT, R27.reuse, R14, PT ;  /* 0x0000000e1b00720c */ /* 0x040fe20003f84070 */
[----:B------:R-:W-:Y:S01]  /*4610*/  IMAD R11, R27, R3, R11 ;  /* 0x000000031b0b7224 */ /* 0x000fe200078e020b */
[----:B------:R-:W-:Y:S01]  /*4620*/  LOP3.LUT R3, R2, 0x140, RZ, 0xfc, !PT ;  /* 0x0000014002037812 */ /* 0x000fe200078efcff */
[----:B------:R-:W-:Y:S01]  /*4630*/  IMAD.MOV R4, RZ, RZ, -R4 ;  /* 0x000000ffff047224 */ /* 0x000fe200078e0a04 */
[----:B------:R-:W-:Y:S01]  /*4640*/  IABS R9, R5 ;  /* 0x0000000500097213 */ /* 0x000fe20000000000 */
[----:B------:R-:W-:Y:S01]  /*4650*/  @!P3 IMAD.IADD R17, R17, 0x1, -R27 ;  /* 0x000000011111b824 */ /* 0x000fe200078e0a1b */
[----:B------:R-:W-:Y:S01]  /*4660*/  IABS R8, R3 ;  /* 0x0000000300087213 */ /* 0x000fe20000000000 */
[C---:B------:R-:W-:Y:S01]  /*4670*/  IMAD R10, R27.reuse, R4, R10 ;  /* 0x000000041b0a7224 */ /* 0x040fe200078e020a */
[----:B------:R-:W-:Y:S01]  /*4680*/  ISETP.GT.U32.AND P3, PT, R27, R11, PT ;  /* 0x0000000b1b00720c */ /* 0x000fe20003f64070 */
[----:B------:R-:W-:Y:S01]  /*4690*/  IMAD.HI.U32 R7, R0, R9, RZ ;  /* 0x0000000900077227 */ /* 0x000fe200078e00ff */
[----:B------:R-:W-:-:S02]  /*46a0*/  IABS R4, R13 ;  /* 0x0000000d00047213 */ /* 0x000fc40000000000 */
[----:B-1----:R-:W-:Y:S01]  /*46b0*/  LOP3.LUT R12, R2, 0x148, RZ, 0xfc, !PT ;  /* 0x00000148020c7812 */ /* 0x002fe200078efcff */
[----:B------:R-:W-:Y:S01]  /*46c0*/  @!P4 IMAD.IADD R14, R14, 0x1, -R27 ;  /* 0x000000010e0ec824 */ /* 0x000fe200078e0a1b */
[----:B------:R-:W-:Y:S01]  /*46d0*/  ISETP.GT.U32.AND P4, PT, R27, R10, PT ;  /* 0x0000000a1b00720c */ /* 0x000fe20003f84070 */
[----:B------:R-:W-:Y:S01]  /*46e0*/  IMAD.HI.U32 R6, R0, R8, RZ ;  /* 0x0000000800067227 */ /* 0x000fe200078e00ff */
[----:B------:R-:W-:-:S03]  /*46f0*/  IABS R16, R12 ;  /* 0x0000000c00107213 */ /* 0x000fc60000000000 */
[----:B------:R-:W-:Y:S02]  /*4700*/  IMAD.MOV R7, RZ, RZ, -R7 ;  /* 0x000000ffff077224 */ /* 0x000fe400078e0a07 */
[----:B------:R-:W-:Y:S02]  /*4710*/  IMAD.MOV R6, RZ, RZ, -R6 ;  /* 0x000000ffff067224 */ /* 0x000fe400078e0a06 */
[C---:B------:R-:W-:Y:S01]  /*4720*/  IMAD R9, R27.reuse, R7, R9 ;  /* 0x000000071b097224 */ /* 0x040fe200078e0209 */
[C---:B------:R-:W-:Y:S01]  /*4730*/  LOP3.LUT R7, R2.reuse, 0x150, RZ, 0xfc, !PT ;  /* 0x0000015002077812 */ /* 0x040fe200078efcff */
[----:B------:R-:W-:Y:S01]  /*4740*/  IMAD R8, R27, R6, R8 ;  /* 0x000000061b087224 */ /* 0x000fe200078e0208 */
[----:B------:R-:W-:Y:S01]  /*4750*/  LOP3.LUT R6, R2, 0x14c, RZ, 0xfc, !PT ;  /* 0x0000014c02067812 */ /* 0x000fe200078efcff */
[--C-:B------:R-:W-:Y:S01]  /*4760*/  @!P3 IMAD.IADD R11, R11, 0x1, -R27.reuse ;  /* 0x000000010b0bb824 */ /* 0x100fe200078e0a1b */
[C---:B------:R-:W-:Y:S01]  /*4770*/  ISETP.GT.U32.AND P3, PT, R27.reuse, R9, PT ;  /* 0x000000091b00720c */ /* 0x040fe20003f64070 */
[----:B------:R-:W-:Y:S01]  /*4780*/  @!P4 IMAD.IADD R10, R10, 0x1, -R27 ;  /* 0x000000010a0ac824 */ /* 0x000fe200078e0a1b */
[----:B------:R-:W-:Y:S01]  /*4790*/  ISETP.GT.U32.AND P4, PT, R27, R8, PT ;  /* 0x000000081b00720c */ /* 0x000fe20003f84070 */
[----:B------:R-:W-:Y:S01]  /*47a0*/  IMAD.HI.U32 R21, R0, R4, RZ ;  /* 0x0000000400157227 */ /* 0x000fe200078e00ff */
[----:B------:R-:W-:-:S03]  /*47b0*/  IABS R18, R6 ;  /* 0x0000000600127213 */ /* 0x000fc60000000000 */
[----:B------:R-:W-:Y:S02]  /*47c0*/  IMAD.MOV.U32 R20, RZ, RZ, R15 ;  /* 0x000000ffff147224 */ /* 0x000fe400078e000f */
[----:B------:R-:W-:-:S04]  /*47d0*/  IMAD.HI.U32 R15, R0, R18, RZ ;  /* 0x00000012000f7227 */ /* 0x000fc800078e00ff */
[--C-:B------:R-:W-:Y:S01]  /*47e0*/  @!P3 IMAD.IADD R9, R9, 0x1, -R27.reuse ;  /* 0x000000010909b824 */ /* 0x100fe200078e0a1b */
[C---:B------:R-:W-:Y:S01]  /*47f0*/  ISETP.GT.U32.AND P3, PT, R27.reuse, R10, PT ;  /* 0x0000000a1b00720c */ /* 0x040fe20003f64070 */
[----:B------:R-:W-:Y:S02]  /*4800*/  @!P4 IMAD.IADD R8, R8, 0x1, -R27 ;  /* 0x000000010808c824 */ /* 0x000fe400078e0a1b */
[----:B------:R-:W-:Y:S01]  /*4810*/  IMAD.MOV R21, RZ, RZ, -R21 ;  /* 0x000000ffff157224 */ /* 0x000fe200078e0a15 */
[C---:B------:R-:W-:Y:S01]  /*4820*/  ISETP.GT.U32.AND P4, PT, R27.reuse, R9, PT ;  /* 0x000000091b00720c */ /* 0x040fe20003f84070 */
[----:B------:R-:W-:Y:S01]  /*4830*/  @!P2 IMAD.MOV R20, RZ, RZ, -R20 ;  /* 0x000000ffff14a224 */ /* 0x000fe200078e0a14 */
[C---:B------:R-:W-:Y:S01]  /*4840*/  ISETP.GT.U32.AND P2, PT, R27.reuse, R11, PT ;  /* 0x0000000b1b00720c */ /* 0x040fe20003f44070 */
[----:B------:R-:W-:Y:S02]  /*4850*/  IMAD.MOV R15, RZ, RZ, -R15 ;  /* 0x000000ffff0f7224 */ /* 0x000fe400078e0a0f */
[----:B------:R-:W-:Y:S01]  /*4860*/  @!P0 IMAD.MOV R17, RZ, RZ, -R17 ;  /* 0x000000ffff118224 */ /* 0x000fe200078e0a11 */
[C---:B------:R-:W-:Y:S01]  /*4870*/  ISETP.GT.U32.AND P0, PT, R27.reuse, R8, PT ;  /* 0x000000081b00720c */ /* 0x040fe20003f04070 */
[----:B------:R-:W-:Y:S01]  /*4880*/  IMAD.HI.U32 R19, R0, R16, RZ ;  /* 0x0000001000137227 */ /* 0x000fe200078e00ff */
[----:B------:R-:W-:Y:S03]  /*4890*/  STL [R1+0xec], R20 ;  /* 0x0000ec1401007387 */ /* 0x000fe60000100800 */
[C---:B------:R-:W-:Y:S01]  /*48a0*/  IMAD R4, R27.reuse, R21, R4 ;  /* 0x000000151b047224 */ /* 0x040fe200078e0204 */
[----:B------:R1:W-:Y:S01]  /*48b0*/  STL [R1+0xe8], R17 ;  /* 0x0000e81101007387 */ /* 0x0003e20000100800 */
[----:B------:R-:W-:-:S02]  /*48c0*/  IMAD R15, R27, R15, R18 ;  /* 0x0000000f1b0f7224 */ /* 0x000fc400078e0212 */
[----:B------:R-:W-:Y:S02]  /*48d0*/  IMAD.MOV R19, RZ, RZ, -R19 ;  /* 0x000000ffff137224 */ /* 0x000fe400078e0a13 */
[----:B------:R-:W-:Y:S01]  /*48e0*/  @!P1 IMAD.MOV R14, RZ, RZ, -R14 ;  /* 0x000000ffff0e9224 */ /* 0x000fe200078e0a0e */
[----:B------:R-:W-:Y:S01]  /*48f0*/  ISETP.GT.U32.AND P1, PT, R27, R4, PT ;  /* 0x000000041b00720c */ /* 0x000fe20003f24070 */
[--C-:B------:R-:W-:Y:S01]  /*4900*/  @!P4 IMAD.IADD R9, R9, 0x1, -R27.reuse ;  /* 0x000000010909c824 */ /* 0x100fe200078e0a1b */
[C---:B------:R-:W-:Y:S01]  /*4910*/  ISETP.GT.U32.AND P4, PT, R27.reuse, R15, PT ;  /* 0x0000000f1b00720c */ /* 0x040fe20003f84070 */
[----:B------:R-:W-:Y:S01]  /*4920*/  IMAD R16, R27, R19, R16 ;  /* 0x000000131b107224 */ /* 0x000fe200078e0210 */
[----:B------:R-:W-:Y:S01]  /*4930*/  IABS R19, R7 ;  /* 0x0000000700137213 */ /* 0x000fe20000000000 */
[--C-:B------:R-:W-:Y:S01]  /*4940*/  @!P3 IMAD.IADD R10, R10, 0x1, -R27.reuse ;  /* 0x000000010a0ab824 */ /* 0x100fe200078e0a1b */
[----:B------:R-:W-:Y:S01]  /*4950*/  ISETP.GE.AND P3, PT, R5, RZ, PT ;  /* 0x000000ff0500720c */ /* 0x000fe20003f66270 */
[--C-:B------:R-:W-:Y:S01]  /*4960*/  @!P2 IMAD.IADD R11, R11, 0x1, -R27.reuse ;  /* 0x000000010b0ba824 */ /* 0x100fe200078e0a1b */
[----:B------:R-:W-:Y:S01]  /*4970*/  ISETP.GT.U32.AND P2, PT, R27, R16, PT ;  /* 0x000000101b00720c */ /* 0x000fe20003f44070 */
[--C-:B------:R-:W-:Y:S01]  /*4980*/  @!P0 IMAD.IADD R8, R8, 0x1, -R27.reuse ;  /* 0x0000000108088824 */ /* 0x100fe200078e0a1b */
[----:B------:R2:W-:Y:S01]  /*4990*/  STL [R1+0xdc], R14 ;  /* 0x0000dc0e01007387 */ /* 0x0005e20000100800 */
[----:B------:R-:W-:Y:S01]  /*49a0*/  LOP3.LUT R5, R2, 0x154, RZ, 0xfc, !PT ;  /* 0x0000015402057812 */ /* 0x000fe200078efcff */
[----:B-1----:R-:W-:Y:S01]  /*49b0*/  IMAD.MOV.U32 R17, RZ, RZ, R10 ;  /* 0x000000ffff117224 */ /* 0x002fe200078e000a */
[----:B------:R-:W-:Y:S01]  /*49c0*/  ISETP.GE.AND P0, PT, R3, RZ, PT ;  /* 0x000000ff0300720c */ /* 0x000fe20003f06270 */
[--C-:B------:R-:W-:Y:S01]  /*49d0*/  @!P1 IMAD.IADD R4, R4, 0x1, -R27.reuse ;  /* 0x0000000104049824 */ /* 0x100fe200078e0a1b */
[----:B------:R-:W-:Y:S01]  /*49e0*/  IABS R3, R5 ;  /* 0x0000000500037213 */ /* 0x000fe20000000000 */
[----:B------:R-:W-:Y:S01]  /*49f0*/  @!P4 IMAD.IADD R15, R15, 0x1, -R27 ;  /* 0x000000010f0fc824 */ /* 0x000fe200078e0a1b */
[----:B------:R-:W-:Y:S01]  /*4a00*/  ISETP.GE.AND P1, PT, R13, RZ, PT ;  /* 0x000000ff0d00720c */ /* 0x000fe20003f26270 */
[----:B------:R-:W-:Y:S01]  /*4a10*/  @!P6 IMAD.MOV R17, RZ, RZ, -R17 ;  /* 0x000000ffff11e224 */ /* 0x000fe200078e0a11 */
[C---:B------:R-:W-:Y:S01]  /*4a20*/  ISETP.GT.U32.AND P4, PT, R27.reuse, R4, PT ;  /* 0x000000041b00720c */ /* 0x040fe20003f84070 */
[----:B--2---:R-:W-:Y:S01]  /*4a30*/  IMAD.HI.U32 R14, R0, R19, RZ ;  /* 0x00000013000e7227 */ /* 0x004fe200078e00ff */
[----:B------:R-:W-:-:S02]  /*4a40*/  ISETP.GT.U32.AND P6, PT, R27, R15, PT ;  /* 0x0000000f1b00720c */ /* 0x000fc40003fc4070 */
[C---:B------:R-:W-:Y:S01]  /*4a50*/  LOP3.LUT R20, R2.reuse, 0x1d8, RZ, 0xfc, !PT ;  /* 0x000001d802147812 */ /* 0x040fe200078efcff */
[----:B------:R-:W-:Y:S02]  /*4a60*/  IMAD.MOV R14, RZ, RZ, -R14 ;  /* 0x000000ffff0e7224 */ /* 0x000fe400078e0a0e */
[----:B------:R-:W-:Y:S01]  /*4a70*/  IMAD.MOV.U32 R13, RZ, RZ, R3 ;  /* 0x000000ffff0d7224 */ /* 0x000fe200078e0003 */
[----:B------:R-:W-:Y:S01]  /*4a80*/  LOP3.LUT R3, R2, 0x158, RZ, 0xfc, !PT ;  /* 0x0000015802037812 */ /* 0x000fe200078efcff */
[----:B------:R-:W-:Y:S02]  /*4a90*/  IMAD R14, R27, R14, R19 ;  /* 0x0000000e1b0e7224 */ /* 0x000fe400078e0213 */
[----:B------:R-:W-:Y:S02]  /*4aa0*/  IMAD.MOV.U32 R18, RZ, RZ, R11 ;  /* 0x000000ffff127224 */ /* 0x000fe400078e000b */
[----:B------:R-:W-:Y:S01]  /*4ab0*/  @!P2 IMAD.IADD R16, R16, 0x1, -R27 ;  /* 0x000000011010a824 */ /* 0x000fe200078e0a1b */
[----:B------:R-:W-:Y:S01]  /*4ac0*/  ISETP.GE.AND P2, PT, R12, RZ, PT ;  /* 0x000000ff0c00720c */ /* 0x000fe20003f46270 */
[----:B------:R-:W-:-:S04]  /*4ad0*/  IMAD.HI.U32 R11, R0, R13, RZ ;  /* 0x0000000d000b7227 */ /* 0x000fc800078e00ff */
[----:B------:R-:W-:Y:S01]  /*4ae0*/  @!P0 IMAD.MOV R8, RZ, RZ, -R8 ;  /* 0x000000ffff088224 */ /* 0x000fe200078e0a08 */
[C---:B------:R-:W-:Y:S01]  /*4af0*/  ISETP.GT.U32.AND P0, PT, R27.reuse, R14, PT ;  /* 0x0000000e1b00720c */ /* 0x040fe20003f04070 */
[----:B------:R-:W-:Y:S01]  /*4b00*/  @!P5 IMAD.MOV R18, RZ, RZ, -R18 ;  /* 0x000000ffff12d224 */ /* 0x000fe200078e0a12 */
[C---:B------:R-:W-:Y:S01]  /*4b10*/  ISETP.GT.U32.AND P5, PT, R27.reuse, R16, PT ;  /* 0x000000101b00720c */ /* 0x040fe20003fa4070 */
[----:B------:R-:W-:Y:S02]  /*4b20*/  IMAD.MOV R11, RZ, RZ, -R11 ;  /* 0x000000ffff0b7224 */ /* 0x000fe400078e0a0b */
[----:B------:R-:W-:Y:S01]  /*4b30*/  @!P3 IMAD.MOV R9, RZ, RZ, -R9 ;  /* 0x000000ffff09b224 */ /* 0x000fe200078e0a09 */
[----:B------:R-:W-:Y:S01]  /*4b40*/  STL [R1+0x84], R18 ;  /* 0x0000841201007387 */ /* 0x000fe20000100800 */
[----:B------:R-:W-:Y:S01]  /*4b50*/  IMAD R13, R27, R11, R13 ;  /* 0x0000000b1b0d7224 */ /* 0x000fe200078e020d */
[----:B------:R-:W-:Y:S01]  /*4b60*/  ISETP.GE.AND P3, PT, R6, RZ, PT ;  /* 0x000000ff0600720c */ /* 0x000fe20003f66270 */
[--C-:B------:R-:W-:Y:S01]  /*4b70*/  @!P4 IMAD.IADD R4, R4, 0x1, -R27.reuse ;  /* 0x000000010404c824 */ /* 0x100fe200078e0a1b */
[----:B------:R-:W-:Y:S01]  /*4b80*/  STL [R1+0x80], R17 ;  /* 0x0000801101007387 */ /* 0x000fe20000100800 */
[--C-:B------:R-:W-:Y:S01]  /*4b90*/  @!P6 IMAD.IADD R15, R15, 0x1, -R27.reuse ;  /* 0x000000010f0fe824 */ /* 0x100fe200078e0a1b */
[----:B------:R-:W-:Y:S01]  /*4ba0*/  ISETP.GT.U32.AND P6, PT, R27, R13, PT ;  /* 0x0000000d1b00720c */ /* 0x000fe20003fc4070 */
[--C-:B------:R-:W-:Y:S01]  /*4bb0*/  @!P0 IMAD.IADD R14, R14, 0x1, -R27.reuse ;  /* 0x000000010e0e8824 */ /* 0x100fe200078e0a1b */
[----:B------:R1:W-:Y:S01]  /*4bc0*/  STL [R1+0x7c], R9 ;  /* 0x00007c0901007387 */ /* 0x0003e20000100800 */
[----:B------:R-:W-:Y:S01]  /*4bd0*/  IABS R6, R3 ;  /* 0x0000000300067213 */ /* 0x000fe20000000000 */
[----:B------:R-:W-:Y:S01]  /*4be0*/  @!P5 IMAD.IADD R16, R16, 0x1, -R27 ;  /* 0x000000011010d824 */ /* 0x000fe200078e0a1b */
[----:B------:R-:W-:Y:S01]  /*4bf0*/  ISETP.GE.AND P5, PT, R5, RZ, PT ;  /* 0x000000ff0500720c */ /* 0x000fe20003fa6270 */
[----:B------:R2:W-:Y:S01]  /*4c00*/  STL [R1+0xa4], R8 ;  /* 0x0000a40801007387 */ /* 0x0005e20000100800 */
[----:B------:R-:W-:Y:S01]  /*4c10*/  ISETP.GE.AND P4, PT, R7, RZ, PT ;  /* 0x000000ff0700720c */ /* 0x000fe20003f86270 */
[----:B------:R-:W-:Y:S01]  /*4c20*/  IMAD.HI.U32 R5, R0, R6, RZ ;  /* 0x0000000600057227 */ /* 0x000fe200078e00ff */
[----:B------:R-:W-:-:S03]  /*4c30*/  ISETP.GE.AND P0, PT, R3, RZ, PT ;  /* 0x000000ff0300720c */ /* 0x000fc60003f06270 */
[----:B-1----:R-:W-:Y:S02]  /*4c40*/  IMAD.MOV.U32 R9, RZ, RZ, R4 ;  /* 0x000000ffff097224 */ /* 0x002fe400078e0004 */
[----:B------:R-:W-:Y:S02]  /*4c50*/  IMAD.MOV R5, RZ, RZ, -R5 ;  /* 0x000000ffff057224 */ /* 0x000fe400078e0a05 */
[----:B------:R-:W-:Y:S01]  /*4c60*/  @!P1 IMAD.MOV R9, RZ, RZ, -R9 ;  /* 0x000000ffff099224 */ /* 0x000fe200078e0a09 */
[----:B------:R-:W-:Y:S01]  /*4c70*/  ISETP.GT.U32.AND P1, PT, R27, R14, PT ;  /* 0x0000000e1b00720c */ /* 0x000fe20003f24070 */
[----:B------:R-:W-:Y:S01]  /*4c80*/  @!P6 IMAD.IADD R13, R13, 0x1, -R27 ;  /* 0x000000010d0de824 */ /* 0x000fe200078e0a1b */
[C---:B--2---:R-:W-:Y:S01]  /*4c90*/  LOP3.LUT R8, R2.reuse, 0x15c, RZ, 0xfc, !PT ;  /* 0x0000015c02087812 */ /* 0x044fe200078efcff */
[C---:B------:R-:W-:Y:S01]  /*4ca0*/  IMAD R3, R27.reuse, R5, R6 ;  /* 0x000000051b037224 */ /* 0x040fe200078e0206 */
[C---:B------:R-:W-:Y:S01]  /*4cb0*/  LOP3.LUT R5, R2.reuse, 0x160, RZ, 0xfc, !PT ;  /* 0x0000016002057812 */ /* 0x040fe200078efcff */
[----:B------:R1:W-:Y:S01]  /*4cc0*/  STL [R1+0xa8], R9 ;  /* 0x0000a80901007387 */ /* 0x0003e20000100800 */
[----:B------:R-:W-:Y:S01]  /*4cd0*/  IABS R7, R8 ;  /* 0x0000000800077213 */ /* 0x000fe20000000000 */
[----:B------:R-:W-:Y:S01]  /*4ce0*/  @!P2 IMAD.MOV R16, RZ, RZ, -R16 ;  /* 0x000000ffff10a224 */ /* 0x000fe200078e0a10 */
[C---:B------:R-:W-:Y:S01]  /*4cf0*/  ISETP.GT.U32.AND P6, PT, R27.reuse, R13, PT ;  /* 0x0000000d1b00720c */ /* 0x040fe20003fc4070 */
[----:B------:R-:W-:Y:S01]  /*4d00*/  @!P3 IMAD.MOV R15, RZ, RZ, -R15 ;  /* 0x000000ffff0fb224 */ /* 0x000fe200078e0a0f */
[----:B------:R-:W-:Y:S01]  /*4d10*/  LOP3.LUT R6, R2, 0x164, RZ, 0xfc, !PT ;  /* 0x0000016402067812 */ /* 0x000fe200078efcff */
[----:B------:R-:W-:Y:S01]  /*4d20*/  IMAD.HI.U32 R4, R0, R7, RZ ;  /* 0x0000000700047227 */ /* 0x000fe200078e00ff */
[----:B------:R-:W-:Y:S01]  /*4d30*/  IABS R10, R5 ;  /* 0x00000005000a7213 */ /* 0x000fe20000000000 */
[----:B------:R-:W-:Y:S01]  /*4d40*/  STL [R1+0x74], R16 ;  /* 0x0000741001007387 */ /* 0x000fe20000100800 */
[----:B------:R-:W-:Y:S01]  /*4d50*/  IABS R12, R6 ;  /* 0x00000006000c7213 */ /* 0x000fe20000000000 */
[----:B------:R-:W-:Y:S01]  /*4d60*/  @!P1 IMAD.IADD R14, R14, 0x1, -R27 ;  /* 0x000000010e0e9824 */ /* 0x000fe200078e0a1b */
[C---:B------:R-:W-:Y:S01]  /*4d70*/  ISETP.GT.U32.AND P1, PT, R27.reuse, R3, PT ;  /* 0x000000031b00720c */ /* 0x040fe20003f24070 */
[----:B------:R-:W-:Y:S01]  /*4d80*/  IMAD.MOV R4, RZ, RZ, -R4 ;  /* 0x000000ffff047224 */ /* 0x000fe200078e0a04 */
[----:B-1----:R-:W-:Y:S01]  /*4d90*/  LOP3.LUT R9, R2, 0x168, RZ, 0xfc, !PT ;  /* 0x0000016802097812 */ /* 0x002fe200078efcff */
[----:B------:R-:W-:Y:S01]  /*4da0*/  IMAD.HI.U32 R19, R0, R10, RZ ;  /* 0x0000000a00137227 */ /* 0x000fe200078e00ff */
[----:B------:R1:W-:Y:S02]  /*4db0*/  STL [R1+0x68], R15 ;  /* 0x0000680f01007387 */ /* 0x0003e40000100800 */
[----:B------:R-:W-:Y:S01]  /*4dc0*/  IABS R11, R9 ;  /* 0x00000009000b7213 */ /* 0x000fe20000000000 */
[----:B------:R-:W-:Y:S01]  /*4dd0*/  IMAD R7, R27, R4, R7 ;  /* 0x000000041b077224 */ /* 0x000fe200078e0207 */
[----:B------:R-:W-:Y:S01]  /*4de0*/  LOP3.LUT R4, R2, 0x16c, RZ, 0xfc, !PT ;  /* 0x0000016c02047812 */ /* 0x000fe200078efcff */
[----:B------:R-:W-:-:S02]  /*4df0*/  @!P6 IMAD.IADD R13, R13, 0x1, -R27 ;  /* 0x000000010d0de824 */ /* 0x000fc400078e0a1b */
[----:B------:R-:W-:Y:S01]  /*4e00*/  IMAD.HI.U32 R18, R0, R12, RZ ;  /* 0x0000000c00127227 */ /* 0x000fe200078e00ff */
[----:B------:R-:W-:-:S03]  /*4e10*/  ISETP.GT.U32.AND P6, PT, R27, R7, PT ;  /* 0x000000071b00720c */ /* 0x000fc60003fc4070 */
[----:B------:R-:W-:Y:S01]  /*4e20*/  @!P1 IMAD.IADD R3, R3, 0x1, -R27 ;  /* 0x0000000103039824 */ /* 0x000fe200078e0a1b */
[----:B------:R-:W-:Y:S01]  /*4e30*/  ISETP.GE.AND P1, PT, R8, RZ, PT ;  /* 0x000000ff0800720c */ /* 0x000fe20003f26270 */
[----:B------:R-:W-:Y:S02]  /*4e40*/  IMAD.MOV R19, RZ, RZ, -R19 ;  /* 0x000000ffff137224 */ /* 0x000fe400078e0a13 */
[----:B------:R-:W-:Y:S01]  /*4e50*/  IMAD.HI.U32 R17, R0, R11, RZ ;  /* 0x0000000b00117227 */ /* 0x000fe200078e00ff */
[----:B------:R-:W-:-:S03]  /*4e60*/  ISETP.GT.U32.AND P2, PT, R27, R3, PT ;  /* 0x000000031b00720c */ /* 0x000fc60003f44070 */
[----:B------:R-:W-:Y:S02]  /*4e70*/  IMAD.MOV R18, RZ, RZ, -R18 ;  /* 0x000000ffff127224 */ /* 0x000fe400078e0a12 */
[C---:B------:R-:W-:Y:S01]  /*4e80*/  IMAD R8, R27.reuse, R19, R10 ;  /* 0x000000131b087224 */ /* 0x040fe200078e020a */
[----:B------:R-:W-:Y:S01]  /*4e90*/  IABS R10, R4 ;  /* 0x00000004000a7213 */ /* 0x000fe20000000000 */
[----:B------:R-:W-:Y:S01]  /*4ea0*/  IMAD.MOV R17, RZ, RZ, -R17 ;  /* 0x000000ffff117224 */ /* 0x000fe200078e0a11 */
[C---:B------:R-:W-:Y:S01]  /*4eb0*/  LOP3.LUT R19, R2.reuse, 0x1d0, RZ, 0xfc, !PT ;  /* 0x000001d002137812 */ /* 0x040fe200078efcff */
[----:B------:R-:W-:Y:S01]  /*4ec0*/  IMAD R12, R27, R18, R12 ;  /* 0x000000121b0c7224 */ /* 0x000fe200078e020c */
[----:B------:R-:W-:Y:S01]  /*4ed0*/  IABS R18, R20 ;  /* 0x0000001400127213 */ /* 0x000fe20000000000 */
[----:B------:R-:W-:Y:S01]  /*4ee0*/  @!P6 IMAD.IADD R7, R7, 0x1, -R27 ;  /* 0x000000010707e824 */ /* 0x000fe200078e0a1b */
[C---:B------:R-:W-:Y:S01]  /*4ef0*/  ISETP.GT.U32.AND P6, PT, R27.reuse, R8, PT ;  /* 0x000000081b00720c */ /* 0x040fe20003fc4070 */
[C---:B------:R-:W-:Y:S01]  /*4f00*/  IMAD R11, R27.reuse, R17, R11 ;  /* 0x000000111b0b7224 */ /* 0x040fe200078e020b */
[----:B------:R-:W-:Y:S01]  /*4f10*/  LOP3.LUT R17, R2, 0x1d4, RZ, 0xfc, !PT ;  /* 0x000001d402117812 */ /* 0x000fe200078efcff */
[----:B------:R-:W-:Y:S01]  /*4f20*/  @!P4 IMAD.MOV R14, RZ, RZ, -R14 ;  /* 0x000000ffff0ec224 */ /* 0x000fe200078e0a0e */
[----:B------:R-:W-:Y:S01]  /*4f30*/  ISETP.GT.U32.AND P4, PT, R27, R12, PT ;  /* 0x0000000c1b00720c */ /* 0x000fe20003f84070 */
[----:B------:R-:W-:Y:S01]  /*4f40*/  @!P2 IMAD.IADD R3, R3, 0x1, -R27 ;  /* 0x000000010303a824 */ /* 0x000fe200078e0a1b */
[C---:B------:R-:W-:Y:S01]  /*4f50*/  ISETP.GT.U32.AND P2, PT, R27.reuse, R11, PT ;  /* 0x0000000b1b00720c */ /* 0x040fe20003f44070 */
[----:B-1----:R-:W-:Y:S01]  /*4f60*/  IMAD.MOV.U32 R15, RZ, RZ, R13 ;  /* 0x000000ffff0f7224 */ /* 0x002fe200078e000d */
[----:B------:R-:W-:Y:S01]  /*4f70*/  ISETP.GT.U32.AND P3, PT, R27, R7, PT ;  /* 0x000000071b00720c */ /* 0x000fe20003f64070 */
[----:B------:R1:W-:Y:S01]  /*4f80*/  STL [R1+0x60], R14 ;  /* 0x0000600e01007387 */ /* 0x0003e20000100800 */
[----:B------:R-:W-:Y:S01]  /*4f90*/  IMAD.HI.U32 R13, R0, R10, RZ ;  /* 0x0000000a000d7227 */ /* 0x000fe200078e00ff */
[----:B------:R-:W-:-:S03]  /*4fa0*/  IABS R22, R19 ;  /* 0x0000001300167213 */ /* 0x000fc60000000000 */
[----:B------:R-:W-:Y:S01]  /*4fb0*/  @!P5 IMAD.MOV R15, RZ, RZ, -R15 ;  /* 0x000000ffff0fd224 */ /* 0x000fe200078e0a0f */
[----:B------:R-:W-:Y:S01]  /*4fc0*/  ISETP.GE.AND P5, PT, R5, RZ, PT ;  /* 0x000000ff0500720c */ /* 0x000fe20003fa6270 */
[--C-:B------:R-:W-:Y:S01]  /*4fd0*/  @!P6 IMAD.IADD R8, R8, 0x1, -R27.reuse ;  /* 0x000000010808e824 */ /* 0x100fe200078e0a1b */
[----:B------:R-:W-:Y:S01]  /*4fe0*/  LOP3.LUT R5, R2, 0x170, RZ, 0xfc, !PT ;  /* 0x0000017002057812 */ /* 0x000fe200078efcff */
[--C-:B------:R-:W-:Y:S01]  /*4ff0*/  @!P4 IMAD.IADD R12, R12, 0x1, -R27.reuse ;  /* 0x000000010c0cc824 */ /* 0x100fe200078e0a1b */
[----:B------:R-:W-:Y:S01]  /*5000*/  ISETP.GE.AND P6, PT, R9, RZ, PT ;  /* 0x000000ff0900720c */ /* 0x000fe20003fc6270 */
[----:B------:R-:W-:Y:S01]  /*5010*/  @!P2 IMAD.IADD R11, R11, 0x1, -R27 ;  /* 0x000000010b0ba824 */ /* 0x000fe200078e0a1b */
[----:B-1----:R-:W-:Y:S01]  /*5020*/  IABS R14, R5 ;  /* 0x00000005000e7213 */ /* 0x002fe20000000000 */
[----:B------:R-:W-:Y:S01]  /*5030*/  IMAD.MOV R13, RZ, RZ, -R13 ;  /* 0x000000ffff0d7224 */ /* 0x000fe200078e0a0d */
[----:B------:R-:W-:Y:S01]  /*5040*/  ISETP.GT.U32.AND P4, PT, R27, R8, PT ;  /* 0x000000081b00720c */ /* 0x000fe20003f84070 */
[----:B------:R-:W-:Y:S01]  /*5050*/  @!P3 IMAD.IADD R7, R7, 0x1, -R27 ;  /* 0x000000010707b824 */ /* 0x000fe200078e0a1b */
[----:B------:R-:W-:Y:S01]  /*5060*/  ISETP.GE.AND P3, PT, R6, RZ, PT ;  /* 0x000000ff0600720c */ /* 0x000fe20003f66270 */
[----:B------:R-:W-:Y:S01]  /*5070*/  IMAD.MOV.U32 R9, RZ, RZ, R14 ;  /* 0x000000ffff097224 */ /* 0x000fe200078e000e */
[C---:B------:R-:W-:Y:S01]  /*5080*/  ISETP.GT.U32.AND P2, PT, R27.reuse, R11, PT ;  /* 0x0000000b1b00720c */ /* 0x040fe20003f44070 */
[----:B------:R-:W-:Y:S01]  /*5090*/  IMAD R6, R27, R13, R10 ;  /* 0x0000000d1b067224 */ /* 0x000fe200078e020a */
[----:B------:R1:W-:Y:S01]  /*50a0*/  STL [R1+0x50], R15 ;  /* 0x0000500f01007387 */ /* 0x0003e20000100800 */
[----:B------:R-:W-:-:S04]  /*50b0*/  IMAD.HI.U32 R10, R0, R9, RZ ;  /* 0x00000009000a7227 */ /* 0x000fc800078e00ff */
[----:B------:R-:W-:Y:S02]  /*50c0*/  IMAD.MOV R10, RZ, RZ, -R10 ;  /* 0x000000ffff0a7224 */ /* 0x000fe400078e0a0a */
[----:B------:R-:W-:Y:S01]  /*50d0*/  @!P4 IMAD.IADD R8, R8, 0x1, -R27 ;  /* 0x000000010808c824 */ /* 0x000fe200078e0a1b */
[----:B------:R-:W-:Y:S01]  /*50e0*/  ISETP.GE.AND P4, PT, R4, RZ, PT ;  /* 0x000000ff0400720c */ /* 0x000fe20003f86270 */
[----:B------:R-:W-:Y:S01]  /*50f0*/  @!P1 IMAD.MOV R7, RZ, RZ, -R7 ;  /* 0x000000ffff079224 */ /* 0x000fe200078e0a07 */
[C---:B------:R-:W-:Y:S01]  /*5100*/  ISETP.GT.U32.AND P1, PT, R27.reuse, R6, PT ;  /* 0x000000061b00720c */ /* 0x040fe20003f24070 */
[----:B-1----:R-:W-:Y:S01]  /*5110*/  IMAD.MOV.U32 R15, RZ, RZ, R3 ;  /* 0x000000ffff0f7224 */ /* 0x002fe200078e0003 */
[C---:B------:R-:W-:Y:S01]  /*5120*/  LOP3.LUT R3, R2.reuse, 0x174, RZ, 0xfc, !PT ;  /* 0x0000017402037812 */ /* 0x040fe200078efcff */
[C---:B------:R-:W-:Y:S01]  /*5130*/  IMAD R4, R27.reuse, R10, R9 ;  /* 0x0000000a1b047224 */ /* 0x040fe200078e0209 */
[----:B------:R-:W-:Y:S01]  /*5140*/  LOP3.LUT R9, R2, 0x178, RZ, 0xfc, !PT ;  /* 0x0000017802097812 */ /* 0x000fe200078efcff */
[----:B------:R-:W-:Y:S01]  /*5150*/  @!P0 IMAD.MOV R15, RZ, RZ, -R15 ;  /* 0x000000ffff0f8224 */ /* 0x000fe200078e0a0f */
[----:B------:R-:W-:Y:S01]  /*5160*/  ISETP.GT.U32.AND P0, PT, R27, R12, PT ;  /* 0x0000000c1b00720c */ /* 0x000fe20003f04070 */
[----:B------:R-:W-:Y:S01]  /*5170*/  @!P2 IMAD.IADD R11, R11, 0x1, -R27 ;  /* 0x000000010b0ba824 */ /* 0x000fe200078e0a1b */
[----:B------:R-:W-:Y:S01]  /*5180*/  IABS R14, R3 ;  /* 0x00000003000e7213 */ /* 0x000fe20000000000 */
[----:B------:R-:W-:Y:S01]  /*5190*/  IMAD.MOV.U32 R16, RZ, RZ, R8 ;  /* 0x000000ffff107224 */ /* 0x000fe200078e0008 */
[----:B------:R-:W-:Y:S01]  /*51a0*/  ISETP.GT.U32.AND P2, PT, R27, R4, PT ;  /* 0x000000041b00720c */ /* 0x000fe20003f44070 */
[----:B------:R1:W-:Y:S01]  /*51b0*/  STL [R1+0x4c], R15 ;  /* 0x00004c0f01007387 */ /* 0x0003e20000100800 */
[----:B------:R-:W-:Y:S01]  /*51c0*/  @!P6 IMAD.MOV R11, RZ, RZ, -R11 ;  /* 0x000000ffff0be224 */ /* 0x000fe200078e0a0b */
[----:B------:R-:W-:Y:S01]  /*51d0*/  ISETP.GE.AND P6, PT, R9, RZ, PT ;  /* 0x000000ff0900720c */ /* 0x000fe20003fc6270 */
[----:B------:R-:W-:Y:S01]  /*51e0*/  @!P1 IMAD.IADD R6, R6, 0x1, -R27 ;  /* 0x0000000106069824 */ /* 0x000fe200078e0a1b */
[----:B------:R2:W-:Y:S01]  /*51f0*/  STL [R1+0x44], R7 ;  /* 0x0000440701007387 */ /* 0x0005e20000100800 */
[----:B------:R-:W-:Y:S01]  /*5200*/  @!P5 IMAD.MOV R16, RZ, RZ, -R16 ;  /* 0x000000ffff10d224 */ /* 0x000fe200078e0a10 */
[----:B------:R-:W-:-:S02]  /*5210*/  ISETP.GE.AND P1, PT, R3, RZ, PT ;  /* 0x000000ff0300720c */ /* 0x000fc40003f26270 */
[--C-:B------:R-:W-:Y:S01]  /*5220*/  @!P0 IMAD.IADD R12, R12, 0x1, -R27.reuse ;  /* 0x000000010c0c8824 */ /* 0x100fe200078e0a1b */
[----:B------:R-:W-:Y:S01]  /*5230*/  ISETP.GE.AND P0, PT, R5, RZ, PT ;  /* 0x000000ff0500720c */ /* 0x000fe20003f06270 */
[----:B------:R-:W-:Y:S01]  /*5240*/  STL [R1+0x40], R16 ;  /* 0x0000401001007387 */ /* 0x000fe20000100800 */
[----:B-1----:R-:W-:Y:S01]  /*5250*/  IABS R15, R9 ;  /* 0x00000009000f7213 */ /* 0x002fe20000000000 */
[----:B------:R-:W-:Y:S01]  /*5260*/  @!P2 IMAD.IADD R4, R4, 0x1, -R27 ;  /* 0x000000010404a824 */ /* 0x000fe200078e0a1b */
[----:B------:R-:W-:Y:S01]  /*5270*/  ISETP.GT.U32.AND P2, PT, R27, R6, PT ;  /* 0x000000061b00720c */ /* 0x000fe20003f44070 */
[----:B--2---:R-:W-:Y:S01]  /*5280*/  IMAD.HI.U32 R7, R0, R14, RZ ;  /* 0x0000000e00077227 */ /* 0x004fe200078e00ff */
[----:B------:R-:W-:-:S03]  /*5290*/  LOP3.LUT R3, R2, 0x180, RZ, 0xfc, !PT ;  /* 0x0000018002037812 */ /* 0x000fc600078efcff */
[----:B------:R-:W-:Y:S01]  /*52a0*/  IMAD.MOV R5, RZ, RZ, -R7 ;  /* 0x000000ffff057224 */ /* 0x000fe200078e0a07 */
[----:B------:R-:W-:Y:S01]  /*52b0*/  IABS R10, R3 ;  /* 0x00000003000a7213 */ /* 0x000fe20000000000 */
[----:B------:R-:W-:Y:S01]  /*52c0*/  IMAD.MOV.U32 R13, RZ, RZ, R12 ;  /* 0x000000ffff0d7224 */ /* 0x000fe200078e000c */
[C---:B------:R-:W-:Y:S01]  /*52d0*/  LOP3.LUT R7, R2.reuse, 0x17c, RZ, 0xfc, !PT ;  /* 0x0000017c02077812 */ /* 0x040fe200078efcff */
[C---:B------:R-:W-:Y:S01]  /*52e0*/  IMAD R14, R27.reuse, R5, R14 ;  /* 0x000000051b0e7224 */ /* 0x040fe200078e020e */
[----:B------:R-:W-:Y:S01]  /*52f0*/  LOP3.LUT R12, R2, 0x188, RZ, 0xfc, !PT ;  /* 0x00000188020c7812 */ /* 0x000fe200078efcff */
[----:B------:R-:W-:Y:S01]  /*5300*/  @!P3 IMAD.MOV R13, RZ, RZ, -R13 ;  /* 0x000000ffff0db224 */ /* 0x000fe200078e0a0d */
[C---:B------:R-:W-:Y:S01]  /*5310*/  ISETP.GT.U32.AND P3, PT, R27.reuse, R4, PT ;  /* 0x000000041b00720c */ /* 0x040fe20003f64070 */
[----:B------:R-:W-:Y:S01]  /*5320*/  IMAD.HI.U32 R8, R0, R15, RZ ;  /* 0x0000000f00087227 */ /* 0x000fe200078e00ff */
[----:B------:R-:W-:Y:S02]  /*5330*/  ISETP.GT.U32.AND P5, PT, R27, R14, PT ;  /* 0x0000000e1b00720c */ /* 0x000fe40003fa4070 */
[----:B------:R-:W-:Y:S01]  /*5340*/  STL [R1+0x3c], R13 ;  /* 0x00003c0d01007387 */ /* 0x000fe20000100800 */
[----:B------:R-:W-:Y:S01]  /*5350*/  @!P2 IMAD.IADD R6, R6, 0x1, -R27 ;  /* 0x000000010606a824 */ /* 0x000fe200078e0a1b */
[----:B------:R-:W-:Y:S01]  /*5360*/  IABS R5, R7 ;  /* 0x0000000700057213 */ /* 0x000fe20000000000 */
[----:B------:R-:W-:Y:S01]  /*5370*/  IMAD.MOV R8, RZ, RZ, -R8 ;  /* 0x000000ffff087224 */ /* 0x000fe200078e0a08 */
[----:B------:R1:W-:Y:S01]  /*5380*/  STL [R1+0x38], R11 ;  /* 0x0000380b01007387 */ /* 0x0003e20000100800 */
[----:B------:R-:W-:-:S04]  /*5390*/  IMAD.HI.U32 R9, R0, R10, RZ ;  /* 0x0000000a00097227 */ /* 0x000fc800078e00ff */
[----:B------:R-:W-:Y:S02]  /*53a0*/  IMAD R15, R27, R8, R15 ;  /* 0x000000081b0f7224 */ /* 0x000fe400078e020f */
[--C-:B------:R-:W-:Y:S01]  /*53b0*/  @!P5 IMAD.IADD R14, R14, 0x1, -R27.reuse ;  /* 0x000000010e0ed824 */ /* 0x100fe200078e0a1b */
[----:B------:R-:W-:Y:S01]  /*53c0*/  ISETP.GE.AND P5, PT, R3, RZ, PT ;  /* 0x000000ff0300720c */ /* 0x000fe20003fa6270 */
[----:B------:R-:W-:Y:S01]  /*53d0*/  @!P3 IMAD.IADD R4, R4, 0x1, -R27 ;  /* 0x000000010404b824 */ /* 0x000fe200078e0a1b */
[----:B------:R-:W-:Y:S01]  /*53e0*/  ISETP.GT.U32.AND P2, PT, R27, R15, PT ;  /* 0x0000000f1b00720c */ /* 0x000fe20003f44070 */
[----:B-1----:R-:W-:Y:S01]  /*53f0*/  IMAD.MOV.U32 R11, RZ, RZ, R6 ;  /* 0x000000ffff0b7224 */ /* 0x002fe200078e0006 */
[----:B------:R-:W-:Y:S01]  /*5400*/  ISETP.GE.AND P3, PT, R7, RZ, PT ;  /* 0x000000ff0700720c */ /* 0x000fe20003f66270 */
[----:B------:R-:W-:Y:S01]  /*5410*/  IMAD.MOV R7, RZ, RZ, -R9 ;  /* 0x000000ffff077224 */ /* 0x000fe200078e0a09 */
[----:B------:R-:W-:Y:S01]  /*5420*/  LOP3.LUT R3, R2, 0x184, RZ, 0xfc, !PT ;  /* 0x0000018402037812 */ /* 0x000fe200078efcff */
[----:B------:R-:W-:Y:S01]  /*5430*/  @!P4 IMAD.MOV R11, RZ, RZ, -R11 ;  /* 0x000000ffff0bc224 */ /* 0x000fe200078e0a0b */
[C---:B------:R-:W-:Y:S01]  /*5440*/  ISETP.GT.U32.AND P4, PT, R27.reuse, R14, PT ;  /* 0x0000000e1b00720c */ /* 0x040fe20003f84070 */
[----:B------:R-:W-:Y:S01]  /*5450*/  IMAD R10, R27, R7, R10 ;  /* 0x000000071b0a7224 */ /* 0x000fe200078e020a */
[----:B------:R-:W-:Y:S01]  /*5460*/  IABS R6, R3 ;  /* 0x0000000300067213 */ /* 0x000fe20000000000 */
[----:B------:R-:W-:Y:S01]  /*5470*/  IMAD.HI.U32 R8, R0, R5, RZ ;  /* 0x0000000500087227 */ /* 0x000fe200078e00ff */
[----:B------:R-:W-:Y:S01]  /*5480*/  LOP3.LUT R7, R2, 0x18c, RZ, 0xfc, !PT ;  /* 0x0000018c02077812 */ /* 0x000fe200078efcff */
[----:B------:R1:W-:Y:S02]  /*5490*/  STL [R1+0x34], R11 ;  /* 0x0000340b01007387 */ /* 0x0003e40000100800 */
[----:B------:R-:W-:Y:S01]  /*54a0*/  IMAD.MOV R8, RZ, RZ, -R8 ;  /* 0x000000ffff087224 */ /* 0x000fe200078e0a08 */
[----:B------:R-:W-:Y:S01]  /*54b0*/  IABS R9, R7 ;  /* 0x0000000700097213 */ /* 0x000fe20000000000 */
[----:B------:R-:W-:-:S02]  /*54c0*/  @!P2 IMAD.IADD R15, R15, 0x1, -R27 ;  /* 0x000000010f0fa824 */ /* 0x000fc400078e0a1b */
[C---:B------:R-:W-:Y:S01]  /*54d0*/  IMAD R5, R27.reuse, R8, R5 ;  /* 0x000000081b057224 */ /* 0x040fe200078e0205 */
[----:B------:R-:W-:Y:S01]  /*54e0*/  LOP3.LUT R8, R2, 0x190, RZ, 0xfc, !PT ;  /* 0x0000019002087812 */ /* 0x000fe200078efcff */
[----:B------:R-:W-:Y:S01]  /*54f0*/  @!P4 IMAD.IADD R14, R14, 0x1, -R27 ;  /* 0x000000010e0ec824 */ /* 0x000fe200078e0a1b */
[C---:B------:R-:W-:Y:S01]  /*5500*/  ISETP.GT.U32.AND P4, PT, R27.reuse, R10, PT ;  /* 0x0000000a1b00720c */ /* 0x040fe20003f84070 */
[----:B------:R-:W-:Y:S01]  /*5510*/  @!P0 IMAD.MOV R4, RZ, RZ, -R4 ;  /* 0x000000ffff048224 */ /* 0x000fe200078e0a04 */
[C---:B------:R-:W-:Y:S01]  /*5520*/  ISETP.GT.U32.AND P2, PT, R27.reuse, R15, PT ;  /* 0x0000000f1b00720c */ /* 0x040fe20003f44070 */
[----:B------:R-:W-:Y:S01]  /*5530*/  IMAD.HI.U32 R13, R0, R6, RZ ;  /* 0x00000006000d7227 */ /* 0x000fe200078e00ff */
[----:B------:R-:W-:Y:S02]  /*5540*/  ISETP.GT.U32.AND P0, PT, R27, R5, PT ;  /* 0x000000051b00720c */ /* 0x000fe40003f04070 */
[----:B------:R2:W-:Y:S01]  /*5550*/  STL [R1+0x30], R4 ;  /* 0x0000300401007387 */ /* 0x0005e20000100800 */
[----:B------:R-:W-:Y:S01]  /*5560*/  IMAD.MOV R13, RZ, RZ, -R13 ;  /* 0x000000ffff0d7224 */ /* 0x000fe200078e0a0d */
[----:B-1----:R-:W-:Y:S01]  /*5570*/  IABS R11, R12 ;  /* 0x0000000c000b7213 */ /* 0x002fe20000000000 */
[----:B------:R-:W-:-:S02]  /*5580*/  IMAD.MOV.U32 R16, RZ, RZ, R14 ;  /* 0x000000ffff107224 */ /* 0x000fc400078e000e */
[----:B------:R-:W-:Y:S02]  /*5590*/  IMAD R6, R27, R13, R6 ;  /* 0x0000000d1b067224 */ /* 0x000fe400078e0206 */
[--C-:B------:R-:W-:Y:S02]  /*55a0*/  @!P4 IMAD.IADD R10, R10, 0x1, -R27.reuse ;  /* 0x000000010a0ac824 */ /* 0x100fe400078e0a1b */
[--C-:B------:R-:W-:Y:S01]  /*55b0*/  @!P2 IMAD.IADD R15, R15, 0x1, -R27.reuse ;  /* 0x000000010f0fa824 */ /* 0x100fe200078e0a1b */
[----:B------:R-:W-:Y:S01]  /*55c0*/  ISETP.GE.AND P2, PT, R3, RZ, PT ;  /* 0x000000ff0300720c */ /* 0x000fe20003f46270 */
[----:B------:R-:W-:Y:S01]  /*55d0*/  IMAD.HI.U32 R3, R0, R9, RZ ;  /* 0x0000000900037227 */ /* 0x000fe200078e00ff */
[----:B------:R-:W-:Y:S02]  /*55e0*/  ISETP.GT.U32.AND P4, PT, R27, R10, PT ;  /* 0x0000000a1b00720c */ /* 0x000fe40003f84070 */
[----:B--2---:R-:W-:Y:S01]  /*55f0*/  IABS R4, R8 ;  /* 0x0000000800047213 */ /* 0x004fe20000000000 */
[----:B------:R-:W-:Y:S01]  /*5600*/  @!P0 IMAD.IADD R5, R5, 0x1, -R27 ;  /* 0x0000000105058824 */ /* 0x000fe200078e0a1b */
[----:B------:R-:W-:Y:S01]  /*5610*/  ISETP.GT.U32.AND P0, PT, R27, R6, PT ;  /* 0x000000061b00720c */ /* 0x000fe20003f04070 */
[----:B------:R-:W-:-:S02]  /*5620*/  IMAD.MOV R3, RZ, RZ, -R3 ;  /* 0x000000ffff037224 */ /* 0x000fc400078e0a03 */
[----:B------:R-:W-:Y:S01]  /*5630*/  @!P1 IMAD.MOV R16, RZ, RZ, -R16 ;  /* 0x000000ffff109224 */ /* 0x000fe200078e0a10 */
[----:B------:R-:W-:Y:S01]  /*5640*/  ISETP.GT.U32.AND P1, PT, R27, R5, PT ;  /* 0x000000051b00720c */ /* 0x000fe20003f24070 */
[----:B------:R-:W-:-:S03]  /*5650*/  IMAD.HI.U32 R14, R0, R4, RZ ;  /* 0x00000004000e7227 */ /* 0x000fc600078e00ff */
[----:B------:R-:W-:Y:S01]  /*5660*/  STL [R1+0x2c], R16 ;  /* 0x00002c1001007387 */ /* 0x000fe20000100800 */
[----:B------:R-:W-:Y:S01]  /*5670*/  @!P6 IMAD.MOV R15, RZ, RZ, -R15 ;  /* 0x000000ffff0fe224 */ /* 0x000fe200078e0a0f */
[----:B------:R-:W-:Y:S01]  /*5680*/  ISETP.GE.AND P6, PT, R12, RZ, PT ;  /* 0x000000ff0c00720c */ /* 0x000fe20003fc6270 */
[C---:B------:R-:W-:Y:S01]  /*5690*/  IMAD R9, R27.reuse, R3, R9 ;  /* 0x000000031b097224 */ /* 0x040fe200078e0209 */
[----:B------:R-:W-:Y:S01]  /*56a0*/  LOP3.LUT R3, R2, 0x194, RZ, 0xfc, !PT ;  /* 0x0000019402037812 */ /* 0x000fe200078efcff */
[----:B------:R-:W-:Y:S01]  /*56b0*/  IMAD.MOV R12, RZ, RZ, -R14 ;  /* 0x000000ffff0c7224 */ /* 0x000fe200078e0a0e */
[----:B------:R1:W-:Y:S01]  /*56c0*/  STL [R1+0x28], R15 ;  /* 0x0000280f01007387 */ /* 0x0003e20000100800 */
[----:B------:R-:W-:Y:S01]  /*56d0*/  @!P4 IMAD.IADD R10, R10, 0x1, -R27 ;  /* 0x000000010a0ac824 */ /* 0x000fe200078e0a1b */
[C---:B------:R-:W-:Y:S01]  /*56e0*/  ISETP.GT.U32.AND P4, PT, R27.reuse, R9, PT ;  /* 0x000000091b00720c */ /* 0x040fe20003f84070 */
[----:B------:R-:W-:Y:S01]  /*56f0*/  IMAD R4, R27, R12, R4 ;  /* 0x0000000c1b047224 */ /* 0x000fe200078e0204 */
[----:B------:R-:W-:Y:S01]  /*5700*/  IABS R12, R3 ;  /* 0x00000003000c7213 */ /* 0x000fe20000000000 */
[----:B------:R-:W-:-:S04]  /*5710*/  IMAD.HI.U32 R13, R0, R11, RZ ;  /* 0x0000000b000d7227 */ /* 0x000fc800078e00ff */
[----:B------:R-:W-:Y:S02]  /*5720*/  IMAD.MOV R13, RZ, RZ, -R13 ;  /* 0x000000ffff0d7224 */ /* 0x000fe400078e0a0d */
[----:B-1----:R-:W-:Y:S02]  /*5730*/  IMAD.MOV.U32 R15, RZ, RZ, R10 ;  /* 0x000000ffff0f7224 */ /* 0x002fe400078e000a */
[----:B------:R-:W-:Y:S02]  /*5740*/  @!P0 IMAD.IADD R6, R6, 0x1, -R27 ;  /* 0x0000000106068824 */ /* 0x000fe400078e0a1b */
[----:B------:R-:W-:Y:S01]  /*5750*/  @!P5 IMAD.MOV R15, RZ, RZ, -R15 ;  /* 0x000000ffff0fd224 */ /* 0x000fe200078e0a0f */
[----:B------:R-:W-:Y:S01]  /*5760*/  ISETP.GT.U32.AND P5, PT, R27, R4, PT ;  /* 0x000000041b00720c */ /* 0x000fe20003fa4070 */
[----:B------:R-:W-:Y:S01]  /*5770*/  @!P1 IMAD.IADD R5, R5, 0x1, -R27 ;  /* 0x0000000105059824 */ /* 0x000fe200078e0a1b */
[C---:B------:R-:W-:Y:S01]  /*5780*/  ISETP.GT.U32.AND P0, PT, R27.reuse, R6, PT ;  /* 0x000000061b00720c */ /* 0x040fe20003f04070 */
[----:B------:R-:W-:-:S02]  /*5790*/  IMAD R11, R27, R13, R11 ;  /* 0x0000000d1b0b7224 */ /* 0x000fc400078e020b */
[----:B------:R-:W-:Y:S02]  /*57a0*/  IMAD.MOV.U32 R16, RZ, RZ, R5 ;  /* 0x000000ffff107224 */ /* 0x000fe400078e0005 */
[----:B------:R-:W-:Y:S01]  /*57b0*/  IMAD.MOV.U32 R5, RZ, RZ, R12 ;  /* 0x000000ffff057224 */ /* 0x000fe200078e000c */
[----:B------:R-:W-:Y:S01]  /*57c0*/  ISETP.GT.U32.AND P1, PT, R27, R11, PT ;  /* 0x0000000b1b00720c */ /* 0x000fe20003f24070 */
[--C-:B------:R-:W-:Y:S02]  /*57d0*/  @!P4 IMAD.IADD R9, R9, 0x1, -R27.reuse ;  /* 0x000000010909c824 */ /* 0x100fe400078e0a1b */
[----:B------:R-:W-:Y:S01]  /*57e0*/  @!P3 IMAD.MOV R16, RZ, RZ, -R16 ;  /* 0x000000ffff10b224 */ /* 0x000fe200078e0a10 */
[----:B------:R-:W-:Y:S01]  /*57f0*/  ISETP.GE.AND P3, PT, R7, RZ, PT ;  /* 0x000000ff0700720c */ /* 0x000fe20003f66270 */
[----:B------:R-:W-:Y:S01]  /*5800*/  IMAD.HI.U32 R12, R0, R5, RZ ;  /* 0x00000005000c7227 */ /* 0x000fe200078e00ff */
[----:B------:R-:W-:Y:S02]  /*5810*/  LOP3.LUT R7, R2, 0x198, RZ, 0xfc, !PT ;  /* 0x0000019802077812 */ /* 0x000fe400078efcff */
[C---:B------:R-:W-:Y:S01]  /*5820*/  ISETP.GT.U32.AND P4, PT, R27.reuse, R9, PT ;  /* 0x000000091b00720c */ /* 0x040fe20003f84070 */
[--C-:B------:R-:W-:Y:S01]  /*5830*/  @!P5 IMAD.IADD R4, R4, 0x1, -R27.reuse ;  /* 0x000000010404d824 */ /* 0x100fe200078e0a1b */
[----:B------:R-:W-:Y:S01]  /*5840*/  IABS R10, R7 ;  /* 0x00000007000a7213 */ /* 0x000fe20000000000 */
[----:B------:R-:W-:Y:S01]  /*5850*/  IMAD.MOV R12, RZ, RZ, -R12 ;  /* 0x000000ffff0c7224 */ /* 0x000fe200078e0a0c */
[----:B------:R-:W-:Y:S01]  /*5860*/  STL [R1+0x24], R16 ;  /* 0x0000241001007387 */ /* 0x000fe20000100800 */
[----:B------:R-:W-:Y:S01]  /*5870*/  @!P0 IMAD.IADD R6, R6, 0x1, -R27 ;  /* 0x0000000106068824 */ /* 0x000fe200078e0a1b */
[C---:B------:R-:W-:Y:S01]  /*5880*/  ISETP.GT.U32.AND P5, PT, R27.reuse, R4, PT ;  /* 0x000000041b00720c */ /* 0x040fe20003fa4070 */
[----:B------:R-:W-:Y:S01]  /*5890*/  IMAD R5, R27, R12, R5 ;  /* 0x0000000c1b057224 */ /* 0x000fe200078e0205 */
[----:B------:R-:W-:Y:S01]  /*58a0*/  ISETP.GE.AND P0, PT, R8, RZ, PT ;  /* 0x000000ff0800720c */ /* 0x000fe20003f06270 */
[----:B------:R-:W-:Y:S01]  /*58b0*/  IMAD.HI.U32 R12, R0, R10, RZ ;  /* 0x0000000a000c7227 */ /* 0x000fe200078e00ff */
[----:B------:R-:W-:Y:S01]  /*58c0*/  LOP3.LUT R8, R2, 0x19c, RZ, 0xfc, !PT ;  /* 0x0000019c02087812 */ /* 0x000fe200078efcff */
[----:B------:R-:W-:Y:S02]  /*58d0*/  STL [R1+0x14], R15 ;  /* 0x0000140f01007387 */ /* 0x000fe40000100800 */
[----:B------:R-:W-:Y:S01]  /*58e0*/  @!P1 IMAD.IADD R11, R11, 0x1, -R27 ;  /* 0x000000010b0b9824 */ /* 0x000fe200078e0a1b */
[----:B------:R-:W-:Y:S01]  /*58f0*/  IABS R21, R8 ;  /* 0x0000000800157213 */ /* 0x000fe20000000000 */
[----:B------:R-:W-:-:S02]  /*5900*/  IMAD.MOV R12, RZ, RZ, -R12 ;  /* 0x000000ffff0c7224 */ /* 0x000fc400078e0a0c */
[----:B------:R-:W-:Y:S01]  /*5910*/  IMAD.MOV.U32 R13, RZ, RZ, R6 ;  /* 0x000000ffff0d7224 */ /* 0x000fe200078e0006 */
[----:B------:R-:W-:Y:S01]  /*5920*/  ISETP.GT.U32.AND P1, PT, R27, R11, PT ;  /* 0x0000000b1b00720c */ /* 0x000fe20003f24070 */
[----:B------:R-:W-:Y:S01]  /*5930*/  @!P4 IMAD.IADD R9, R9, 0x1, -R27 ;  /* 0x000000010909c824 */ /* 0x000fe200078e0a1b */
[----:B------:R-:W-:Y:S01]  /*5940*/  ISETP.GE.AND P4, PT, R7, RZ, PT ;  /* 0x000000ff0700720c */ /* 0x000fe20003f86270 */
[C---:B------:R-:W-:Y:S02]  /*5950*/  IMAD R7, R27.reuse, R12, R10 ;  /* 0x0000000c1b077224 */ /* 0x040fe400078e020a */
[----:B------:R-:W-:Y:S01]  /*5960*/  @!P2 IMAD.MOV R13, RZ, RZ, -R13 ;  /* 0x000000ffff0da224 */ /* 0x000fe200078e0a0d */
[----:B------:R-:W-:Y:S01]  /*5970*/  ISETP.GT.U32.AND P2, PT, R27, R5, PT ;  /* 0x000000051b00720c */ /* 0x000fe20003f44070 */
[----:B------:R-:W-:-:S03]  /*5980*/  IMAD.HI.U32 R6, R0, R21, RZ ;  /* 0x0000001500067227 */ /* 0x000fc600078e00ff */
[----:B------:R1:W-:Y:S01]  /*5990*/  STL [R1+0x10], R13 ;  /* 0x0000100d01007387 */ /* 0x0003e20000100800 */
[--C-:B------:R-:W-:Y:S01]  /*59a0*/  @!P5 IMAD.IADD R4, R4, 0x1, -R27.reuse ;  /* 0x000000010404d824 */ /* 0x100fe200078e0a1b */
[----:B------:R-:W-:Y:S01]  /*59b0*/  ISETP.GT.U32.AND P5, PT, R27, R7, PT ;  /* 0x000000071b00720c */ /* 0x000fe20003fa4070 */
[----:B------:R-:W-:Y:S02]  /*59c0*/  IMAD.MOV R6, RZ, RZ, -R6 ;  /* 0x000000ffff067224 */ /* 0x000fe400078e0a06 */
[----:B------:R-:W-:Y:S01]  /*59d0*/  @!P1 IMAD.IADD R11, R11, 0x1, -R27 ;  /* 0x000000010b0b9824 */ /* 0x000fe200078e0a1b */
[----:B------:R-:W-:Y:S01]  /*59e0*/  ISETP.GE.AND P1, PT, R3, RZ, PT ;  /* 0x000000ff0300720c */ /* 0x000fe20003f26270 */
[----:B------:R-:W-:Y:S01]  /*59f0*/  IMAD R21, R27, R6, R21 ;  /* 0x000000061b157224 */ /* 0x000fe200078e0215 */
[----:B------:R-:W-:Y:S01]  /*5a00*/  LOP3.LUT R3, R2, 0x1a0, RZ, 0xfc, !PT ;  /* 0x000001a002037812 */ /* 0x000fe200078efcff */
[----:B------:R-:W-:Y:S02]  /*5a10*/  @!P0 IMAD.MOV R4, RZ, RZ, -R4 ;  /* 0x000000ffff048224 */ /* 0x000fe400078e0a04 */
[----:B------:R-:W-:Y:S01]  /*5a20*/  @!P2 IMAD.IADD R5, R5, 0x1, -R27 ;  /* 0x000000010505a824 */ /* 0x000fe200078e0a1b */
[----:B------:R-:W-:Y:S01]  /*5a30*/  ISETP.GT.U32.AND P0, PT, R27, R21, PT ;  /* 0x000000151b00720c */ /* 0x000fe20003f04070 */
[----:B-1----:R-:W-:Y:S01]  /*5a40*/  IMAD.MOV.U32 R13, RZ, RZ, R11 ;  /* 0x000000ffff0d7224 */ /* 0x002fe200078e000b */
[----:B------:R-:W-:Y:S01]  /*5a50*/  IABS R10, R3 ;  /* 0x00000003000a7213 */ /* 0x000fe20000000000 */
[----:B------:R-:W-:Y:S01]  /*5a60*/  @!P5 IMAD.IADD R7, R7, 0x1, -R27 ;  /* 0x000000010707d824 */ /* 0x000fe200078e0a1b */
[C---:B------:R-:W-:Y:S01]  /*5a70*/  ISETP.GT.U32.AND P2, PT, R27.reuse, R5, PT ;  /* 0x000000051b00720c */ /* 0x040fe20003f44070 */
[----:B------:R-:W-:Y:S01]  /*5a80*/  @!P6 IMAD.MOV R13, RZ, RZ, -R13 ;  /* 0x000000ffff0de224 */ /* 0x000fe200078e0a0d */
[----:B------:R-:W-:Y:S01]  /*5a90*/  ISETP.GE.AND P6, PT, R8, RZ, PT ;  /* 0x000000ff0800720c */ /* 0x000fe20003fc6270 */
[----:B------:R-:W-:Y:S01]  /*5aa0*/  @!P3 IMAD.MOV R9, RZ, RZ, -R9 ;  /* 0x000000ffff09b224 */ /* 0x000fe200078e0a09 */
[----:B------:R-:W-:Y:S01]  /*5ab0*/  ISETP.GT.U32.AND P5, PT, R27, R7, PT ;  /* 0x000000071b00720c */ /* 0x000fe20003fa4070 */
[----:B------:R-:W-:Y:S01]  /*5ac0*/  IMAD.MOV.U32 R8, RZ, RZ, R10 ;  /* 0x000000ffff087224 */ /* 0x000fe200078e000a */
[----:B------:R-:W-:Y:S01]  /*5ad0*/  STL [R1+0xc], R13 ;  /* 0x00000c0d01007387 */ /* 0x000fe20000100800 */
[----:B------:R-:W-:-:S02]  /*5ae0*/  ISETP.GE.AND P3, PT, R3, RZ, PT ;  /* 0x000000ff0300720c */ /* 0x000fc40003f66270 */
[--C-:B------:R-:W-:Y:S01]  /*5af0*/  @!P0 IMAD.IADD R21, R21, 0x1, -R27.reuse ;  /* 0x0000000115158824 */ /* 0x100fe200078e0a1b */
[----:B------:R-:W-:Y:S01]  /*5b00*/  STL [R1+0x8], R9 ;  /* 0x0000080901007387 */ /* 0x000fe20000100800 */
[----:B------:R-:W-:Y:S01]  /*5b10*/  IMAD.HI.U32 R6, R0, R8, RZ ;  /* 0x0000000800067227 */ /* 0x000fe200078e00ff */
[----:B------:R-:W-:Y:S02]  /*5b20*/  LOP3.LUT R3, R2, 0x1ac, RZ, 0xfc, !PT ;  /* 0x000001ac02037812 */ /* 0x000fe400078efcff */
[----:B------:R1:W-:Y:S01]  /*5b30*/  STL [R1+0x4], R4 ;  /* 0x0000040401007387 */ /* 0x0003e20000100800 */
[----:B------:R-:W-:Y:S01]  /*5b40*/  IMAD.MOV R6, RZ, RZ, -R6 ;  /* 0x000000ffff067224 */ /* 0x000fe200078e0a06 */
[----:B------:R-:W-:Y:S01]  /*5b50*/  ISETP.GT.U32.AND P0, PT, R27, R21, PT ;  /* 0x000000151b00720c */ /* 0x000fe20003f04070 */
[--C-:B------:R-:W-:Y:S01]  /*5b60*/  @!P2 IMAD.IADD R5, R5, 0x1, -R27.reuse ;  /* 0x000000010505a824 */ /* 0x100fe200078e0a1b */
[----:B------:R-:W-:Y:S01]  /*5b70*/  ISETP.GE.AND P2, PT, R26, RZ, PT ;  /* 0x000000ff1a00720c */ /* 0x000fe20003f46270 */
[----:B------:R-:W-:Y:S01]  /*5b80*/  @!P5 IMAD.IADD R7, R7, 0x1, -R27 ;  /* 0x000000010707d824 */ /* 0x000fe200078e0a1b */
[----:B------:R-:W-:Y:S01]  /*5b90*/  IABS R26, R26 ;  /* 0x0000001a001a7213 */ /* 0x000fe20000000000 */
[----:B------:R-:W-:Y:S01]  /*5ba0*/  IMAD R8, R27, R6, R8 ;  /* 0x000000061b087224 */ /* 0x000fe200078e0208 */
[----:B------:R-:W-:Y:S01]  /*5bb0*/  IABS R10, R3 ;  /* 0x00000003000a7213 */ /* 0x000fe20000000000 */
[----:B------:R-:W-:Y:S01]  /*5bc0*/  IMAD.MOV.U32 R11, RZ, RZ, R5 ;  /* 0x000000ffff0b7224 */ /* 0x000fe200078e0005 */
[----:B-1----:R-:W-:Y:S01]  /*5bd0*/  LOP3.LUT R4, R2, 0x1a8, RZ, 0xfc, !PT ;  /* 0x000001a802047812 */ /* 0x002fe200078efcff */
[----:B------:R-:W-:Y:S01]  /*5be0*/  IMAD.HI.U32 R5, R0, R26, RZ ;  /* 0x0000001a00057227 */ /* 0x000fe200078e00ff */
[----:B------:R-:W-:-:S02]  /*5bf0*/  LOP3.LUT R13, R2, 0x1b0, RZ, 0xfc, !PT ;  /* 0x000001b0020d7812 */ /* 0x000fc400078efcff */
[----:B------:R-:W-:Y:S01]  /*5c00*/  IABS R9, R4 ;  /* 0x0000000400097213 */ /* 0x000fe20000000000 */
[----:B------:R-:W-:Y:S01]  /*5c10*/  @!P1 IMAD.MOV R11, RZ, RZ, -R11 ;  /* 0x000000ffff0b9224 */ /* 0x000fe200078e0a0b */
[----:B------:R-:W-:Y:S01]  /*5c20*/  ISETP.GE.AND P5, PT, R4, RZ, PT ;  /* 0x000000ff0400720c */ /* 0x000fe20003fa6270 */
[----:B------:R-:W-:Y:S01]  /*5c30*/  @!P0 IMAD.IADD R21, R21, 0x1, -R27 ;  /* 0x0000000115158824 */ /* 0x000fe200078e0a1b */
[----:B------:R-:W-:Y:S01]  /*5c40*/  ISETP.GT.U32.AND P1, PT, R27, R8, PT ;  /* 0x000000081b00720c */ /* 0x000fe20003f24070 */
[----:B------:R-:W-:Y:S01]  /*5c50*/  IMAD.HI.U32 R4, R0, R9, RZ ;  /* 0x0000000900047227 */ /* 0x000fe200078e00ff */
[----:B------:R1:W-:Y:S03]  /*5c60*/  STL [R1], R11 ;  /* 0x0000000b01007387 */ /* 0x0003e60000100800 */
[----:B------:R-:W-:Y:S02]  /*5c70*/  IMAD.MOV R4, RZ, RZ, -R4 ;  /* 0x000000ffff047224 */ /* 0x000fe400078e0a04 */
[----:B------:R-:W-:-:S02]  /*5c80*/  IMAD.MOV R5, RZ, RZ, -R5 ;  /* 0x000000ffff057224 */ /* 0x000fc400078e0a05 */
[C---:B------:R-:W-:Y:S01]  /*5c90*/  IMAD R9, R27.reuse, R4, R9 ;  /* 0x000000041b097224 */ /* 0x040fe200078e0209 */
[----:B------:R-:W-:Y:S01]  /*5ca0*/  LOP3.LUT R4, R2, 0x1b4, RZ, 0xfc, !PT ;  /* 0x000001b402047812 */ /* 0x000fe200078efcff */
[----:B------:R-:W-:Y:S01]  /*5cb0*/  @!P6 IMAD.MOV R21, RZ, RZ, -R21 ;  /* 0x000000ffff15e224 */ /* 0x000fe200078e0a15 */
[----:B-1----:R-:W-:Y:S01]  /*5cc0*/  IABS R11, R13 ;  /* 0x0000000d000b7213 */ /* 0x002fe20000000000 */
[C---:B------:R-:W-:Y:S01]  /*5cd0*/  IMAD R26, R27.reuse, R5, R26 ;  /* 0x000000051b1a7224 */ /* 0x040fe200078e021a */
[C---:B------:R-:W-:Y:S01]  /*5ce0*/  ISETP.GT.U32.AND P6, PT, R27.reuse, R9, PT ;  /* 0x000000091b00720c */ /* 0x040fe20003fc4070 */
[----:B------:R-:W-:Y:S01]  /*5cf0*/  @!P1 IMAD.IADD R8, R8, 0x1, -R27 ;  /* 0x0000000108089824 */ /* 0x000fe200078e0a1b */
[----:B------:R-:W-:Y:S01]  /*5d00*/  IABS R12, R4 ;  /* 0x00000004000c7213 */ /* 0x000fe20000000000 */
[----:B------:R-:W-:Y:S01]  /*5d10*/  @!P4 IMAD.MOV R7, RZ, RZ, -R7 ;  /* 0x000000ffff07c224 */ /* 0x000fe200078e0a07 */
[----:B------:R-:W-:Y:S01]  /*5d20*/  ISETP.GT.U32.AND P0, PT, R27, R26, PT ;  /* 0x0000001a1b00720c */ /* 0x000fe20003f04070 */
[----:B------:R-:W-:Y:S01]  /*5d30*/  IMAD.HI.U32 R5, R0, R11, RZ ;  /* 0x0000000b00057227 */ /* 0x000fe200078e00ff */
[----:B------:R-:W-:-:S02]  /*5d40*/  ISETP.GE.AND P4, PT, R3, RZ, PT ;  /* 0x000000ff0300720c */ /* 0x000fc40003f86270 */
[----:B------:R-:W-:Y:S01]  /*5d50*/  ISETP.GT.U32.AND P1, PT, R27, R8, PT ;  /* 0x000000081b00720c */ /* 0x000fe20003f24070 */
[----:B------:R-:W-:Y:S01]  /*5d60*/  IMAD.HI.U32 R3, R0, R10, RZ ;  /* 0x0000000a00037227 */ /* 0x000fe200078e00ff */
[----:B------:R-:W-:Y:S03]  /*5d70*/  STL [R1+0xf60], R7 ;  /* 0x000f600701007387 */ /* 0x000fe60000100800 */
[----:B------:R-:W-:Y:S01]  /*5d80*/  @!P6 IMAD.IADD R9, R9, 0x1, -R27 ;  /* 0x000000010909e824 */ /* 0x000fe200078e0a1b */
[----:B------:R1:W-:Y:S01]  /*5d90*/  STL [R1+0xf64], R21 ;  /* 0x000f641501007387 */ /* 0x0003e20000100800 */
[----:B------:R-:W-:Y:S02]  /*5da0*/  IMAD.MOV R3, RZ, RZ, -R3 ;  /* 0x000000ffff037224 */ /* 0x000fe400078e0a03 */
[--C-:B------:R-:W-:Y:S01]  /*5db0*/  @!P0 IMAD.IADD R26, R26, 0x1, -R27.reuse ;  /* 0x000000011a1a8824 */ /* 0x100fe200078e0a1b */
[C---:B------:R-:W-:Y:S01]  /*5dc0*/  ISETP.GT.U32.AND P6, PT, R27.reuse, R9, PT ;  /* 0x000000091b00720c */ /* 0x040fe20003fc4070 */
[C---:B------:R-:W-:Y:S01]  /*5dd0*/  IMAD R10, R27.reuse, R3, R10 ;  /* 0x000000031b0a7224 */ /* 0x040fe200078e020a */
[----:B------:R-:W-:Y:S01]  /*5de0*/  LOP3.LUT R3, R2, 0x1b8, RZ, 0xfc, !PT ;  /* 0x000001b802037812 */ /* 0x000fe200078efcff */
[----:B------:R-:W-:Y:S01]  /*5df0*/  @!P1 IMAD.IADD R8, R8, 0x1, -R27 ;  /* 0x0000000108089824 */ /* 0x000fe200078e0a1b */
[C---:B------:R-:W-:Y:S01]  /*5e00*/  ISETP.GT.U32.AND P0, PT, R27.reuse, R26, PT ;  /* 0x0000001a1b00720c */ /* 0x040fe20003f04070 */
[----:B------:R-:W-:Y:S01]  /*5e10*/  IMAD.HI.U32 R6, R0, R12, RZ ;  /* 0x0000000c00067227 */ /* 0x000fe200078e00ff */
[----:B------:R-:W-:-:S02]  /*5e20*/  ISETP.GT.U32.AND P1, PT, R27, R10, PT ;  /* 0x0000000a1b00720c */ /* 0x000fc40003f24070 */
[----:B------:R-:W-:Y:S01]  /*5e30*/  IABS R23, R3 ;  /* 0x0000000300177213 */ /* 0x000fe20000000000 */
[----:B------:R-:W-:Y:S01]  /*5e40*/  IMAD.MOV R5, RZ, RZ, -R5 ;  /* 0x000000ffff057224 */ /* 0x000fe200078e0a05 */
[C---:B-1----:R-:W-:Y:S01]  /*5e50*/  LOP3.LUT R21, R2.reuse, 0x1e4, RZ, 0xfc, !PT ;  /* 0x000001e402157812 */ /* 0x042fe200078efcff */
[----:B------:R-:W-:Y:S02]  /*5e60*/  IMAD.MOV R6, RZ, RZ, -R6 ;  /* 0x000000ffff067224 */ /* 0x000fe400078e0a06 */
[C---:B------:R-:W-:Y:S01]  /*5e70*/  IMAD R11, R27.reuse, R5, R11 ;  /* 0x000000051b0b7224 */ /* 0x040fe200078e020b */
[----:B------:R-:W-:Y:S01]  /*5e80*/  LOP3.LUT R5, R2, 0x1c4, RZ, 0xfc, !PT ;  /* 0x000001c402057812 */ /* 0x000fe200078efcff */
[----:B------:R-:W-:Y:S02]  /*5e90*/  IMAD R12, R27, R6, R12 ;  /* 0x000000061b0c7224 */ /* 0x000fe400078e020c */
[--C-:B------:R-:W-:Y:S01]  /*5ea0*/  @!P6 IMAD.IADD R9, R9, 0x1, -R27.reuse ;  /* 0x000000010909e824 */ /* 0x100fe200078e0a1b */
[C---:B------:R-:W-:Y:S01]  /*5eb0*/  ISETP.GT.U32.AND P6, PT, R27.reuse, R11, PT ;  /* 0x0000000b1b00720c */ /* 0x040fe20003fc4070 */
[----:B------:R-:W-:Y:S01]  /*5ec0*/  @!P0 IMAD.IADD R26, R26, 0x1, -R27 ;  /* 0x000000011a1a8824 */ /* 0x000fe200078e0a1b */
[----:B------:R-:W-:Y:S01]  /*5ed0*/  ISETP.GE.AND P0, PT, R4, RZ, PT ;  /* 0x000000ff0400720c */ /* 0x000fe20003f06270 */
[----:B------:R-:W-:Y:S01]  /*5ee0*/  @!P5 IMAD.MOV R9, RZ, RZ, -R9 ;  /* 0x000000ffff09d224 */ /* 0x000fe200078e0a09 */
[----:B------:R-:W-:Y:S01]  /*5ef0*/  ISETP.GT.U32.AND P5, PT, R27, R12, PT ;  /* 0x0000000c1b00720c */ /* 0x000fe20003fa4070 */
[----:B------:R-:W-:Y:S01]  /*5f00*/  @!P1 IMAD.IADD R10, R10, 0x1, -R27 ;  /* 0x000000010a0a9824 */ /* 0x000fe200078e0a1b */
[----:B------:R-:W-:Y:S01]  /*5f10*/  IABS R24, R5 ;  /* 0x0000000500187213 */ /* 0x000fe20000000000 */
[----:B------:R-:W-:-:S03]  /*5f20*/  IMAD.HI.U32 R4, R0, R23, RZ ;  /* 0x0000001700047227 */ /* 0x000fc600078e00ff */
[----:B------:R-:W-:Y:S01]  /*5f30*/  ISETP.GT.U32.AND P1, PT, R27, R10, PT ;  /* 0x0000000a1b00720c */ /* 0x000fe20003f24070 */
[----:B------:R-:W-:Y:S01]  /*5f40*/  @!P2 IMAD.MOV R26, RZ, RZ, -R26 ;  /* 0x000000ffff1aa224 */ /* 0x000fe200078e0a1a */
[----:B------:R-:W-:Y:S01]  /*5f50*/  ISETP.GE.AND P2, PT, R3, RZ, PT ;  /* 0x000000ff0300720c */ /* 0x000fe20003f46270 */
[----:B------:R-:W-:Y:S01]  /*5f60*/  IMAD.MOV R4, RZ, RZ, -R4 ;  /* 0x000000ffff047224 */ /* 0x000fe200078e0a04 */
[C---:B------:R-:W-:Y:S01]  /*5f70*/  LOP3.LUT R3, R2.reuse, 0x1bc, RZ, 0xfc, !PT ;  /* 0x000001bc02037812 */ /* 0x040fe200078efcff */
[----:B------:R-:W-:Y:S01]  /*5f80*/  @!P3 IMAD.MOV R8, RZ, RZ, -R8 ;  /* 0x000000ffff08b224 */ /* 0x000fe200078e0a08 */
[----:B------:R-:W-:Y:S01]  /*5f90*/  ISETP.GE.AND P3, PT, R13, RZ, PT ;  /* 0x000000ff0d00720c */ /* 0x000fe20003f66270 */
[----:B------:R-:W-:Y:S01]  /*5fa0*/  @!P6 IMAD.IADD R11, R11, 0x1, -R27 ;  /* 0x000000010b0be824 */ /* 0x000fe200078e0a1b */
[----:B------:R-:W-:Y:S01]  /*5fb0*/  IABS R13, R3 ;  /* 0x00000003000d7213 */ /* 0x000fe20000000000 */
[C---:B------:R-:W-:Y:S01]  /*5fc0*/  IMAD R23, R27.reuse, R4, R23 ;  /* 0x000000041b177224 */ /* 0x040fe200078e0217 */
[----:B------:R-:W-:Y:S01]  /*5fd0*/  LOP3.LUT R4, R2, 0x1c0, RZ, 0xfc, !PT ;  /* 0x000001c002047812 */ /* 0x000fe200078efcff */
[--C-:B------:R-:W-:Y:S01]  /*5fe0*/  @!P5 IMAD.IADD R12, R12, 0x1, -R27.reuse ;  /* 0x000000010c0cd824 */ /* 0x100fe200078e0a1b */
[C---:B------:R-:W-:Y:S01]  /*5ff0*/  ISETP.GT.U32.AND P5, PT, R27.reuse, R11, PT ;  /* 0x0000000b1b00720c */ /* 0x040fe20003fa4070 */
[----:B------:R-:W-:Y:S01]  /*6000*/  IMAD.HI.U32 R6, R0, R13, RZ ;  /* 0x0000000d00067227 */ /* 0x000fe200078e00ff */
[----:B------:R-:W-:Y:S01]  /*6010*/  ISETP.GT.U32.AND P6, PT, R27, R23, PT ;  /* 0x000000171b00720c */ /* 0x000fe20003fc4070 */
[----:B------:R1:W-:Y:S01]  /*6020*/  STL [R1+0xf68], R8 ;  /* 0x000f680801007387 */ /* 0x0003e20000100800 */
[----:B------:R-:W-:Y:S01]  /*6030*/  IABS R14, R4 ;  /* 0x00000004000e7213 */ /* 0x000fe20000000000 */
[----:B------:R-:W-:Y:S01]  /*6040*/  @!P1 IMAD.IADD R10, R10, 0x1, -R27 ;  /* 0x000000010a0a9824 */ /* 0x000fe200078e0a1b */
[----:B------:R-:W-:Y:S01]  /*6050*/  ISETP.GE.AND P1, PT, R3, RZ, PT ;  /* 0x000000ff0300720c */ /* 0x000fe20003f26270 */
[----:B------:R-:W-:Y:S01]  /*6060*/  IMAD.MOV R6, RZ, RZ, -R6 ;  /* 0x000000ffff067224 */ /* 0x000fe200078e0a06 */
[----:B------:R-:W-:Y:S01]  /*6070*/  LOP3.LUT R3, R2, 0x1c8, RZ, 0xfc, !PT ;  /* 0x000001c802037812 */ /* 0x000fe200078efcff */
[----:B------:R-:W-:Y:S01]  /*6080*/  @!P4 IMAD.MOV R10, RZ, RZ, -R10 ;  /* 0x000000ffff0ac224 */ /* 0x000fe200078e0a0a */
[C---:B------:R-:W-:Y:S01]  /*6090*/  ISETP.GT.U32.AND P4, PT, R27.reuse, R12, PT ;  /* 0x0000000c1b00720c */ /* 0x040fe20003f84070 */
[----:B------:R-:W-:Y:S01]  /*60a0*/  IMAD R13, R27, R6, R13 ;  /* 0x000000061b0d7224 */ /* 0x000fe200078e020d */
[----:B------:R-:W-:Y:S01]  /*60b0*/  IABS R15, R3 ;  /* 0x00000003000f7213 */ /* 0x000fe20000000000 */
[--C-:B------:R-:W-:Y:S01]  /*60c0*/  @!P5 IMAD.IADD R11, R11, 0x1, -R27.reuse ;  /* 0x000000010b0bd824 */ /* 0x100fe200078e0a1b */
[----:B------:R2:W-:Y:S01]  /*60d0*/  STL [R1+0xf6c], R26 ;  /* 0x000f6c1a01007387 */ /* 0x0005e20000100800 */
[----:B------:R-:W-:Y:S01]  /*60e0*/  @!P6 IMAD.IADD R23, R23, 0x1, -R27 ;  /* 0x000000011717e824 */ /* 0x000fe200078e0a1b */
[----:B------:R-:W-:Y:S01]  /*60f0*/  ISETP.GT.U32.AND P5, PT, R27, R13, PT ;  /* 0x0000000d1b00720c */ /* 0x000fe20003fa4070 */
[----:B------:R-:W-:Y:S01]  /*6100*/  IMAD.HI.U32 R6, R0, R24, RZ ;  /* 0x0000001800067227 */ /* 0x000fe200078e00ff */
[----:B------:R-:W-:Y:S01]  /*6110*/  STL [R1+0xf70], R9 ;  /* 0x000f700901007387 */ /* 0x000fe20000100800 */
[----:B-1----:R-:W-:-:S02]  /*6120*/  LOP3.LUT R8, R2, 0x1f8, RZ, 0xfc, !PT ;  /* 0x000001f802087812 */ /* 0x002fc400078efcff */
[----:B------:R-:W-:Y:S01]  /*6130*/  ISETP.GT.U32.AND P6, PT, R27, R23, PT ;  /* 0x000000171b00720c */ /* 0x000fe20003fc4070 */
[----:B------:R-:W-:Y:S01]  /*6140*/  @!P3 IMAD.MOV R11, RZ, RZ, -R11 ;  /* 0x000000ffff0bb224 */ /* 0x000fe200078e0a0b */
[----:B------:R-:W-:Y:S01]  /*6150*/  STL [R1+0xf74], R10 ;  /* 0x000f740a01007387 */ /* 0x000fe20000100800 */
[--C-:B------:R-:W-:Y:S01]  /*6160*/  @!P4 IMAD.IADD R12, R12, 0x1, -R27.reuse ;  /* 0x000000010c0cc824 */ /* 0x100fe200078e0a1b */
[----:B------:R-:W-:Y:S01]  /*6170*/  ISETP.GE.AND P4, PT, R4, RZ, PT ;  /* 0x000000ff0400720c */ /* 0x000fe20003f86270 */
[----:B------:R-:W-:Y:S01]  /*6180*/  IMAD.HI.U32 R4, R0, R15, RZ ;  /* 0x0000000f00047227 */ /* 0x000fe200078e00ff */
[----:B------:R1:W-:Y:S01]  /*6190*/  STL [R1+0x98], R17 ;  /* 0x0000981101007387 */ /* 0x0003e20000100800 */
[C---:B--2---:R-:W-:Y:S02]  /*61a0*/  LOP3.LUT R26, R2.reuse, 0x1e0, RZ, 0xfc, !PT ;  /* 0x000001e0021a7812 */ /* 0x044fe400078efcff */
[--C-:B------:R-:W-:Y:S01]  /*61b0*/  @!P5 IMAD.IADD R13, R13, 0x1, -R27.reuse ;  /* 0x000000010d0dd824 */ /* 0x100fe200078e0a1b */
[----:B------:R2:W-:Y:S01]  /*61c0*/  STL [R1+0xf78], R11 ;  /* 0x000f780b01007387 */ /* 0x0005e20000100800 */
[----:B------:R-:W-:Y:S01]  /*61d0*/  IMAD.MOV R4, RZ, RZ, -R4 ;  /* 0x000000ffff047224 */ /* 0x000fe200078e0a04 */
[----:B------:R-:W-:Y:S01]  /*61e0*/  ISETP.GE.AND P5, PT, R5, RZ, PT ;  /* 0x000000ff0500720c */ /* 0x000fe20003fa6270 */
[----:B------:R-:W-:Y:S01]  /*61f0*/  @!P6 IMAD.IADD R23, R23, 0x1, -R27 ;  /* 0x000000011717e824 */ /* 0x000fe200078e0a1b */
[C---:B------:R-:W-:Y:S01]  /*6200*/  ISETP.GT.U32.AND P3, PT, R27.reuse, R13, PT ;  /* 0x0000000d1b00720c */ /* 0x040fe20003f64070 */
[C---:B------:R-:W-:Y:S01]  /*6210*/  IMAD R15, R27.reuse, R4, R15 ;  /* 0x000000041b0f7224 */ /* 0x040fe200078e020f */
[----:B-1----:R-:W-:Y:S01]  /*6220*/  IABS R17, R17 ;  /* 0x0000001100117213 */ /* 0x002fe20000000000 */
[----:B------:R-:W-:Y:S01]  /*6230*/  IMAD.MOV R6, RZ, RZ, -R6 ;  /* 0x000000ffff067224 */ /* 0x000fe200078e0a06 */
[----:B------:R-:W-:Y:S01]  /*6240*/  LOP3.LUT R10, R2, 0x1f0, RZ, 0xfc, !PT ;  /* 0x000001f0020a7812 */ /* 0x000fe200078efcff */
[----:B------:R-:W-:Y:S01]  /*6250*/  @!P2 IMAD.MOV R23, RZ, RZ, -R23 ;  /* 0x000000ffff17a224 */ /* 0x000fe200078e0a17 */
[C---:B------:R-:W-:Y:S01]  /*6260*/  ISETP.GT.U32.AND P2, PT, R27.reuse, R15, PT ;  /* 0x0000000f1b00720c */ /* 0x040fe20003f44070 */
[----:B------:R-:W-:Y:S01]  /*6270*/  IMAD R24, R27, R6, R24 ;  /* 0x000000061b187224 */ /* 0x000fe200078e0218 */
[----:B------:R-:W-:Y:S01]  /*6280*/  IABS R6, R21 ;  /* 0x0000001500067213 */ /* 0x000fe20000000000 */
[----:B------:R-:W-:Y:S01]  /*6290*/  IMAD.HI.U32 R16, R0, R14, RZ ;  /* 0x0000000e00107227 */ /* 0x000fe200078e00ff */
[----:B--2---:R-:W-:-:S02]  /*62a0*/  LOP3.LUT R11, R2, 0x1ec, RZ, 0xfc, !PT ;  /* 0x000001ec020b7812 */ /* 0x004fc400078efcff */
[----:B------:R-:W-:Y:S01]  /*62b0*/  LOP3.LUT R9, R2, 0x1f4, RZ, 0xfc, !PT ;  /* 0x000001f402097812 */ /* 0x000fe200078efcff */
[----:B------:R-:W-:Y:S01]  /*62c0*/  @!P0 IMAD.MOV R12, RZ, RZ, -R12 ;  /* 0x000000ffff0c8224 */ /* 0x000fe200078e0a0c */
[----:B------:R-:W-:Y:S01]  /*62d0*/  ISETP.GT.U32.AND P0, PT, R27, R24, PT ;  /* 0x000000181b00720c */ /* 0x000fe20003f04070 */
[----:B------:R-:W-:Y:S01]  /*62e0*/  IMAD.MOV R16, RZ, RZ, -R16 ;  /* 0x000000ffff107224 */ /* 0x000fe200078e0a10 */
[----:B------:R-:W-:Y:S01]  /*62f0*/  IABS R28, R26 ;  /* 0x0000001a001c7213 */ /* 0x000fe20000000000 */
[----:B------:R-:W-:Y:S01]  /*6300*/  @!P3 IMAD.IADD R13, R13, 0x1, -R27 ;  /* 0x000000010d0db824 */ /* 0x000fe200078e0a1b */
[----:B------:R-:W-:Y:S01]  /*6310*/  ISETP.GE.AND P3, PT, R3, RZ, PT ;  /* 0x000000ff0300720c */ /* 0x000fe20003f66270 */
[----:B------:R-:W-:Y:S01]  /*6320*/  IMAD R14, R27, R16, R14 ;  /* 0x000000101b0e7224 */ /* 0x000fe200078e020e */
[----:B------:R-:W-:Y:S01]  /*6330*/  IABS R16, R25 ;  /* 0x0000001900107213 */ /* 0x000fe20000000000 */
[----:B------:R-:W-:Y:S01]  /*6340*/  IMAD.HI.U32 R3, R0, R17, RZ ;  /* 0x0000001100037227 */ /* 0x000fe200078e00ff */
[----:B------:R1:W-:Y:S01]  /*6350*/  STL [R1+0xf7c], R12 ;  /* 0x000f7c0c01007387 */ /* 0x0003e20000100800 */
[----:B------:R-:W-:-:S02]  /*6360*/  IABS R7, R8 ;  /* 0x0000000800077213 */ /* 0x000fc40000000000 */
[----:B------:R-:W-:Y:S01]  /*6370*/  @!P2 IMAD.IADD R15, R15, 0x1, -R27 ;  /* 0x000000010f0fa824 */ /* 0x000fe200078e0a1b */
[----:B------:R2:W-:Y:S01]  /*6380*/  STL [R1+0xf80], R23 ;  /* 0x000f801701007387 */ /* 0x0005e20000100800 */
[----:B------:R-:W-:Y:S01]  /*6390*/  IMAD.MOV R3, RZ, RZ, -R3 ;  /* 0x000000ffff037224 */ /* 0x000fe200078e0a03 */
[C---:B------:R-:W-:Y:S01]  /*63a0*/  ISETP.GT.U32.AND P6, PT, R27.reuse, R14, PT ;  /* 0x0000000e1b00720c */ /* 0x040fe20003fc4070 */
[----:B------:R-:W-:Y:S01]  /*63b0*/  IMAD.HI.U32 R4, R0, R16, RZ ;  /* 0x0000001000047227 */ /* 0x000fe200078e00ff */
[C---:B------:R-:W-:Y:S01]  /*63c0*/  ISETP.GT.U32.AND P2, PT, R27.reuse, R15, PT ;  /* 0x0000000f1b00720c */ /* 0x040fe20003f44070 */
[----:B------:R4:W-:Y:S01]  /*63d0*/  STL [R1+0xff8], R20 ;  /* 0x000ff81401007387 */ /* 0x0009e20000100800 */
[----:B-1----:R-:W-:Y:S01]  /*63e0*/  LOP3.LUT R12, R2, 0x1e8, RZ, 0xfc, !PT ;  /* 0x000001e8020c7812 */ /* 0x002fe200078efcff */
[----:B------:R-:W-:Y:S02]  /*63f0*/  @!P0 IMAD.IADD R24, R24, 0x1, -R27 ;  /* 0x0000000118188824 */ /* 0x000fe400078e0a1b */
[C---:B------:R-:W-:Y:S01]  /*6400*/  IMAD R17, R27.reuse, R3, R17 ;  /* 0x000000031b117224 */ /* 0x040fe200078e0211 */
[----:B--2---:R-:W-:Y:S01]  /*6410*/  LOP3.LUT R23, R2, 0x1dc, RZ, 0xfc, !PT ;  /* 0x000001dc02177812 */ /* 0x004fe200078efcff */
[----:B------:R-:W-:Y:S01]  /*6420*/  IMAD.MOV R4, RZ, RZ, -R4 ;  /* 0x000000ffff047224 */ /* 0x000fe200078e0a04 */
[----:B------:R-:W-:Y:S01]  /*6430*/  ISETP.GT.U32.AND P0, PT, R27, R24, PT ;  /* 0x000000181b00720c */ /* 0x000fe20003f04070 */
[----:B------:R-:W-:Y:S01]  /*6440*/  IMAD.HI.U32 R3, R0, R18, RZ ;  /* 0x0000001200037227 */ /* 0x000fe200078e00ff */
[----:B------:R-:W-:-:S03]  /*6450*/  IABS R29, R23 ;  /* 0x00000017001d7213 */ /* 0x000fc60000000000 */
[----:B------:R-:W-:Y:S02]  /*6460*/  IMAD R16, R27, R4, R16 ;  /* 0x000000041b107224 */ /* 0x000fe400078e0210 */
[----:B------:R-:W-:Y:S02]  /*6470*/  IMAD.MOV R3, RZ, RZ, -R3 ;  /* 0x000000ffff037224 */ /* 0x000fe400078e0a03 */
[----:B------:R-:W-:-:S04]  /*6480*/  IMAD.HI.U32 R4, R0, R22, RZ ;  /* 0x0000001600047227 */ /* 0x000fc800078e00ff */
[----:B------:R-:W-:Y:S02]  /*6490*/  IMAD R18, R27, R3, R18 ;  /* 0x000000031b127224 */ /* 0x000fe400078e0212 */
[----:B------:R-:W-:Y:S02]  /*64a0*/  IMAD.MOV R4, RZ, RZ, -R4 ;  /* 0x000000ffff047224 */ /* 0x000fe400078e0a04 */
[----:B------:R-:W-:-:S04]  /*64b0*/  IMAD.HI.U32 R3, R0, R29, RZ ;  /* 0x0000001d00037227 */ /* 0x000fc800078e00ff */
[--C-:B------:R-:W-:Y:S01]  /*64c0*/  @!P2 IMAD.IADD R15, R15, 0x1, -R27.reuse ;  /* 0x000000010f0fa824 */ /* 0x100fe200078e0a1b */
[C---:B------:R-:W-:Y:S01]  /*64d0*/  ISETP.GT.U32.AND P2, PT, R27.reuse, R17, PT ;  /* 0x000000111b00720c */ /* 0x040fe20003f44070 */
[----:B------:R-:W-:Y:S02]  /*64e0*/  @!P6 IMAD.IADD R14, R14, 0x1, -R27 ;  /* 0x000000010e0ee824 */ /* 0x000fe400078e0a1b */
[C---:B------:R-:W-:Y:S02]  /*64f0*/  IMAD R22, R27.reuse, R4, R22 ;  /* 0x000000041b167224 */ /* 0x040fe400078e0216 */
[----:B------:R-:W-:Y:S01]  /*6500*/  IMAD.MOV R3, RZ, RZ, -R3 ;  /* 0x000000ffff037224 */ /* 0x000fe200078e0a03 */
[----:B------:R-:W-:Y:S01]  /*6510*/  ISETP.GT.U32.AND P6, PT, R27, R14, PT ;  /* 0x0000000e1b00720c */ /* 0x000fe20003fc4070 */
[----:B------:R-:W-:-:S04]  /*6520*/  IMAD.HI.U32 R5, R0, R6, RZ ;  /* 0x0000000600057227 */ /* 0x000fc800078e00ff */
[----:B------:R-:W-:Y:S01]  /*6530*/  @!P0 IMAD.IADD R24, R24, 0x1, -R27 ;  /* 0x0000000118188824 */ /* 0x000fe200078e0a1b */
[C---:B------:R-:W-:Y:S01]  /*6540*/  ISETP.GT.U32.AND P0, PT, R27.reuse, R22, PT ;  /* 0x000000161b00720c */ /* 0x040fe20003f04070 */
[----:B------:R-:W-:Y:S02]  /*6550*/  IMAD R29, R27, R3, R29 ;  /* 0x000000031b1d7224 */ /* 0x000fe400078e021d */
[----:B------:R-:W-:Y:S01]  /*6560*/  IMAD.MOV R3, RZ, RZ, -R5 ;  /* 0x000000ffff037224 */ /* 0x000fe200078e0a05 */
[----:B------:R-:W-:Y:S01]  /*6570*/  IABS R5, R12 ;  /* 0x0000000c00057213 */ /* 0x000fe20000000000 */
[----:B------:R-:W-:Y:S01]  /*6580*/  @!P2 IMAD.IADD R17, R17, 0x1, -R27 ;  /* 0x000000011111a824 */ /* 0x000fe200078e0a1b */
[----:B------:R-:W-:Y:S01]  /*6590*/  ISETP.GE.AND P2, PT, R19, RZ, PT ;  /* 0x000000ff1300720c */ /* 0x000fe20003f46270 */
[----:B------:R-:W-:Y:S01]  /*65a0*/  IMAD R6, R27, R3, R6 ;  /* 0x000000031b067224 */ /* 0x000fe200078e0206 */
[----:B------:R-:W-:Y:S01]  /*65b0*/  IABS R3, R10 ;  /* 0x0000000a00037213 */ /* 0x000fe20000000000 */
[----:B------:R-:W-:Y:S01]  /*65c0*/  IMAD.HI.U32 R2, R0, R5, RZ ;  /* 0x0000000500027227 */ /* 0x000fe200078e00ff */
[----:B------:R-:W-:-:S03]  /*65d0*/  IABS R19, R9 ;  /* 0x0000000900137213 */ /* 0x000fc60000000000 */
[----:B------:R-:W-:Y:S02]  /*65e0*/  IMAD.MOV R2, RZ, RZ, -R2 ;  /* 0x000000ffff027224 */ /* 0x000fe400078e0a02 */
[--C-:B------:R-:W-:Y:S01]  /*65f0*/  @!P6 IMAD.IADD R14, R14, 0x1, -R27.reuse ;  /* 0x000000010e0ee824 */ /* 0x100fe200078e0a1b */
[----:B------:R-:W-:Y:S01]  /*6600*/  ISETP.GT.U32.AND P6, PT, R27, R16, PT ;  /* 0x000000101b00720c */ /* 0x000fe20003fc4070 */
[----:B------:R-:W-:Y:S01]  /*6610*/  @!P0 IMAD.IADD R22, R22, 0x1, -R27 ;  /* 0x0000000116168824 */ /* 0x000fe200078e0a1b */
[----:B------:R-:W-:Y:S01]  /*6620*/  ISETP.GE.AND P0, PT, R25, RZ, PT ;  /* 0x000000ff1900720c */ /* 0x000fe20003f06270 */
[----:B------:R-:W-:Y:S02]  /*6630*/  IMAD R5, R27, R2, R5 ;  /* 0x000000021b057224 */ /* 0x000fe400078e0205 */
[----:B------:R-:W-:Y:S02]  /*6640*/  IMAD.MOV.U32 R25, RZ, RZ, R19 ;  /* 0x000000ffff197224 */ /* 0x000fe400078e0013 */
[----:B------:R-:W-:-:S04]  /*6650*/  IMAD.HI.U32 R2, R0, R3, RZ ;  /* 0x0000000300027227 */ /* 0x000fc800078e00ff */
[----:B------:R-:W-:Y:S02]  /*6660*/  @!P1 IMAD.MOV R13, RZ, RZ, -R13 ;  /* 0x000000ffff0d9224 */ /* 0x000fe400078e0a0d */
[----:B------:R-:W-:Y:S02]  /*6670*/  @!P4 IMAD.MOV R14, RZ, RZ, -R14 ;  /* 0x000000ffff0ec224 */ /* 0x000fe400078e0a0e */
[----:B------:R-:W-:Y:S01]  /*6680*/  @!P5 IMAD.MOV R24, RZ, RZ, -R24 ;  /* 0x000000ffff18d224 */ /* 0x000fe200078e0a18 */
[----:B------:R1:W-:Y:S01]  /*6690*/  STL [R1+0xf84], R13 ;  /* 0x000f840d01007387 */ /* 0x0003e20000100800 */
[----:B----4-:R-:W-:-:S04]  /*66a0*/  IMAD.HI.U32 R20, R0, R25, RZ ;  /* 0x0000001900147227 */ /* 0x010fc800078e00ff */
[----:B------:R-:W-:Y:S02]  /*66b0*/  IMAD.MOV R2, RZ, RZ, -R2 ;  /* 0x000000ffff027224 */ /* 0x000fe400078e0a02 */
[----:B------:R-:W-:Y:S02]  /*66c0*/  @!P3 IMAD.MOV R15, RZ, RZ, -R15 ;  /* 0x000000ffff0fb224 */ /* 0x000fe400078e0a0f */
[----:B------:R-:W-:Y:S01]  /*66d0*/  @!P6 IMAD.IADD R16, R16, 0x1, -R27 ;  /* 0x000000011010e824 */ /* 0x000fe200078e0a1b */
[----:B-1----:R-:W2:Y:S01]  /*66e0*/  LDL.LU R13, [R1+0x98] ;  /* 0x00009800010d7983 */ /* 0x002ea20000300800 */
[C---:B------:R-:W-:Y:S02]  /*66f0*/  IMAD R3, R27.reuse, R2, R3 ;  /* 0x000000021b037224 */ /* 0x040fe400078e0203 */
[----:B------:R-:W-:Y:S01]  /*6700*/  IMAD.HI.U32 R4, R0, R28, RZ ;  /* 0x0000001c00047227 */ /* 0x000fe200078e00ff */
[----:B------:R1:W-:Y:S01]  /*6710*/  STL [R1+0xf88], R14 ;  /* 0x000f880e01007387 */ /* 0x0003e20000100800 */
[----:B------:R-:W-:-:S02]  /*6720*/  ISETP.GT.U32.AND P6, PT, R27, R16, PT ;  /* 0x000000101b00720c */ /* 0x000fc40003fc4070 */
[----:B------:R-:W-:Y:S01]  /*6730*/  IMAD.MOV R2, RZ, RZ, -R20 ;  /* 0x000000ffff027224 */ /* 0x000fe200078e0a14 */
[----:B------:R-:W-:Y:S01]  /*6740*/  STL [R1+0xf8c], R24 ;  /* 0x000f8c1801007387 */ /* 0x000fe20000100800 */
[----:B------:R-:W-:-:S03]  /*6750*/  IMAD.MOV R4, RZ, RZ, -R4 ;  /* 0x000000ffff047224 */ /* 0x000fc600078e0a04 */
[----:B------:R4:W-:Y:S01]  /*6760*/  STL [R1+0xf90], R15 ;  /* 0x000f900f01007387 */ /* 0x0009e20000100800 */
[C---:B------:R-:W-:Y:S01]  /*6770*/  IMAD R28, R27.reuse, R4, R28 ;  /* 0x000000041b1c7224 */ /* 0x040fe200078e021c */
[C---:B------:R-:W-:Y:S02]  /*6780*/  ISETP.GT.U32.AND P1, PT, R27.reuse, R22, PT ;  /* 0x000000161b00720c */ /* 0x040fe40003f24070 */
[----:B------:R-:W3:Y:S01]  /*6790*/  LDL.LU R20, [R1+0xff8] ;  /* 0x000ff80001147983 */ /* 0x000ee20000300800 */
[----:B------:R-:W-:Y:S01]  /*67a0*/  IABS R4, R11 ;  /* 0x0000000b00047213 */ /* 0x000fe20000000000 */
[----:B------:R-:W-:Y:S01]  /*67b0*/  @!P6 IMAD.IADD R16, R16, 0x1, -R27 ;  /* 0x000000011010e824 */ /* 0x000fe200078e0a1b */
[C---:B------:R-:W-:Y:S02]  /*67c0*/  ISETP.GT.U32.AND P6, PT, R27.reuse, R18, PT ;  /* 0x000000121b00720c */ /* 0x040fe40003fc4070 */
[----:B------:R-:W-:Y:S01]  /*67d0*/  ISETP.GT.U32.AND P4, PT, R27, R17, PT ;  /* 0x000000111b00720c */ /* 0x000fe20003f84070 */
[----:B------:R-:W-:-:S10]  /*67e0*/  IMAD.HI.U32 R19, R0, R4, RZ ;  /* 0x0000000400137227 */ /* 0x000fd400078e00ff */
[----:B------:R-:W-:Y:S01]  /*67f0*/  @!P6 IMAD.IADD R18, R18, 0x1, -R27 ;  /* 0x000000011212e824 */ /* 0x000fe200078e0a1b */
[----:B------:R-:W-:Y:S01]  /*6800*/  ISETP.GT.U32.AND P6, PT, R27, R29, PT ;  /* 0x0000001d1b00720c */ /* 0x000fe20003fc4070 */
[----:B------:R-:W-:-:S04]  /*6810*/  IMAD.HI.U32 R0, R0, R7, RZ ;  /* 0x0000000700007227 */ /* 0x000fc800078e00ff */
[----:B------:R-:W-:Y:S02]  /*6820*/  @!P1 IMAD.IADD R22, R22, 0x1, -R27 ;  /* 0x0000000116169824 */ /* 0x000fe400078e0a1b */
[----:B------:R-:W-:-:S06]  /*6830*/  IMAD.MOV R19, RZ, RZ, -R19 ;  /* 0x000000ffff137224 */ /* 0x000fcc00078e0a13 */
[----:B------:R-:W-:Y:S01]  /*6840*/  @!P6 IMAD.IADD R29, R29, 0x1, -R27 ;  /* 0x000000011d1de824 */ /* 0x000fe200078e0a1b */
[C---:B------:R-:W-:Y:S02]  /*6850*/  ISETP.GT.U32.AND P6, PT, R27.reuse, R28, PT ;  /* 0x0000001c1b00720c */ /* 0x040fe40003fc4070 */
[C---:B------:R-:W-:Y:S01]  /*6860*/  ISETP.GT.U32.AND P5, PT, R27.reuse, R18, PT ;  /* 0x000000121b00720c */ /* 0x040fe20003fa4070 */
[----:B------:R-:W-:Y:S01]  /*6870*/  IMAD.MOV R0, RZ, RZ, -R0 ;  /* 0x000000ffff007224 */ /* 0x000fe200078e0a00 */
[----:B------:R-:W-:-:S09]  /*6880*/  ISETP.GT.U32.AND P1, PT, R27, R6, PT ;  /* 0x000000061b00720c */ /* 0x000fd20003f24070 */
[----:B------:R-:W-:-:S05]  /*6890*/  @!P6 IMAD.IADD R28, R28, 0x1, -R27 ;  /* 0x000000011c1ce824 */ /* 0x000fca00078e0a1b */
[C---:B------:R-:W-:Y:S01]  /*68a0*/  ISETP.GT.U32.AND P6, PT, R27.reuse, R28, PT ;  /* 0x0000001c1b00720c */ /* 0x040fe20003fc4070 */
[C---:B------:R-:W-:Y:S02]  /*68b0*/  IMAD R0, R27.reuse, R0, R7 ;  /* 0x000000001b007224 */ /* 0x040fe400078e0207 */
[----:B------:R-:W1:Y:S01]  /*68c0*/  S2R R7, SR_TID.X ;  /* 0x0000000000077919 */ /* 0x000e620000002100 */
[----:B------:R-:W-:Y:S02]  /*68d0*/  IMAD R4, R27, R19, R4 ;  /* 0x000000131b047224 */ /* 0x000fe400078e0204 */
[----:B------:R-:W-:Y:S01]  /*68e0*/  @!P4 IMAD.IADD R17, R17, 0x1, -R27 ;  /* 0x000000011111c824 */ /* 0x000fe200078e0a1b */
[C---:B------:R-:W-:Y:S01]  /*68f0*/  ISETP.GT.U32.AND P4, PT, R27.reuse, R5, PT ;  /* 0x000000051b00720c */ /* 0x040fe20003f84070 */
[C---:B------:R-:W-:Y:S01]  /*6900*/  IMAD R2, R27.reuse, R2, R25 ;  /* 0x000000021b027224 */ /* 0x040fe200078e0219 */
[C---:B------:R-:W-:Y:S01]  /*6910*/  ISETP.GT.U32.AND P3, PT, R27.reuse, R29, PT ;  /* 0x0000001d1b00720c */ /* 0x040fe20003f64070 */
[--C-:B------:R-:W-:Y:S01]  /*6920*/  @!P5 IMAD.IADD R18, R18, 0x1, -R27.reuse ;  /* 0x000000011212d824 */ /* 0x100fe200078e0a1b */
[----:B------:R-:W-:Y:S01]  /*6930*/  ISETP.GT.U32.AND P5, PT, R27, R4, PT ;  /* 0x000000041b00720c */ /* 0x000fe20003fa4070 */
[----:B------:R-:W-:-:S02]  /*6940*/  @!P1 IMAD.IADD R6, R6, 0x1, -R27 ;  /* 0x0000000106069824 */ /* 0x000fc400078e0a1b */
[--C-:B------:R-:W-:Y:S01]  /*6950*/  @!P6 IMAD.IADD R28, R28, 0x1, -R27.reuse ;  /* 0x000000011c1ce824 */ /* 0x100fe200078e0a1b */
[C---:B------:R-:W-:Y:S01]  /*6960*/  ISETP.GT.U32.AND P6, PT, R27.reuse, R3, PT ;  /* 0x000000031b00720c */ /* 0x040fe20003fc4070 */
[----:B------:R-:W-:Y:S01]  /*6970*/  UIADD3 UR6, UR6, UR10, URZ ;  /* 0x0000000a06067290 */ /* 0x000fe2000fffe03f */
[----:B------:R-:W-:Y:S01]  /*6980*/  ISETP.GT.U32.AND P1, PT, R27, R2, PT ;  /* 0x000000021b00720c */ /* 0x000fe20003f24070 */
[----:B------:R-:W-:Y:S02]  /*6990*/  @!P0 IMAD.MOV R16, RZ, RZ, -R16 ;  /* 0x000000ffff108224 */ /* 0x000fe400078e0a10 */
[--C-:B------:R-:W-:Y:S01]  /*69a0*/  @!P4 IMAD.IADD R5, R5, 0x1, -R27.reuse ;  /* 0x000000010505c824 */ /* 0x100fe200078e0a1b */
[----:B------:R-:W-:Y:S01]  /*69b0*/  ISETP.GT.U32.AND P4, PT, R27, R0, PT ;  /* 0x000000001b00720c */ /* 0x000fe20003f84070 */
[--C-:B------:R-:W-:Y:S01]  /*69c0*/  @!P3 IMAD.IADD R29, R29, 0x1, -R27.reuse ;  /* 0x000000011d1db824 */ /* 0x100fe200078e0a1b */
[----:B------:R-:W-:Y:S01]  /*69d0*/  UISETP.GT.AND UP0, UPT, UR6, 0x7f, UPT ;  /* 0x0000007f0600788c */ /* 0x000fe2000bf04270 */
[----:B------:R-:W-:Y:S01]  /*69e0*/  @!P5 IMAD.IADD R4, R4, 0x1, -R27 ;  /* 0x000000010404d824 */ /* 0x000fe200078e0a1b */
[----:B------:R-:W-:Y:S01]  /*69f0*/  ISETP.GT.U32.AND P0, PT, R27, R6, PT ;  /* 0x000000061b00720c */ /* 0x000fe20003f04070 */
[----:B------:R-:W-:Y:S01]  /*6a00*/  @!P2 IMAD.MOV R22, RZ, RZ, -R22 ;  /* 0x000000ffff16a224 */ /* 0x000fe200078e0a16 */
[----:B-1----:R-:W-:Y:S01]  /*6a10*/  SHF.R.U32.HI R19, RZ, 0x6, R7 ;  /* 0x00000006ff137819 */ /* 0x002fe20000011607 */
[--C-:B------:R-:W-:Y:S01]  /*6a20*/  @!P6 IMAD.IADD R3, R3, 0x1, -R27.reuse ;  /* 0x000000010303e824 */ /* 0x100fe200078e0a1b */
[----:B------:R-:W-:Y:S01]  /*6a30*/  ISETP.GE.AND P6, PT, R23, RZ, PT ;  /* 0x000000ff1700720c */ /* 0x000fe20003fc6270 */
[--C-:B------:R-:W-:Y:S01]  /*6a40*/  @!P1 IMAD.IADD R2, R2, 0x1, -R27.reuse ;  /* 0x0000000102029824 */ /* 0x100fe200078e0a1b */
[----:B------:R-:W-:Y:S01]  /*6a50*/  ISETP.GE.AND P1, PT, R26, RZ, PT ;  /* 0x000000ff1a00720c */ /* 0x000fe20003f26270 */
[----:B------:R-:W-:Y:S01]  /*6a60*/  IMAD.SHL.U32 R14, R7, 0x4, RZ ;  /* 0x00000004070e7824 */ /* 0x000fe200078e00ff */
[----:B------:R-:W-:Y:S01]  /*6a70*/  ISETP.GT.U32.AND P2, PT, R27, R5, PT ;  /* 0x000000051b00720c */ /* 0x000fe20003f44070 */
[----:B------:R-:W-:Y:S01]  /*6a80*/  USEL UR4, URZ, 0x4, !UP0 ;  /* 0x000000043f047887 */ /* 0x000fe2000c000000 */
[--C-:B------:R-:W-:Y:S01]  /*6a90*/  @!P4 IMAD.IADD R0, R0, 0x1, -R27.reuse ;  /* 0x000000010000c824 */ /* 0x100fe200078e0a1b */
[----:B------:R-:W3:Y:S01]  /*6aa0*/  LDL.LU R25, [R1+0xff4] ;  /* 0x000ff40001197983 */ /* 0x000ee20000300800 */
[----:B----4-:R-:W-:Y:S01]  /*6ab0*/  LOP3.LUT R15, R14, 0x7fc, RZ, 0xc0, !PT ;  /* 0x000007fc0e0f7812 */ /* 0x010fe200078ec0ff */
[----:B------:R-:W-:Y:S01]  /*6ac0*/  @!P0 IMAD.IADD R6, R6, 0x1, -R27 ;  /* 0x0000000106068824 */ /* 0x000fe200078e0a1b */
[----:B------:R-:W-:-:S03]  /*6ad0*/  ISETP.GE.AND P0, PT, R21, RZ, PT ;  /* 0x000000ff1500720c */ /* 0x000fc60003f06270 */
[----:B------:R-:W-:Y:S02]  /*6ae0*/  @!P6 IMAD.MOV R29, RZ, RZ, -R29 ;  /* 0x000000ffff1de224 */ /* 0x000fe400078e0a1d */
[----:B------:R-:W-:Y:S02]  /*6af0*/  @!P1 IMAD.MOV R28, RZ, RZ, -R28 ;  /* 0x000000ffff1c9224 */ /* 0x000fe400078e0a1c */
[----:B------:R-:W-:Y:S01]  /*6b00*/  @!P2 IMAD.IADD R5, R5, 0x1, -R27 ;  /* 0x000000010505a824 */ /* 0x000fe200078e0a1b */
[----:B------:R-:W-:Y:S02]  /*6b10*/  ISETP.GE.AND P2, PT, R12, RZ, PT ;  /* 0x000000ff0c00720c */ /* 0x000fe40003f46270 */
[----:B------:R-:W-:-:S03]  /*6b20*/  SHF.R.U32.HI R23, RZ, 0x1, R7 ;  /* 0x00000001ff177819 */ /* 0x000fc60000011607 */
[----:B------:R-:W-:Y:S01]  /*6b30*/  @!P0 IMAD.MOV R6, RZ, RZ, -R6 ;  /* 0x000000ffff068224 */ /* 0x000fe200078e0a06 */
[----:B------:R-:W-:Y:S02]  /*6b40*/  ISETP.GT.U32.AND P1, PT, R27, R0, PT ;  /* 0x000000001b00720c */ /* 0x000fe40003f24070 */
[----:B------:R-:W-:-:S05]  /*6b50*/  LOP3.LUT R15, R15, 0x60, R23, 0x78, !PT ;  /* 0x000000600f0f7812 */ /* 0x000fca00078e7817 */
[----:B------:R-:W-:-:S06]  /*6b60*/  @!P2 IMAD.MOV R5, RZ, RZ, -R5 ;  /* 0x000000ffff05a224 */ /* 0x000fcc00078e0a05 */
[----:B------:R-:W-:Y:S01]  /*6b70*/  @!P1 IMAD.IADD R0, R0, 0x1, -R27 ;  /* 0x0000000100009824 */ /* 0x000fe200078e0a1b */
[----:B------:R-:W-:Y:S02]  /*6b80*/  ISETP.GE.AND P1, PT, R8, RZ, PT ;  /* 0x000000ff0800720c */ /* 0x000fe40003f26270 */
[----:B--2---:R-:W-:Y:S02]  /*6b90*/  ISETP.GE.AND P3, PT, R13, RZ, PT ;  /* 0x000000ff0d00720c */ /* 0x004fe40003f66270 */
[----:B------:R-:W-:Y:S01]  /*6ba0*/  SGXT.U32 R13, R19, 0x3 ;  /* 0x00000003130d781a */ /* 0x000fe20000000000 */
[----:B------:R-:W-:Y:S01]  /*6bb0*/  IMAD.U32 R19, RZ, RZ, UR4 ;  /* 0x00000004ff137e24 */ /* 0x000fe2000f8e00ff */
[----:B---3--:R-:W-:-:S09]  /*6bc0*/  ISETP.GE.AND P5, PT, R20, RZ, PT ;  /* 0x000000ff1400720c */ /* 0x008fd20003fa6270 */
[----:B------:R-:W-:Y:S01]  /*6bd0*/  @!P3 IMAD.MOV R17, RZ, RZ, -R17 ;  /* 0x000000ffff11b224 */ /* 0x000fe200078e0a11 */
[----:B------:R-:W-:Y:S01]  /*6be0*/  ISETP.GE.AND P4, PT, R13, c[0x0][0x180], PT ;  /* 0x000060000d007a0c */ /* 0x000fe20003f86270 */
[----:B------:R-:W2:Y:S03]  /*6bf0*/  LDL.LU R20, [R1+0xff0] ;  /* 0x000ff00001147983 */ /* 0x000ea60000300800 */
[----:B------:R-:W-:Y:S01]  /*6c00*/  SEL R14, R19, RZ, !P4 ;  /* 0x000000ff130e7207 */ /* 0x000fe20006000000 */
[----:B------:R-:W-:Y:S01]  /*6c10*/  STL [R1+0xf94], R16 ;  /* 0x000f941001007387 */ /* 0x000fe20000100800 */
[----:B------:R-:W-:-:S03]  /*6c20*/  @!P5 IMAD.MOV R18, RZ, RZ, -R18 ;  /* 0x000000ffff12d224 */ /* 0x000fc600078e0a12 */
[----:B------:R-:W-:Y:S01]  /*6c30*/  STL [R1+0xf98], R22 ;  /* 0x000f981601007387 */ /* 0x000fe20000100800 */
[----:B------:R-:W-:-:S03]  /*6c40*/  ISETP.NE.U32.AND P6, PT, R14, RZ, PT ;  /* 0x000000ff0e00720c */ /* 0x000fc60003fc5070 */
[----:B------:R-:W-:Y:S01]  /*6c50*/  STL [R1+0xf9c], R17 ;  /* 0x000f9c1101007387 */ /* 0x000fe20000100800 */
[----:B------:R-:W-:-:S03]  /*6c60*/  ISETP.GT.U32.AND P4, PT, R27, R3, PT ;  /* 0x000000031b00720c */ /* 0x000fc60003f84070 */
[----:B------:R-:W-:Y:S04]  /*6c70*/  STL [R1+0xfa0], R18 ;  /* 0x000fa01201007387 */ /* 0x000fe80000100800 */
[----:B------:R-:W-:Y:S04]  /*6c80*/  STL [R1+0xfa4], R29 ;  /* 0x000fa41d01007387 */ /* 0x000fe80000100800 */
[----:B------:R-:W-:Y:S04]  /*6c90*/  STL [R1+0xfa8], R28 ;  /* 0x000fa81c01007387 */ /* 0x000fe80000100800 */
[----:B------:R-:W3:Y:S01]  /*6ca0*/  LDL R14, [R1+0x798] ;  /* 0x00079800010e7983 */ /* 0x000ee20000100800 */
[----:B------:R-:W-:-:S02]  /*6cb0*/  ISETP.GT.U32.AND P5, PT, R27, R2, PT ;  /* 0x000000021b00720c */ /* 0x000fc40003fa4070 */
[----:B------:R-:W-:Y:S01]  /*6cc0*/  ISETP.GT.U32.AND P3, PT, R27, R4, PT ;  /* 0x000000041b00720c */ /* 0x000fe20003f64070 */
[----:B------:R-:W-:Y:S01]  /*6cd0*/  STL [R1+0xfac], R6 ;  /* 0x000fac0601007387 */ /* 0x000fe20000100800 */
[----:B------:R-:W-:Y:S01]  /*6ce0*/  @!P4 IMAD.IADD R3, R3, 0x1, -R27 ;  /* 0x000000010303c824 */ /* 0x000fe200078e0a1b */
[----:B------:R-:W-:Y:S02]  /*6cf0*/  ISETP.GE.AND P4, PT, R10, RZ, PT ;  /* 0x000000ff0a00720c */ /* 0x000fe40003f86270 */
[----:B------:R1:W-:Y:S01]  /*6d00*/  STL [R1+0xfb0], R5 ;  /* 0x000fb00501007387 */ /* 0x0003e20000100800 */
[----:B------:R-:W-:-:S03]  /*6d10*/  LEA.HI R10, R7, 0x8, RZ, 0x1a ;  /* 0x00000008070a7811 */ /* 0x000fc600078fd0ff */
[----:B------:R-:W4:Y:S02]  /*6d20*/  LDL.LU R23, [R1+0xc4] ;  /* 0x0000c40001177983 */ /* 0x000f240000300800 */
[--C-:B------:R-:W-:Y:S01]  /*6d30*/  @!P5 IMAD.IADD R2, R2, 0x1, -R27.reuse ;  /* 0x000000010202d824 */ /* 0x100fe200078e0a1b */
[----:B------:R-:W-:Y:S01]  /*6d40*/  ISETP.GE.AND P5, PT, R9, RZ, PT ;  /* 0x000000ff0900720c */ /* 0x000fe20003fa6270 */
[----:B------:R-:W-:Y:S01]  /*6d50*/  @!P3 IMAD.IADD R4, R4, 0x1, -R27 ;  /* 0x000000010404b824 */ /* 0x000fe200078e0a1b */
[----:B------:R-:W-:Y:S01]  /*6d60*/  ISETP.GE.AND P3, PT, R11, RZ, PT ;  /* 0x000000ff0b00720c */ /* 0x000fe20003f66270 */
[----:B------:R-:W2:Y:S01]  /*6d70*/  LDL.LU R12, [R1+0xc0] ;  /* 0x0000c000010c7983 */ /* 0x000ea20000300800 */
[----:B------:R-:W-:Y:S02]  /*6d80*/  LOP3.LUT R9, R13, 0x10, RZ, 0xfc, !PT ;  /* 0x000000100d097812 */ /* 0x000fe400078efcff */
[----:B------:R-:W-:Y:S01]  /*6d90*/  ISETP.GE.AND P0, PT, R10, c[0x0][0x180], PT ;  /* 0x000060000a007a0c */ /* 0x000fe20003f06270 */
[----:B------:R-:W2:Y:S01]  /*6da0*/  LDL.LU R11, [R1+0xb4] ;  /* 0x0000b400010b7983 */ /* 0x000ea20000300800 */
[----:B------:R-:W-:-:S03]  /*6db0*/  ISETP.GE.AND P2, PT, R9, c[0x0][0x180], PT ;  /* 0x0000600009007a0c */ /* 0x000fc60003f46270 */
[----:B------:R-:W2:Y:S04]  /*6dc0*/  LDL.LU R10, [R1+0xb0] ;  /* 0x0000b000010a7983 */ /* 0x000ea80000300800 */
[----:B------:R-:W2:Y:S04]  /*6dd0*/  LDL.LU R9, [R1+0xac] ;  /* 0x0000ac0001097983 */ /* 0x000ea80000300800 */
[----:B------:R-:W2:Y:S04]  /*6de0*/  LDL.LU R26, [R1+0xa0] ;  /* 0x0000a000011a7983 */ /* 0x000ea80000300800 */
[----:B------:R-:W2:Y:S01]  /*6df0*/  LDL.LU R8, [R1+0x130] ;  /* 0x0001300001087983 */ /* 0x000ea20000300800 */
[----:B------:R-:W-:-:S02]  /*6e00*/  LEA.HI R7, R7, 0x18, RZ, 0x1a ;  /* 0x0000001807077811 */ /* 0x000fc400078fd0ff */
[----:B------:R-:W-:Y:S01]  /*6e10*/  SEL R27, R19, RZ, !P0 ;  /* 0x000000ff131b7207 */ /* 0x000fe20004000000 */
[----:B------:R-:W-:Y:S01]  /*6e20*/  @!P3 IMAD.MOV R4, RZ, RZ, -R4 ;  /* 0x000000ffff04b224 */ /* 0x000fe200078e0a04 */
[----:B------:R-:W-:Y:S01]  /*6e30*/  ISETP.GE.AND P0, PT, R7, c[0x0][0x180], PT ;  /* 0x0000600007007a0c */ /* 0x000fe20003f06270 */
[----:B------:R-:W-:Y:S01]  /*6e40*/  @!P4 IMAD.MOV R3, RZ, RZ, -R3 ;  /* 0x000000ffff03c224 */ /* 0x000fe200078e0a03 */
[----:B-1----:R-:W-:Y:S01]  /*6e50*/  SEL R5, R19, RZ, !P2 ;  /* 0x000000ff13057207 */ /* 0x002fe20005000000 */
[----:B------:R-:W2:Y:S01]  /*6e60*/  LDL.LU R21, [R1+0x13c] ;  /* 0x00013c0001157983 */ /* 0x000ea20000300800 */
[----:B------:R-:W-:Y:S02]  /*6e70*/  ISETP.NE.U32.AND P2, PT, R27, RZ, PT ;  /* 0x000000ff1b00720c */ /* 0x000fe40003f45070 */
[----:B------:R-:W-:Y:S01]  /*6e80*/  SEL R27, R19, RZ, !P0 ;  /* 0x000000ff131b7207 */ /* 0x000fe20004000000 */
[----:B------:R-:W2:Y:S01]  /*6e90*/  LDL.LU R7, [R1+0x1b4] ;  /* 0x0001b40001077983 */ /* 0x000ea20000300800 */
[----:B------:R-:W-:-:S02]  /*6ea0*/  @!P5 IMAD.MOV R2, RZ, RZ, -R2 ;  /* 0x000000ffff02d224 */ /* 0x000fc400078e0a02 */
[----:B------:R-:W-:Y:S01]  /*6eb0*/  @!P1 IMAD.MOV R0, RZ, RZ, -R0 ;  /* 0x000000ffff009224 */ /* 0x000fe200078e0a00 */
[----:B------:R-:W-:Y:S01]  /*6ec0*/  STL [R1+0xfb4], R19 ;  /* 0x000fb41301007387 */ /* 0x000fe20000100800 */
[----:B------:R-:W-:-:S03]  /*6ed0*/  ISETP.NE.U32.AND P4, PT, R27, RZ, PT ;  /* 0x000000ff1b00720c */ /* 0x000fc60003f85070 */
[----:B------:R-:W-:Y:S01]  /*6ee0*/  STL [R1+0xfb8], R4 ;  /* 0x000fb80401007387 */ /* 0x000fe20000100800 */
[----:B------:R-:W-:Y:S02]  /*6ef0*/  ISETP.NE.AND P5, PT, RZ, c[0x0][0x17c], PT ;  /* 0x00005f00ff007a0c */ /* 0x000fe40003fa5270 */
[----:B------:R-:W-:Y:S01]  /*6f00*/  LOP3.LUT R27, RZ, c[0x0][0x17c], RZ, 0x33, !PT ;  /* 0x00005f00ff1b7a12 */ /* 0x000fe200078e33ff */
[----:B------:R1:W-:Y:S04]  /*6f10*/  STL [R1+0xfbc], R3 ;  /* 0x000fbc0301007387 */ /* 0x0003e80000100800 */
[----:B------:R-:W-:Y:S04]  /*6f20*/  STL [R1+0xfc0], R2 ;  /* 0x000fc00201007387 */ /* 0x000fe80000100800 */
[----:B------:R1:W-:Y:S02]  /*6f30*/  STL [R1+0xfc4], R0 ;  /* 0x000fc40001007387 */ /* 0x0003e40000100800 */
[C---:B-1----:R-:W-:Y:S01]  /*6f40*/  LOP3.LUT R3, R13.reuse, 0x20, RZ, 0xfc, !PT ;  /* 0x000000200d037812 */ /* 0x042fe200078efcff */
[----:B------:R-:W-:Y:S01]  /*6f50*/  IMAD R0, R13, c[0x0][0x188], RZ ;  /* 0x000062000d007a24 */ /* 0x000fe200078e02ff */
[----:B---3--:R-:W-:-:S02]  /*6f60*/  ISETP.GE.AND P0, PT, R14, RZ, PT ;  /* 0x000000ff0e00720c */ /* 0x008fc40003f06270 */
[----:B----4-:R-:W-:-:S11]  /*6f70*/  SEL R0, R27, R23, !P5 ;  /* 0x000000171b007207 */ /* 0x010fd60006800000 */
[----:B------:R-:W-:Y:S01]  /*6f80*/  @!P0 IMAD.MOV R25, RZ, RZ, -R25 ;  /* 0x000000ffff198224 */ /* 0x000fe200078e0a19 */
[----:B------:R-:W-:Y:S02]  /*6f90*/  ISETP.GE.AND P0, PT, R3, c[0x0][0x180], PT ;  /* 0x0000600003007a0c */ /* 0x000fe40003f06270 */
[C---:B--2---:R-:W-:Y:S02]  /*6fa0*/  SEL R3, R27.reuse, R20, !P5 ;  /* 0x000000141b037207 */ /* 0x044fe40006800000 */
[----:B------:R-:W-:Y:S01]  /*6fb0*/  STL [R1+0xfc8], R25 ;  /* 0x000fc81901007387 */ /* 0x000fe20000100800 */
[----:B------:R-:W-:-:S03]  /*6fc0*/  SEL R2, R27, R12, !P5 ;  /* 0x0000000c1b027207 */ /* 0x000fc60006800000 */
[----:B------:R1:W-:Y:S04]  /*6fd0*/  STL [R1+0x200], R0 ;  /* 0x0002000001007387 */ /* 0x0003e80000100800 */
[----:B------:R2:W-:Y:S01]  /*6fe0*/  STL [R1+0x1fc], R3 ;  /* 0x0001fc0301007387 */ /* 0x0005e20000100800 */
[----:B-1----:R-:W-:-:S03]  /*6ff0*/  SEL R0, R27, R11, !P5 ;  /* 0x0000000b1b007207 */ /* 0x002fc60006800000 */
[----:B------:R1:W-:Y:S01]  /*7000*/  STL [R1+0x1f8], R2 ;  /* 0x0001f80201007387 */ /* 0x0003e20000100800 */
[----:B--2---:R-:W-:-:S03]  /*7010*/  SEL R3, R27, R10, !P5 ;  /* 0x0000000a1b037207 */ /* 0x004fc60006800000 */
[----:B------:R2:W-:Y:S04]  /*7020*/  STL [R1+0x1f4], R0 ;  /* 0x0001f40001007387 */ /* 0x0005e80000100800 */
[----:B------:R3:W-:Y:S01]  /*7030*/  STL [R1+0x1f0], R3 ;  /* 0x0001f00301007387 */ /* 0x0007e20000100800 */
[C---:B-1----:R-:W-:Y:S02]  /*7040*/  SEL R2, R27.reuse, R9, !P5 ;  /* 0x000000091b027207 */ /* 0x042fe40006800000 */
[----:B--2---:R-:W-:-:S03]  /*7050*/  SEL R0, R27, R26, !P5 ;  /* 0x0000001a1b007207 */ /* 0x004fc60006800000 */
[----:B------:R1:W-:Y:S01]  /*7060*/  STL [R1+0x1e8], R2 ;  /* 0x0001e80201007387 */ /* 0x0003e20000100800 */
[----:B---3--:R-:W-:-:S03]  /*7070*/  SEL R3, R27, R8, !P5 ;  /* 0x000000081b037207 */ /* 0x008fc60006800000 */
[----:B------:R2:W-:Y:S04]  /*7080*/  STL [R1+0x1e4], R0 ;  /* 0x0001e40001007387 */ /* 0x0005e80000100800 */
[----:B------:R-:W-:Y:S04]  /*7090*/  STL [R1+0x1e0], R3 ;  /* 0x0001e00301007387 */ /* 0x000fe80000100800 */
[----:B------:R-:W3:Y:S01]  /*70a0*/  LDL.LU R20, [R1+0x1a4] ;  /* 0x0001a40001147983 */ /* 0x000ee20000300800 */
[C---:B-1----:R-:W-:Y:S02]  /*70b0*/  SEL R2, R27.reuse, R21, !P5 ;  /* 0x000000151b027207 */ /* 0x042fe40006800000 */
[----:B--2---:R-:W-:-:S03]  /*70c0*/  SEL R0, R27, R7, !P5 ;  /* 0x000000071b007207 */ /* 0x004fc60006800000 */
[----:B------:R-:W-:Y:S04]  /*70d0*/  STL [R1+0x1dc], R2 ;  /* 0x0001dc0201007387 */ /* 0x000fe80000100800 */
[----:B---3--:R1:W-:Y:S04]  /*70e0*/  STL [R1+0xfe4], R20 ;  /* 0x000fe41401007387 */ /* 0x0083e80000100800 */
[----:B------:R-:W-:Y:S04]  /*70f0*/  STL [R1+0x1d8], R0 ;  /* 0x0001d80001007387 */ /* 0x000fe80000100800 */
[----:B-1----:R-:W2:Y:S04]  /*7100*/  LDL.LU R20, [R1+0x154] ;  /* 0x0001540001147983 */ /* 0x002ea80000300800 */
[----:B--2---:R1:W-:Y:S04]  /*7110*/  STL [R1+0xfe8], R20 ;  /* 0x000fe81401007387 */ /* 0x0043e80000100800 */
[----:B-1----:R-:W2:Y:S01]  /*7120*/  LDL.LU R20, [R1+0x144] ;  /* 0x0001440001147983 */ /* 0x002ea20000300800 */
[----:B------:R-:W-:-:S03]  /*7130*/  ISETP.NE.U32.AND P3, PT, R5, RZ, PT ;  /* 0x000000ff0500720c */ /* 0x000fc60003f65070 */
[----:B--2---:R1:W-:Y:S04]  /*7140*/  STL [R1+0xfec], R20 ;  /* 0x000fec1401007387 */ /* 0x0043e80000100800 */
[----:B-1----:R-:W2:Y:S04]  /*7150*/  LDL.LU R20, [R1+0x140] ;  /* 0x0001400001147983 */ /* 0x002ea80000300800 */
[----:B------:R-:W3:Y:S04]  /*7160*/  LDL.LU R25, [R1+0x1a8] ;  /* 0x0001a80001197983 */ /* 0x000ee80000300800 */
[----:B------:R-:W4:Y:S04]  /*7170*/  LDL.LU R0, [R1+0x1b0] ;  /* 0x0001b00001007983 */ /* 0x000f280000300800 */
[----:B------:R-:W3:Y:S04]  /*7180*/  LDL.LU R2, [R1+0x1ac] ;  /* 0x0001ac0001027983 */ /* 0x000ee80000300800 */
        /* <DEDUP_REMOVED lines=23> */
[----:B------:R-:W3:Y:S01]  /*7300*/  LDL.LU R7, [R1+0x9c] ;  /* 0x00009c0001077983 */ /* 0x000ee20000300800 */
[----:B--2---:R-:W-:-:S05]  /*7310*/  SEL R20, R27, R20, !P5 ;  /* 0x000000141b147207 */ /* 0x004fca0006800000 */
[----:B------:R1:W-:Y:S04]  /*7320*/  STL [R1+0x1d0], R20 ;  /* 0x0001d01401007387 */ /* 0x0003e80000100800 */
[----:B-1----:R-:W2:Y:S02]  /*7330*/  LDL.LU R20, [R1+0xfec] ;  /* 0x000fec0001147983 */ /* 0x002ea40000300800 */
[----:B--2---:R-:W-:-:S05]  /*7340*/  SEL R20, R27, R20, !P5 ;  /* 0x000000141b147207 */ /* 0x004fca0006800000 */
[----:B------:R1:W-:Y:S04]  /*7350*/  STL [R1+0x1cc], R20 ;  /* 0x0001cc1401007387 */ /* 0x0003e80000100800 */
[----:B-1----:R-:W2:Y:S02]  /*7360*/  LDL.LU R20, [R1+0xfe8] ;  /* 0x000fe80001147983 */ /* 0x002ea40000300800 */
[----:B--2---:R-:W-:-:S05]  /*7370*/  SEL R20, R27, R20, !P5 ;  /* 0x000000141b147207 */ /* 0x004fca0006800000 */
[----:B------:R1:W-:Y:S04]  /*7380*/  STL [R1+0x1c8], R20 ;  /* 0x0001c81401007387 */ /* 0x0003e80000100800 */
[----:B-1----:R-:W2:Y:S01]  /*7390*/  LDL.LU R20, [R1+0xfe4] ;  /* 0x000fe40001147983 */ /* 0x002ea20000300800 */
[C---:B---3--:R-:W-:Y:S02]  /*73a0*/  SEL R25, R27.reuse, R25, !P5 ;  /* 0x000000191b197207 */ /* 0x048fe40006800000 */
[C---:B------:R-:W-:Y:S02]  /*73b0*/  SEL R3, R27.reuse, R3, !P5 ;  /* 0x000000031b037207 */ /* 0x040fe40006800000 */
[----:B--2---:R-:W-:-:S05]  /*73c0*/  SEL R20, R27, R20, !P5 ;  /* 0x000000141b147207 */ /* 0x004fca0006800000 */
[----:B------:R4:W-:Y:S04]  /*73d0*/  STL [R1+0x1c4], R20 ;  /* 0x0001c41401007387 */ /* 0x0009e80000100800 */
[----:B------:R-:W-:Y:S01]  /*73e0*/  STL [R1+0x1bc], R25 ;  /* 0x0001bc1901007387 */ /* 0x000fe20000100800 */
[C---:B----4-:R-:W-:Y:S02]  /*73f0*/  SEL R20, R27.reuse, R0, !P5 ;  /* 0x000000001b147207 */ /* 0x050fe40006800000 */
[C---:B------:R-:W-:Y:S02]  /*7400*/  SEL R0, R27.reuse, R2, !P5 ;  /* 0x000000021b007207 */ /* 0x040fe40006800000 */
[C---:B------:R-:W-:Y:S01]  /*7410*/  SEL R2, R27.reuse, R4, !P5 ;  /* 0x000000041b027207 */ /* 0x040fe20006800000 */
[----:B------:R-:W-:Y:S04]  /*7420*/  STL [R1+0x1b4], R20 ;  /* 0x0001b41401007387 */ /* 0x000fe80000100800 */
        /* <DEDUP_REMOVED lines=51> */
[----:B-1----:R-:W2:Y:S04]  /*7760*/  LDL.LU R20, [R1+0x8c] ;  /* 0x00008c0001147983 */ /* 0x002ea80000300800 */
        /* <DEDUP_REMOVED lines=20> */
[----:B------:R-:W3:Y:S04]  /*78b0*/  LDL R23, [R1+0x1ec] ;  /* 0x0001ec0001177983 */ /* 0x000ee80000100800 */
[----:B------:R-:W3:Y:S04]  /*78c0*/  LDL R12, [R1+0x1d4] ;  /* 0x0001d400010c7983 */ /* 0x000ee80000100800 */
        /* <DEDUP_REMOVED lines=105> */
[----:B------:R-:W3:Y:S01]  /*7f60*/  LDL.LU R20, [R1] ;  /* 0x0000000001147983 */ /* 0x000ee20000300800 */
        /* <DEDUP_REMOVED lines=10> */
[C---:B----4-:R-:W-:Y:S02]  /*8010*/  SEL R2, R27.reuse, R2, !P5 ;  /* 0x000000021b027207 */ /* 0x050fe40006800000 */
[C---:B------:R-:W-:Y:S02]  /*8020*/  SEL R3, R27.reuse, R3, !P5 ;  /* 0x000000031b037207 */ /* 0x040fe40006800000 */
[----:B------:R-:W-:-:S02]  /*8030*/  SEL R4, R27, R4, !P5 ;  /* 0x000000041b047207 */ /* 0x000fc40006800000 */
[C---:B------:R-:W-:Y:S02]  /*8040*/  SEL R19, R27.reuse, R19, !P5 ;  /* 0x000000131b137207 */ /* 0x040fe40006800000 */
[C---:B------:R-:W-:Y:S02]  /*8050*/  SEL R5, R27.reuse, R5, !P5 ;  /* 0x000000051b057207 */ /* 0x040fe40006800000 */
[C---:B------:R-:W-:Y:S02]  /*8060*/  SEL R6, R27.reuse, R6, !P5 ;  /* 0x000000061b067207 */ /* 0x040fe40006800000 */
[C---:B------:R-:W-:Y:S02]  /*8070*/  SEL R28, R27.reuse, R28, !P5 ;  /* 0x0000001c1b1c7207 */ /* 0x040fe40006800000 */
        /* <DEDUP_REMOVED lines=18> */
[----:B--2---:R-:W-:-:S05]  /*81a0*/  SEL R25, R27, R25, !P5 ;  /* 0x000000191b197207 */ /* 0x004fca0006800000 */
[----:B------:R1:W-:Y:S04]  /*81b0*/  STL [R1+0x90], R25 ;  /* 0x0000901901007387 */ /* 0x0003e80000100800 */
[----:B-1----:R1:W2:Y:S04]  /*81c0*/  LDL.LU R25, [R1+0xfc8] ;  /* 0x000fc80001197983 */ /* 0x0022a80000300800 */
[----:B------:R3:W-:Y:S04]  /*81d0*/  STL [R1+0x8c], R0 ;  /* 0x00008c0001007387 */ /* 0x0007e80000100800 */
[----:B---3--:R-:W3:Y:S04]  /*81e0*/  LDL.LU R0, [R1+0xfc4] ;  /* 0x000fc40001007983 */ /* 0x008ee80000300800 */
[----:B------:R4:W-:Y:S04]  /*81f0*/  STL [R1+0x88], R2 ;  /* 0x0000880201007387 */ /* 0x0009e80000100800 */
[----:B----4-:R-:W4:Y:S04]  /*8200*/  LDL.LU R2, [R1+0xfc0] ;  /* 0x000fc00001027983 */ /* 0x010f280000300800 */
[----:B------:R1:W-:Y:S04]  /*8210*/  STL [R1+0x84], R3 ;  /* 0x0000840301007387 */ /* 0x0003e80000100800 */
[----:B-1----:R-:W2:Y:S04]  /*8220*/  LDL.LU R3, [R1+0xfbc] ;  /* 0x000fbc0001037983 */ /* 0x002ea80000300800 */
[----:B------:R1:W-:Y:S04]  /*8230*/  STL [R1+0x80], R4 ;  /* 0x0000800401007387 */ /* 0x0003e80000100800 */
[----:B-1----:R-:W2:Y:S04]  /*8240*/  LDL.LU R4, [R1+0xfb8] ;  /* 0x000fb80001047983 */ /* 0x002ea80000300800 */
[----:B------:R1:W-:Y:S04]  /*8250*/  STL [R1+0x7c], R19 ;  /* 0x00007c1301007387 */ /* 0x0003e80000100800 */
[----:B-1----:R-:W2:Y:S04]  /*8260*/  LDL.LU R19, [R1+0xfb4] ;  /* 0x000fb40001137983 */ /* 0x002ea80000300800 */
[----:B------:R1:W-:Y:S04]  /*8270*/  STL [R1+0x78], R5 ;  /* 0x0000780501007387 */ /* 0x0003e80000100800 */
[----:B-1----:R-:W3:Y:S04]  /*8280*/  LDL.LU R5, [R1+0xfb0] ;  /* 0x000fb00001057983 */ /* 0x002ee80000300800 */
[----:B------:R1:W-:Y:S04]  /*8290*/  STL [R1+0x70], R6 ;  /* 0x0000700601007387 */ /* 0x0003e80000100800 */
[----:B-1----:R-:W4:Y:S04]  /*82a0*/  LDL.LU R6, [R1+0xfac] ;  /* 0x000fac0001067983 */ /* 0x002f280000300800 */
        /* <DEDUP_REMOVED lines=37> */
[----:B-1----:R-:W4:Y:S01]  /*8500*/  LDL.LU R7, [R1+0xf60] ;  /* 0x000f600001077983 */ /* 0x002f220000300800 */
[----:B------:R-:W-:-:S05]  /*8510*/  SEL R20, R27, R20, !P5 ;  /* 0x000000141b147207 */ /* 0x000fca0006800000 */
[----:B------:R1:W-:Y:S01]  /*8520*/  STL [R1+0x20], R20 ;  /* 0x0000201401007387 */ /* 0x0003e20000100800 */
[----:B------:R-:W-:Y:S02]  /*8530*/  ISETP.NE.AND P1, PT, RZ, c[0x0][0x178], PT ;  /* 0x00005e00ff007a0c */ /* 0x000fe40003f25270 */
[----:B--2---:R-:W-:-:S11]  /*8540*/  SEL R4, R27, R4, !P5 ;  /* 0x000000041b047207 */ /* 0x004fd60006800000 */
[----:B------:R-:W-:Y:S02]  /*8550*/  @!P1 LOP3.LUT R25, RZ, c[0x0][0x178], RZ, 0x33, !PT ;  /* 0x00005e00ff199a12 */ /* 0x000fe400078e33ff */
[C---:B---3--:R-:W-:Y:S02]  /*8560*/  SEL R5, R27.reuse, R5, !P5 ;  /* 0x000000051b057207 */ /* 0x048fe40006800000 */
[C---:B----4-:R-:W-:Y:S02]  /*8570*/  SEL R6, R27.reuse, R6, !P5 ;  /* 0x000000061b067207 */ /* 0x050fe40006800000 */
        /* <DEDUP_REMOVED lines=13> */
[C---:B-1----:R-:W-:Y:S02]  /*8650*/  SEL R20, R27.reuse, R21, !P5 ;  /* 0x000000151b147207 */ /* 0x042fe40006800000 */
[----:B------:R-:W-:-:S05]  /*8660*/  SEL R7, R27, R7, !P5 ;  /* 0x000000071b077207 */ /* 0x000fca0006800000 */
[----:B------:R1:W-:Y:S04]  /*8670*/  STL [R1+0x1c], R7 ;  /* 0x00001c0701007387 */ /* 0x0003e80000100800 */
[----:B------:R2:W-:Y:S01]  /*8680*/  STL [R1+0x18], R20 ;  /* 0x0000181401007387 */ /* 0x0005e20000100800 */
[C---:B-1----:R-:W-:Y:S02]  /*8690*/  SEL R7, R27.reuse, R26, !P5 ;  /* 0x0000001a1b077207 */ /* 0x042fe40006800000 */
[C---:B------:R-:W-:Y:S01]  /*86a0*/  SEL R26, R27.reuse, R9, !P5 ;  /* 0x000000091b1a7207 */ /* 0x040fe20006800000 */
[----:B------:R-:W-:Y:S04]  /*86b0*/  STL [R1+0x14], R8 ;  /* 0x0000140801007387 */ /* 0x000fe80000100800 */
[----:B------:R1:W-:Y:S01]  /*86c0*/  STL [R1+0xf10], R26 ;  /* 0x000f101a01007387 */ /* 0x0003e20000100800 */
[----:B------:R-:W-:-:S02]  /*86d0*/  SEL R21, R27, R10, !P5 ;  /* 0x0000000a1b157207 */ /* 0x000fc40006800000 */
[----:B--2---:R-:W-:Y:S01]  /*86e0*/  SEL R20, R27, R11, !P5 ;  /* 0x0000000b1b147207 */ /* 0x004fe20006800000 */
[----:B-1----:R-:W1:Y:S04]  /*86f0*/  S2R R26, SR_TID.X ;  /* 0x00000000001a7919 */ /* 0x002e680000002100 */
[----:B------:R-:W-:Y:S04]  /*8700*/  STL [R1+0x10], R7 ;  /* 0x0000100701007387 */ /* 0x000fe80000100800 */
[----:B------:R-:W-:Y:S04]  /*8710*/  STL [R1+0xf14], R21 ;  /* 0x000f141501007387 */ /* 0x000fe80000100800 */
[----:B------:R2:W-:Y:S04]  /*8720*/  STL [R1+0xf0c], R20 ;  /* 0x000f0c1401007387 */ /* 0x0005e80000100800 */
[----:B------:R3:W-:Y:S04]  /*8730*/  STL [R1+0xf08], R12 ;  /* 0x000f080c01007387 */ /* 0x0007e80000100800 */
[----:B------:R-:W-:Y:S04]  /*8740*/  STL [R1+0xf18], R23 ;  /* 0x000f181701007387 */ /* 0x000fe80000100800 */
[----:B------:R-:W-:Y:S01]  /*8750*/  STL [R1+0xf00], R13 ;  /* 0x000f000d01007387 */ /* 0x000fe20000100800 */
[----:B------:R-:W-:-:S03]  /*8760*/  IMAD R11, R25, c[0x0][0x184], RZ ;  /* 0x00006100190b7a24 */ /* 0x000fc600078e02ff */
[----:B------:R4:W-:Y:S04]  /*8770*/  STL [R1+0xefc], R14 ;  /* 0x000efc0e01007387 */ /* 0x0009e80000100800 */
[----:B--2---:R-:W2:Y:S04]  /*8780*/  S2R R20, SR_TID.X ;  /* 0x0000000000147919 */ /* 0x004ea80000002100 */
[----:B------:R-:W-:Y:S04]  /*8790*/  STL [R1+0xef0], R24 ;  /* 0x000ef01801007387 */ /* 0x000fe80000100800 */
[----:B------:R-:W-:Y:S04]  /*87a0*/  STL [R1+0xeec], R15 ;  /* 0x000eec0f01007387 */ /* 0x000fe80000100800 */
[----:B------:R-:W-:Y:S04]  /*87b0*/  STL [R1+0xef4], R16 ;  /* 0x000ef41001007387 */ /* 0x000fe80000100800 */
[----:B------:R-:W-:Y:S01]  /*87c0*/  STL [R1+0xef8], R22 ;  /* 0x000ef81601007387 */ /* 0x000fe20000100800 */
[----:B------:R-:W-:-:S03]  /*87d0*/  IMAD.SHL.U32 R9, R11, 0x4, RZ ;  /* 0x000000040b097824 */ /* 0x000fc600078e00ff */
[----:B------:R-:W-:Y:S01]  /*87e0*/  STL [R1+0xee8], R17 ;  /* 0x000ee81101007387 */ /* 0x000fe20000100800 */
[----:B-1----:R-:W-:-:S03]  /*87f0*/  SHF.R.U32.HI R10, RZ, 0x6, R26 ;  /* 0x00000006ff0a7819 */ /* 0x002fc6000001161a */
[----:B------:R-:W-:Y:S04]  /*8800*/  STL [R1+0xf04], R18 ;  /* 0x000f041201007387 */ /* 0x000fe80000100800 */
[----:B------:R-:W-:Y:S04]  /*8810*/  STL [R1+0xee4], R29 ;  /* 0x000ee41d01007387 */ /* 0x000fe80000100800 */
[----:B------:R-:W-:Y:S04]  /*8820*/  STL [R1+0x53c], R11 ;  /* 0x00053c0b01007387 */ /* 0x000fe80000100800 */
[----:B------:R-:W-:Y:S01]  /*8830*/  STL [R1+0xee0], R28 ;  /* 0x000ee01c01007387 */ /* 0x000fe20000100800 */
[----:B------:R-:W-:-:S03]  /*8840*/  SGXT.U32 R10, R10, 0x3 ;  /* 0x000000030a0a781a */ /* 0x000fc60000000000 */
[----:B------:R-:W-:Y:S04]  /*8850*/  STL [R1+0xf1c], R6 ;  /* 0x000f1c0601007387 */ /* 0x000fe80000100800 */
[----:B------:R-:W-:Y:S04]  /*8860*/  STL [R1+0xf20], R5 ;  /* 0x000f200501007387 */ /* 0x000fe80000100800 */
[----:B------:R-:W-:Y:S01]  /*8870*/  STL [R1+0xf24], R4 ;  /* 0x000f240401007387 */ /* 0x000fe20000100800 */
[----:B------:R-:W-:-:S03]  /*8880*/  SEL R8, R27, R3, !P5 ;  /* 0x000000031b087207 */ /* 0x000fc60006800000 */
[----:B------:R1:W-:Y:S01]  /*8890*/  STL [R1+0x5e4], R9 ;  /* 0x0005e40901007387 */ /* 0x0003e20000100800 */
[C---:B------:R-:W-:Y:S01]  /*88a0*/  SEL R7, R27.reuse, R2, !P5 ;  /* 0x000000021b077207 */ /* 0x040fe20006800000 */
[----:B---3--:R-:W-:Y:S01]  /*88b0*/  IMAD R12, R10, c[0x0][0x188], RZ ;  /* 0x000062000a0c7a24 */ /* 0x008fe200078e02ff */
[----:B------:R-:W-:Y:S01]  /*88c0*/  SEL R27, R27, R0, !P5 ;  /* 0x000000001b1b7207 */ /* 0x000fe20006800000 */
[----:B----4-:R-:W3:Y:S01]  /*88d0*/  S2R R14, SR_TID.X ;  /* 0x00000000000e7919 */ /* 0x010ee20000002100 */
[----:B------:R-:W-:Y:S01]  /*88e0*/  IMAD.SHL.U32 R10, R26, 0x4, RZ ;  /* 0x000000041a0a7824 */ /* 0x000fe200078e00ff */
[----:B-1----:R-:W-:-:S04]  /*88f0*/  IADD3 R9, P1, R9, c[0x0][0x160], RZ ;  /* 0x0000580009097a10 */ /* 0x002fc80007f3e0ff */
[----:B------:R-:W-:Y:S02]  /*8900*/  LEA.HI.X.SX32 R0, R11, c[0x0][0x164], 0x2, P1 ;  /* 0x000059000b007a11 */ /* 0x000fe400008f16ff */
[----:B------:R-:W-:Y:S02]  /*8910*/  SHF.R.U32.HI R11, RZ, 0x1, R26 ;  /* 0x00000001ff0b7819 */ /* 0x000fe4000001161a */
[----:B------:R-:W-:Y:S02]  /*8920*/  LEA.HI R26, R26, 0x8, RZ, 0x1a ;  /* 0x000000081a1a7811 */ /* 0x000fe400078fd0ff */
[----:B--2---:R-:W-:-:S03]  /*8930*/  LEA.HI R21, R20, 0x28, RZ, 0x1a ;  /* 0x0000002814157811 */ /* 0x004fc600078fd0ff */
[----:B------:R-:W-:Y:S01]  /*8940*/  IMAD R5, R26, c[0x0][0x188], RZ ;  /* 0x000062001a057a24 */ /* 0x000fe200078e02ff */
[----:B------:R-:W-:Y:S02]  /*8950*/  SHF.R.U32.HI R26, RZ, 0x6, R20 ;  /* 0x00000006ff1a7819 */ /* 0x000fe40000011614 */
[----:B------:R-:W-:Y:S02]  /*8960*/  SEL R3, R19, RZ, !P0 ;  /* 0x000000ff13037207 */ /* 0x000fe40004000000 */
[----:B------:R-:W-:Y:S02]  /*8970*/  LOP3.LUT R10, R10, 0x7fc, RZ, 0xc0, !PT ;  /* 0x000007fc0a0a7812 */ /* 0x000fe400078ec0ff */
[----:B------:R-:W-:Y:S02]  /*8980*/  ISETP.GE.AND P0, PT, R21, c[0x0][0x180], PT ;  /* 0x0000600015007a0c */ /* 0x000fe40003f06270 */
[----:B------:R-:W-:Y:S02]  /*8990*/  LEA R2, P5, R12, R9, 0x2 ;  /* 0x000000090c027211 */ /* 0x000fe400078a10ff */
[----:B------:R-:W-:-:S02]  /*89a0*/  SGXT.U32 R26, R26, 0x3 ;  /* 0x000000031a1a781a */ /* 0x000fc40000000000 */
[----:B------:R-:W-:Y:S02]  /*89b0*/  ISETP.NE.U32.AND P1, PT, R3, RZ, PT ;  /* 0x000000ff0300720c */ /* 0x000fe40003f25070 */
[----:B------:R-:W-:Y:S02]  /*89c0*/  LOP3.LUT R13, R10, 0x60, R11, 0x78, !PT ;  /* 0x000000600a0d7812 */ /* 0x000fe400078e780b */
[----:B------:R-:W-:Y:S02]  /*89d0*/  SEL R10, R19, RZ, !P0 ;  /* 0x000000ff130a7207 */ /* 0x000fe40004000000 */
[----:B------:R-:W-:Y:S01]  /*89e0*/  LEA.HI.X.SX32 R3, R12, R0, 0x2, P5 ;  /* 0x000000000c037211 */ /* 0x000fe200028f16ff */
[----:B------:R1:W-:Y:S01]  /*89f0*/  STL [R1+0xf28], R8 ;  /* 0x000f280801007387 */ /* 0x0003e20000100800 */
[----:B------:R-:W-:Y:S02]  /*8a00*/  LEA R16, P5, R5, R9, 0x2 ;  /* 0x0000000905107211 */ /* 0x000fe400078a10ff */
[----:B------:R-:W-:-:S02]  /*8a10*/  LOP3.LUT R4, R26, 0x30, RZ, 0xfc, !PT ;  /* 0x000000301a047812 */ /* 0x000fc400078efcff */
[----:B------:R-:W-:Y:S02]  /*8a20*/  IADD3 R11, R13, 0x100000, RZ ;  /* 0x001000000d0b7810 */ /* 0x000fe40007ffe0ff */
[----:B------:R-:W-:Y:S01]  /*8a30*/  ISETP.NE.U32.AND P0, PT, R10, RZ, PT ;  /* 0x000000ff0a00720c */ /* 0x000fe20003f05070 */
[----:B-1----:R-:W-:Y:S01]  /*8a40*/  IMAD.MOV.U32 R8, RZ, RZ, c[0x0][0x188] ;  /* 0x00006200ff087624 */ /* 0x002fe200078e00ff */
[----:B------:R-:W-:Y:S01]  /*8a50*/  LEA.HI.X.SX32 R17, R5, R0, 0x2, P5 ;  /* 0x0000000005117211 */ /* 0x000fe200028f16ff */
[----:B------:R3:W-:Y:S01]  /*8a60*/  STL [R1+0xf2c], R7 ;  /* 0x000f2c0701007387 */ /* 0x0007e20000100800 */
[----:B------:R-:W-:Y:S02]  /*8a70*/  IADD3 R10, R13, 0x100000, RZ ;  /* 0x001000000d0a7810 */ /* 0x000fe40007ffe0ff */
[----:B------:R-:W-:Y:S01]  /*8a80*/  ISETP.GE.AND P5, PT, R4, c[0x0][0x180], PT ;  /* 0x0000600004007a0c */ /* 0x000fe20003fa6270 */
[----:B------:R-:W-:Y:S01]  /*8a90*/  IMAD R4, R8, 0x10, R12 ;  /* 0x0000001008047824 */ /* 0x000fe200078e020c */
[----:B------:R1:W-:Y:S01]  /*8aa0*/  LDGSTS.E [R11+-0x80000], [R2.64], P6 ;  /* 0x80000000020b7fae */ /* 0x0003e2000b12184e */
[----:B------:R-:W-:-:S02]  /*8ab0*/  LEA.HI R20, R20, 0x18, RZ, 0x1a ;  /* 0x0000001814147811 */ /* 0x000fc400078fd0ff */
[----:B---3--:R-:W-:Y:S01]  /*8ac0*/  LEA.HI R7, R14, 0x38, RZ, 0x1a ;  /* 0x000000380e077811 */ /* 0x008fe200078fd0ff */
[----:B------:R-:W-:Y:S01]  /*8ad0*/  STL [R1+0xf30], R27 ;  /* 0x000f301b01007387 */ /* 0x000fe20000100800 */
[----:B------:R-:W-:-:S03]  /*8ae0*/  LOP3.LUT R5, R26, 0x40, RZ, 0xfc, !PT ;  /* 0x000000401a057812 */ /* 0x000fc600078efcff */
[----:B------:R2:W-:Y:S01]  /*8af0*/  LDGSTS.E [R10+-0x7f800], [R16.64], P2 ;  /* 0x80800000100a7fae */ /* 0x0005e2000912184e */
[----:B------:R-:W-:-:S03]  /*8b00*/  ISETP.GE.AND P2, PT, R7, c[0x0][0x180], PT ;  /* 0x0000600007007a0c */ /* 0x000fc60003f46270 */
[----:B------:R3:W-:Y:S01]  /*8b10*/  STL.64 [R1+0x390], R16 ;  /* 0x0003901001007387 */ /* 0x0007e20000100a00 */
[----:B------:R-:W-:Y:S01]  /*8b20*/  IMAD R6, R20, c[0x0][0x188], RZ ;  /* 0x0000620014067a24 */ /* 0x000fe200078e02ff */
[C---:B--2---:R-:W-:Y:S02]  /*8b30*/  SEL R10, R19.reuse, RZ, !P5 ;  /* 0x000000ff130a7207 */ /* 0x044fe40006800000 */
[----:B---3--:R-:W-:Y:S02]  /*8b40*/  LEA R16, P6, R4, R9, 0x2 ;  /* 0x0000000904107211 */ /* 0x008fe400078c10ff */
[----:B------:R-:W-:Y:S02]  /*8b50*/  ISETP.NE.U32.AND P5, PT, R10, RZ, PT ;  /* 0x000000ff0a00720c */ /* 0x000fe40003fa5070 */
[----:B------:R-:W-:Y:S02]  /*8b60*/  SEL R10, R19, RZ, !P2 ;  /* 0x000000ff130a7207 */ /* 0x000fe40005000000 */
[----:B------:R-:W-:-:S02]  /*8b70*/  LEA.HI.X.SX32 R17, R4, R0, 0x2, P6 ;  /* 0x0000000004117211 */ /* 0x000fc400030f16ff */
[----:B------:R-:W-:Y:S02]  /*8b80*/  ISETP.GE.AND P6, PT, R5, c[0x0][0x180], PT ;  /* 0x0000600005007a0c */ /* 0x000fe40003fc6270 */
[----:B------:R-:W-:Y:S01]  /*8b90*/  ISETP.NE.U32.AND P2, PT, R10, RZ, PT ;  /* 0x000000ff0a00720c */ /* 0x000fe20003f45070 */
[----:B------:R2:W-:Y:S01]  /*8ba0*/  STL.64 [R1+0x388], R16 ;  /* 0x0003881001007387 */ /* 0x0005e20000100a00 */
[----:B------:R-:W-:Y:S01]  /*8bb0*/  SEL R10, R19, RZ, !P6 ;  /* 0x000000ff130a7207 */ /* 0x000fe20007000000 */
[----:B------:R-:W-:Y:S02]  /*8bc0*/  IMAD R4, R8, 0x10, R4 ;  /* 0x0000001008047824 */ /* 0x000fe400078e0204 */
[----:B------:R2:W-:Y:S01]  /*8bd0*/  LDGSTS.E [R11+-0x7f000], [R16.64], P3 ;  /* 0x81000000100b7fae */ /* 0x0005e2000992184e */
[----:B------:R-:W-:Y:S01]  /*8be0*/  LEA.HI R5, R14, 0x48, RZ, 0x1a ;  /* 0x000000480e057811 */ /* 0x000fe200078fd0ff */
[----:B------:R-:W-:Y:S01]  /*8bf0*/  IMAD R12, R21, c[0x0][0x188], RZ ;  /* 0x00006200150c7a24 */ /* 0x000fe200078e02ff */
[----:B------:R-:W-:-:S02]  /*8c00*/  ISETP.NE.U32.AND P3, PT, R10, RZ, PT ;  /* 0x000000ff0a00720c */ /* 0x000fc40003f65070 */
[----:B--2---:R-:W-:-:S04]  /*8c10*/  LEA R16, P6, R6, R9, 0x2 ;  /* 0x0000000906107211 */ /* 0x004fc800078c10ff */
[-C--:B------:R-:W-:Y:S01]  /*8c20*/  LEA.HI.X.SX32 R17, R6, R0.reuse, 0x2, P6 ;  /* 0x0000000006117211 */ /* 0x080fe200030f16ff */
[----:B------:R-:W-:Y:S01]  /*8c30*/  IMAD.SHL.U32 R6, R4, 0x4, RZ ;  /* 0x0000000404067824 */ /* 0x000fe200078e00ff */
[----:B------:R-:W-:Y:S01]  /*8c40*/  ISETP.GE.AND P6, PT, R5, c[0x0][0x180], PT ;  /* 0x0000600005007a0c */ /* 0x000fe20003fc6270 */
[----:B------:R-:W-:Y:S02]  /*8c50*/  IMAD.SHL.U32 R15, R12, 0x4, RZ ;  /* 0x000000040c0f7824 */ /* 0x000fe400078e00ff */
[----:B------:R1:W-:Y:S01]  /*8c60*/  LDGSTS.E [R11+-0x7e800], [R16.64], P4 ;  /* 0x81800000100b7fae */ /* 0x0003e2000a12184e */
[----:B------:R-:W-:Y:S02]  /*8c70*/  SEL R10, R19, RZ, !P6 ;  /* 0x000000ff130a7207 */ /* 0x000fe40007000000 */
[----:B------:R-:W-:Y:S01]  /*8c80*/  IADD3 R20, P6, R6, R9, RZ ;  /* 0x0000000906147210 */ /* 0x000fe20007fde0ff */
[----:B------:R-:W-:Y:S01]  /*8c90*/  IMAD R6, R8, 0x10, R4 ;  /* 0x0000001008067824 */ /* 0x000fe200078e0204 */
[----:B------:R-:W-:Y:S01]  /*8ca0*/  ISETP.NE.U32.AND P4, PT, R10, RZ, PT ;  /* 0x000000ff0a00720c */ /* 0x000fe20003f85070 */
[----:B------:R2:W-:Y:S01]  /*8cb0*/  STL.64 [R1+0x370], R16 ;  /* 0x0003701001007387 */ /* 0x0005e20000100a00 */
[----:B------:R-:W-:Y:S01]  /*8cc0*/  LEA.HI.X.SX32 R21, R4, R0, 0x2, P6 ;  /* 0x0000000004157211 */ /* 0x000fe200030f16ff */
[----:B------:R-:W-:Y:S01]  /*8cd0*/  IMAD.SHL.U32 R4, R6, 0x4, RZ ;  /* 0x0000000406047824 */ /* 0x000fe200078e00ff */
[----:B------:R-:W-:-:S02]  /*8ce0*/  IADD3 R10, R13, 0x100000, RZ ;  /* 0x001000000d0a7810 */ /* 0x000fc40007ffe0ff */
[----:B-1----:R-:W-:Y:S01]  /*8cf0*/  LOP3.LUT R11, R26, 0x50, RZ, 0xfc, !PT ;  /* 0x000000501a0b7812 */ /* 0x002fe200078efcff */
[----:B------:R1:W-:Y:S01]  /*8d00*/  STL.64 [R1+0x368], R20 ;  /* 0x0003681401007387 */ /* 0x0003e20000100a00 */
[----:B------:R-:W-:-:S03]  /*8d10*/  IMAD R7, R7, c[0x0][0x188], RZ ;  /* 0x0000620007077a24 */ /* 0x000fc600078e02ff */
[----:B------:R1:W-:Y:S01]  /*8d20*/  LDGSTS.E [R10+-0x7e000], [R20.64], P1 ;  /* 0x82000000140a7fae */ /* 0x0003e2000892184e */
[-C--:B--2---:R-:W-:Y:S02]  /*8d30*/  IADD3 R16, P6, R15, R9.reuse, RZ ;  /* 0x000000090f107210 */ /* 0x084fe40007fde0ff */
[----:B------:R-:W-:Y:S01]  /*8d40*/  ISETP.GE.AND P1, PT, R11, c[0x0][0x180], PT ;  /* 0x000060000b007a0c */ /* 0x000fe20003f26270 */
[----:B------:R2:W-:Y:S01]  /*8d50*/  STL [R1+0x658], R4 ;  /* 0x0006580401007387 */ /* 0x0005e20000100800 */
[----:B------:R-:W-:Y:S01]  /*8d60*/  LEA.HI.X.SX32 R17, R12, R0, 0x2, P6 ;  /* 0x000000000c117211 */ /* 0x000fe200030f16ff */
[----:B------:R-:W-:Y:S01]  /*8d70*/  IMAD.SHL.U32 R12, R7, 0x4, RZ ;  /* 0x00000004070c7824 */ /* 0x000fe200078e00ff */
[----:B------:R-:W-:Y:S02]  /*8d80*/  IADD3 R11, R13, 0x100000, RZ ;  /* 0x001000000d0b7810 */ /* 0x000fe40007ffe0ff */
[----:B-1----:R-:W-:Y:S02]  /*8d90*/  IADD3 R20, P6, R4, R9, RZ ;  /* 0x0000000904147210 */ /* 0x002fe40007fde0ff */
[----:B------:R-:W-:Y:S01]  /*8da0*/  SEL R10, R19, RZ, !P1 ;  /* 0x000000ff130a7207 */ /* 0x000fe20004800000 */
[----:B------:R1:W-:Y:S01]  /*8db0*/  STL.64 [R1+0x360], R16 ;  /* 0x0003601001007387 */ /* 0x0003e20000100a00 */
[----:B--2---:R-:W-:-:S02]  /*8dc0*/  LEA.HI R4, R14, 0x58, RZ, 0x1a ;  /* 0x000000580e047811 */ /* 0x004fc400078fd0ff */
[----:B------:R-:W-:Y:S01]  /*8dd0*/  LEA.HI.X.SX32 R21, R6, R0, 0x2, P6 ;  /* 0x0000000006157211 */ /* 0x000fe200030f16ff */
[----:B------:R1:W-:Y:S01]  /*8de0*/  LDGSTS.E [R11+-0x7d800], [R16.64], P0 ;  /* 0x82800000100b7fae */ /* 0x0003e2000812184e */
[----:B------:R-:W-:Y:S02]  /*8df0*/  ISETP.GE.AND P6, PT, R4, c[0x0][0x180], PT ;  /* 0x0000600004007a0c */ /* 0x000fe40003fc6270 */
[----:B------:R-:W-:Y:S02]  /*8e00*/  ISETP.NE.U32.AND P1, PT, R10, RZ, PT ;  /* 0x000000ff0a00720c */ /* 0x000fe40003f25070 */
[----:B------:R-:W-:Y:S02]  /*8e10*/  SEL R10, R19, RZ, !P6 ;  /* 0x000000ff130a7207 */ /* 0x000fe40007000000 */
[----:B------:R-:W-:Y:S01]  /*8e20*/  IADD3 R25, R13, 0x100000, RZ ;  /* 0x001000000d197810 */ /* 0x000fe20007ffe0ff */
[----:B------:R-:W-:Y:S01]  /*8e30*/  IMAD R6, R8, 0x10, R6 ;  /* 0x0000001008067824 */ /* 0x000fe200078e0206 */
[----:B------:R-:W-:-:S02]  /*8e40*/  ISETP.NE.U32.AND P0, PT, R10, RZ, PT ;  /* 0x000000ff0a00720c */ /* 0x000fc40003f05070 */
[----:B-1----:R-:W-:Y:S01]  /*8e50*/  IADD3 R16, P6, R12, R9, RZ ;  /* 0x000000090c107210 */ /* 0x002fe20007fde0ff */
[----:B------:R1:W-:Y:S01]  /*8e60*/  LDGSTS.E [R25+-0x7d000], [R20.64], P5 ;  /* 0x8300000014197fae */ /* 0x0003e2000a92184e */
[----:B------:R-:W-:Y:S02]  /*8e70*/  LOP3.LUT R11, R26, 0x60, RZ, 0xfc, !PT ;  /* 0x000000601a0b7812 */ /* 0x000fe400078efcff */
[----:B------:R-:W-:Y:S02]  /*8e80*/  LEA.HI.X.SX32 R17, R7, R0, 0x2, P6 ;  /* 0x0000000007117211 */ /* 0x000fe400030f16ff */
[----:B------:R-:W-:Y:S02]  /*8e90*/  IADD3 R10, R13, 0x100000, RZ ;  /* 0x001000000d0a7810 */ /* 0x000fe40007ffe0ff */
[----:B------:R-:W-:Y:S02]  /*8ea0*/  LEA.HI R7, R14, 0x68, RZ, 0x1a ;  /* 0x000000680e077811 */ /* 0x000fe400078fd0ff */
[----:B------:R-:W-:Y:S01]  /*8eb0*/  ISETP.GE.AND P5, PT, R11, c[0x0][0x180], PT ;  /* 0x000060000b007a0c */ /* 0x000fe20003fa6270 */
[----:B------:R-:W-:Y:S01]  /*8ec0*/  IMAD.SHL.U32 R11, R6, 0x4, RZ ;  /* 0x00000004060b7824 */ /* 0x000fe200078e00ff */
[----:B------:R-:W-:Y:S04]  /*8ed0*/  STL.64 [R1+0x350], R20 ;  /* 0x0003501401007387 */ /* 0x000fe80000100a00 */
[----:B------:R2:W-:Y:S01]  /*8ee0*/  LDGSTS.E [R10+-0x7c800], [R16.64], P2 ;  /* 0x83800000100a7fae */ /* 0x0005e2000912184e */
[----:B------:R-:W-:-:S03]  /*8ef0*/  ISETP.GE.AND P2, PT, R7, c[0x0][0x180], PT ;  /* 0x0000600007007a0c */ /* 0x000fc60003f46270 */
[----:B------:R-:W-:Y:S01]  /*8f00*/  STL [R1+0x500], R6 ;  /* 0x0005000601007387 */ /* 0x000fe20000100800 */
[----:B------:R-:W-:-:S03]  /*8f10*/  IMAD R12, R5, c[0x0][0x188], RZ ;  /* 0x00006200050c7a24 */ /* 0x000fc600078e02ff */
[----:B------:R3:W-:Y:S01]  /*8f20*/  STL.64 [R1+0x338], R16 ;  /* 0x0003381001007387 */ /* 0x0007e20000100a00 */
[----:B--2---:R-:W-:-:S03]  /*8f30*/  SEL R10, R19, RZ, !P5 ;  /* 0x000000ff130a7207 */ /* 0x004fc60006800000 */
[----:B------:R2:W-:Y:S01]  /*8f40*/  STL [R1+0x650], R11 ;  /* 0x0006500b01007387 */ /* 0x0005e20000100800 */
[----:B------:R-:W-:Y:S01]  /*8f50*/  IMAD.SHL.U32 R5, R12, 0x4, RZ ;  /* 0x000000040c057824 */ /* 0x000fe200078e00ff */
[----:B---3--:R-:W-:Y:S02]  /*8f60*/  IADD3 R16, P5, R11, R9, RZ ;  /* 0x000000090b107210 */ /* 0x008fe40007fbe0ff */
[----:B--2---:R-:W-:Y:S02]  /*8f70*/  SEL R11, R19, RZ, !P2 ;  /* 0x000000ff130b7207 */ /* 0x004fe40005000000 */
[----:B------:R-:W-:Y:S02]  /*8f80*/  ISETP.NE.U32.AND P2, PT, R10, RZ, PT ;  /* 0x000000ff0a00720c */ /* 0x000fe40003f45070 */
[----:B------:R-:W-:Y:S02]  /*8f90*/  LEA.HI.X.SX32 R17, R6, R0, 0x2, P5 ;  /* 0x0000000006117211 */ /* 0x000fe400028f16ff */
[----:B------:R-:W-:Y:S01]  /*8fa0*/  IADD3 R10, R13, 0x100000, RZ ;  /* 0x001000000d0a7810 */ /* 0x000fe20007ffe0ff */
[----:B------:R-:W-:-:S02]  /*8fb0*/  IMAD R6, R8, 0x10, R6 ;  /* 0x0000001008067824 */ /* 0x000fc400078e0206 */
[----:B------:R2:W-:Y:S01]  /*8fc0*/  STL.64 [R1+0x320], R16 ;  /* 0x0003201001007387 */ /* 0x0005e20000100a00 */
[----:B------:R-:W-:-:S03]  /*8fd0*/  LOP3.LUT R15, R26, 0x70, RZ, 0xfc, !PT ;  /* 0x000000701a0f7812 */ /* 0x000fc600078efcff */
[----:B------:R2:W-:Y:S01]  /*8fe0*/  LDGSTS.E [R10+-0x7c000], [R16.64], P3 ;  /* 0x84000000100a7fae */ /* 0x0005e2000992184e */
[----:B------:R-:W-:Y:S02]  /*8ff0*/  ISETP.NE.U32.AND P5, PT, R11, RZ, PT ;  /* 0x000000ff0b00720c */ /* 0x000fe40003fa5070 */
[----:B------:R-:W-:Y:S02]  /*9000*/  IADD3 R11, R13, 0x100000, RZ ;  /* 0x001000000d0b7810 */ /* 0x000fe40007ffe0ff */
[----:B------:R-:W-:Y:S02]  /*9010*/  ISETP.GE.AND P6, PT, R15, c[0x0][0x180], PT ;  /* 0x000060000f007a0c */ /* 0x000fe40003fc6270 */
[----:B--2---:R-:W-:-:S04]  /*9020*/  IADD3 R16, P3, R5, R9, RZ ;  /* 0x0000000905107210 */ /* 0x004fc80007f7e0ff */
[----:B------:R-:W-:Y:S01]  /*9030*/  LEA.HI.X.SX32 R17, R12, R0, 0x2, P3 ;  /* 0x000000000c117211 */ /* 0x000fe200018f16ff */
[----:B------:R-:W-:Y:S01]  /*9040*/  IMAD.SHL.U32 R12, R6, 0x4, RZ ;  /* 0x00000004060c7824 */ /* 0x000fe200078e00ff */
[----:B------:R-:W-:Y:S01]  /*9050*/  STL [R1+0x510], R6 ;  /* 0x0005100601007387 */ /* 0x000fe20000100800 */
[----:B------:R-:W-:-:S03]  /*9060*/  SEL R10, R19, RZ, !P6 ;  /* 0x000000ff130a7207 */ /* 0x000fc60007000000 */
[----:B------:R2:W-:Y:S04]  /*9070*/  STL.64 [R1+0x318], R16 ;  /* 0x0003181001007387 */ /* 0x0005e80000100a00 */
[----:B------:R2:W-:Y:S04]  /*9080*/  LDGSTS.E [R11+-0x7b800], [R16.64], P4 ;  /* 0x84800000100b7fae */ /* 0x0005e8000a12184e */
[----:B------:R3:W-:Y:S01]  /*9090*/  STL [R1+0x63c], R12 ;  /* 0x00063c0c01007387 */ /* 0x0007e20000100800 */
[----:B------:R-:W-:Y:S02]  /*90a0*/  LEA.HI R5, R14, 0x78, RZ, 0x1a ;  /* 0x000000780e057811 */ /* 0x000fe400078fd0ff */
[----:B--2---:R-:W-:Y:S01]  /*90b0*/  IADD3 R16, P6, R12, R9, RZ ;  /* 0x000000090c107210 */ /* 0x004fe20007fde0ff */
[----:B---3--:R-:W-:-:S03]  /*90c0*/  IMAD R12, R4, c[0x0][0x188], RZ ;  /* 0x00006200040c7a24 */ /* 0x008fc600078e02ff */
[----:B------:R-:W-:Y:S01]  /*90d0*/  LEA.HI.X.SX32 R17, R6, R0, 0x2, P6 ;  /* 0x0000000006117211 */ /* 0x000fe200030f16ff */
[----:B------:R-:W-:Y:S01]  /*90e0*/  IMAD.SHL.U32 R15, R12, 0x4, RZ ;  /* 0x000000040c0f7824 */ /* 0x000fe200078e00ff */
[----:B------:R-:W-:Y:S01]  /*90f0*/  UIADD3 UR11, UR10, -0x80, URZ ;  /* 0xffffff800a0b7890 */ /* 0x000fe2000fffe03f */
[----:B------:R-:W-:Y:S02]  /*9100*/  ISETP.GE.AND P3, PT, R5, c[0x0][0x180], PT ;  /* 0x0000600005007a0c */ /* 0x000fe40003f66270 */
[----:B------:R2:W-:Y:S01]  /*9110*/  STL.64 [R1+0x310], R16 ;  /* 0x0003101001007387 */ /* 0x0005e20000100a00 */
[----:B------:R-:W-:-:S03]  /*9120*/  LOP3.LUT R4, R14, 0x7f, RZ, 0xc0, !PT ;  /* 0x0000007f0e047812 */ /* 0x000fc600078ec0ff */
[----:B------:R2:W-:Y:S01]  /*9130*/  LDGSTS.E [R11+-0x7b000], [R16.64], P1 ;  /* 0x85000000100b7fae */ /* 0x0005e2000892184e */
[----:B------:R-:W-:Y:S01]  /*9140*/  ISETP.NE.U32.AND P4, PT, R10, RZ, PT ;  /* 0x000000ff0a00720c */ /* 0x000fe20003f85070 */
[----:B------:R-:W-:Y:S01]  /*9150*/  UISETP.GT.AND UP0, UPT, UR6, 0xff, UPT ;  /* 0x000000ff0600788c */ /* 0x000fe2000bf04270 */
[----:B------:R-:W-:Y:S02]  /*9160*/  SEL R10, R19, RZ, !P3 ;  /* 0x000000ff130a7207 */ /* 0x000fe40005800000 */
[----:B------:R-:W-:Y:S02]  /*9170*/  ISETP.GE.AND P1, PT, R4, c[0x0][0x180], PT ;  /* 0x0000600004007a0c */ /* 0x000fe40003f26270 */
[----:B--2---:R-:W-:Y:S01]  /*9180*/  IADD3 R16, P6, R15, R9, RZ ;  /* 0x000000090f107210 */ /* 0x004fe20007fde0ff */
[----:B------:R-:W-:-:S03]  /*9190*/  IMAD R15, R8, 0x10, R6 ;  /* 0x00000010080f7824 */ /* 0x000fc600078e0206 */
[----:B------:R-:W-:Y:S02]  /*91a0*/  LEA.HI.X.SX32 R17, R12, R0, 0x2, P6 ;  /* 0x000000000c117211 */ /* 0x000fe400030f16ff */
[----:B------:R-:W-:Y:S01]  /*91b0*/  ISETP.GE.AND P6, PT, R26, UR11, PT ;  /* 0x0000000b1a007c0c */ /* 0x000fe2000bfc6270 */
[----:B------:R-:W-:Y:S01]  /*91c0*/  USHF.L.U32 UR7, UR8, 0x7, URZ ;  /* 0x0000000708077899 */ /* 0x000fe2000800063f */
[----:B------:R-:W-:Y:S01]  /*91d0*/  ISETP.NE.U32.AND P3, PT, R10, RZ, PT ;  /* 0x000000ff0a00720c */ /* 0x000fe20003f65070 */
[----:B------:R-:W-:Y:S01]  /*91e0*/  IMAD.SHL.U32 R6, R15, 0x4, RZ ;  /* 0x000000040f067824 */ /* 0x000fe200078e00ff */
[----:B------:R-:W-:Y:S01]  /*91f0*/  SEL R19, R19, RZ, !P1 ;  /* 0x000000ff13137207 */ /* 0x000fe20004800000 */
[----:B------:R-:W-:Y:S01]  /*9200*/  IMAD R12, R7, c[0x0][0x188], RZ ;  /* 0x00006200070c7a24 */ /* 0x000fe200078e02ff */
[----:B------:R-:W-:Y:S01]  /*9210*/  SEL R10, RZ, 0x4, P6 ;  /* 0x00000004ff0a7807 */ /* 0x000fe20003000000 */
[----:B------:R2:W-:Y:S01]  /*9220*/  LDGSTS.E [R11+-0x7a800], [R16.64], P0 ;  /* 0x85800000100b7fae */ /* 0x0005e2000812184e */
[----:B------:R-:W-:-:S02]  /*9230*/  PLOP3.LUT P6, PT, PT, PT, UP0, 0x80, 0x0 ;  /* 0x000000000000781c */ /* 0x000fc40003fcf008 */
[----:B------:R-:W-:Y:S01]  /*9240*/  ISETP.NE.U32.AND P1, PT, R19, RZ, PT ;  /* 0x000000ff1300720c */ /* 0x000fe20003f25070 */
[----:B------:R-:W-:Y:S01]  /*9250*/  STL.64 [R1+0x300], R16 ;  /* 0x0003001001007387 */ /* 0x000fe20000100a00 */
[----:B------:R-:W-:Y:S01]  /*9260*/  IMAD.U32 R19, RZ, RZ, UR7 ;  /* 0x00000007ff137e24 */ /* 0x000fe2000f8e00ff */
[----:B------:R-:W-:Y:S02]  /*9270*/  SEL R10, R10, RZ, P6 ;  /* 0x000000ff0a0a7207 */ /* 0x000fe40003000000 */
[----:B------:R-:W-:Y:S04]  /*9280*/  STL [R1+0x2d4], R15 ;  /* 0x0002d40f01007387 */ /* 0x000fe80000100800 */
[----:B------:R3:W-:Y:S01]  /*9290*/  STL [R1+0x638], R6 ;  /* 0x0006380601007387 */ /* 0x0007e20000100800 */
[----:B------:R-:W-:Y:S01]  /*92a0*/  IMAD.WIDE R2, R19, 0x4, R2 ;  /* 0x0000000413027825 */ /* 0x000fe200078e0202 */
[----:B---3--:R-:W-:-:S04]  /*92b0*/  IADD3 R6, P6, R6, R9, RZ ;  /* 0x0000000906067210 */ /* 0x008fc80007fde0ff */
[----:B------:R-:W-:Y:S01]  /*92c0*/  LEA.HI.X.SX32 R7, R15, R0, 0x2, P6 ;  /* 0x000000000f077211 */ /* 0x000fe200030f16ff */
[----:B------:R3:W-:Y:S04]  /*92d0*/  STL.64 [R1+0x420], R2 ;  /* 0x0004200201007387 */ /* 0x0007e80000100a00 */
[----:B------:R3:W-:Y:S04]  /*92e0*/  STL.64 [R1+0x2e8], R6 ;  /* 0x0002e80601007387 */ /* 0x0007e80000100a00 */
[----:B------:R-:W4:Y:S01]  /*92f0*/  LDL.LU R26, [R1+0x200] ;  /* 0x00020000011a7983 */ /* 0x000f220000300800 */
[----:B--2---:R-:W-:Y:S01]  /*9300*/  IMAD.SHL.U32 R11, R12, 0x4, RZ ;  /* 0x000000040c0b7824 */ /* 0x004fe200078e00ff */
[----:B------:R-:W-:Y:S01]  /*9310*/  ISETP.NE.U32.AND P0, PT, R10, RZ, PT ;  /* 0x000000ff0a00720c */ /* 0x000fe20003f05070 */
[----:B------:R-:W-:Y:S01]  /*9320*/  IMAD R8, R8, 0x10, R15 ;  /* 0x0000001008087824 */ /* 0x000fe200078e020f */
[----:B------:R-:W2:Y:S02]  /*9330*/  LDL.LU R23, [R1+0x1fc] ;  /* 0x0001fc0001177983 */ /* 0x000ea40000300800 */
[----:B------:R-:W-:-:S04]  /*9340*/  IADD3 R10, P6, R11, R9, RZ ;  /* 0x000000090b0a7210 */ /* 0x000fc80007fde0ff */
[----:B------:R-:W-:Y:S01]  /*9350*/  LEA.HI.X.SX32 R11, R12, R0, 0x2, P6 ;  /* 0x000000000c0b7211 */ /* 0x000fe200030f16ff */
[----:B------:R-:W-:Y:S01]  /*9360*/  STL [R1+0x50c], R8 ;  /* 0x00050c0801007387 */ /* 0x000fe20000100800 */
[----:B---3--:R-:W-:-:S03]  /*9370*/  IADD3 R3, R13, 0x100000, RZ ;  /* 0x001000000d037810 */ /* 0x008fc60007ffe0ff */
[----:B------:R3:W-:Y:S04]  /*9380*/  STL.64 [R1+0x8], R10 ;  /* 0x0000080a01007387 */ /* 0x0007e80000100a00 */
[----:B------:R-:W2:Y:S01]  /*9390*/  LDL.LU R12, [R1+0x1f8] ;  /* 0x0001f800010c7983 */ /* 0x000ea20000300800 */
[----:B------:R-:W-:-:S03]  /*93a0*/  IADD3 R2, R13, 0x100000, RZ ;  /* 0x001000000d027810 */ /* 0x000fc60007ffe0ff */
[----:B-1----:R-:W2:Y:S04]  /*93b0*/  LDL.LU R20, [R1+0x1f4] ;  /* 0x0001f40001147983 */ /* 0x002ea80000300800 */
[----:B------:R1:W-:Y:S01]  /*93c0*/  LDGSTS.E [R3+-0x7a000], [R6.64], P2 ;  /* 0x8600000006037fae */ /* 0x0003e2000912184e */
[----:B------:R-:W-:-:S03]  /*93d0*/  IMAD R5, R5, c[0x0][0x188], RZ ;  /* 0x0000620005057a24 */ /* 0x000fc600078e02ff */
[----:B------:R3:W-:Y:S01]  /*93e0*/  LDGSTS.E [R2+-0x79800], [R10.64], P5 ;  /* 0x868000000a027fae */ /* 0x0007e2000a92184e */
[----:B-1----:R-:W-:-:S05]  /*93f0*/  IMAD.SHL.U32 R6, R8, 0x4, RZ ;  /* 0x0000000408067824 */ /* 0x002fca00078e00ff */
[-C--:B---3--:R-:W-:Y:S01]  /*9400*/  IADD3 R10, P2, R6, R9.reuse, RZ ;  /* 0x00000009060a7210 */ /* 0x088fe20007f5e0ff */
[----:B------:R1:W-:Y:S01]  /*9410*/  STL [R1+0x630], R6 ;  /* 0x0006300601007387 */ /* 0x0003e20000100800 */
[----:B------:R-:W-:Y:S02]  /*9420*/  IMAD.SHL.U32 R3, R5, 0x4, RZ ;  /* 0x0000000405037824 */ /* 0x000fe400078e00ff */
[----:B------:R-:W-:Y:S01]  /*9430*/  LEA.HI.X.SX32 R11, R8, R0, 0x2, P2 ;  /* 0x00000000080b7211 */ /* 0x000fe200010f16ff */
[----:B------:R-:W3:Y:S04]  /*9440*/  LDL.LU R21, [R1+0x1f0] ;  /* 0x0001f00001157983 */ /* 0x000ee80000300800 */
[----:B------:R-:W-:Y:S01]  /*9450*/  STL.64 [R1], R10 ;  /* 0x0000000a01007387 */ /* 0x000fe20000100a00 */
[----:B-1----:R-:W-:-:S03]  /*9460*/  IADD3 R6, P5, R3, R9, RZ ;  /* 0x0000000903067210 */ /* 0x002fc60007fbe0ff */
[----:B------:R-:W3:Y:S01]  /*9470*/  LDL.LU R24, [R1+0x1e8] ;  /* 0x0001e80001187983 */ /* 0x000ee20000300800 */
[C---:B------:R-:W-:Y:S02]  /*9480*/  IADD3 R3, R13.reuse, 0x100000, RZ ;  /* 0x001000000d037810 */ /* 0x040fe40007ffe0ff */
[----:B------:R-:W-:Y:S01]  /*9490*/  IADD3 R9, R13, 0x100000, RZ ;  /* 0x001000000d097810 */ /* 0x000fe20007ffe0ff */
[----:B------:R-:W-:Y:S01]  /*94a0*/  IMAD R4, R4, c[0x0][0x18c], RZ ;  /* 0x0000630004047a24 */ /* 0x000fe200078e02ff */
[----:B------:R-:W3:Y:S01]  /*94b0*/  LDL R13, [R1+0x1e4] ;  /* 0x0001e400010d7983 */ /* 0x000ee20000100800 */
[----:B------:R-:W-:Y:S02]  /*94c0*/  USHF.R.U32.HI UR4, URZ, 0x3, UR5 ;  /* 0x000000033f047899 */ /* 0x000fe40008011605 */
[----:B------:R-:W-:Y:S01]  /*94d0*/  IMAD.SHL.U32 R2, R4, 0x4, RZ ;  /* 0x0000000404027824 */ /* 0x000fe200078e00ff */
[----:B------:R-:W-:Y:S01]  /*94e0*/  LEA.HI.X.SX32 R7, R5, R0, 0x2, P5 ;  /* 0x0000000005077211 */ /* 0x000fe200028f16ff */
[----:B------:R1:W-:Y:S01]  /*94f0*/  LDGSTS.E [R3+-0x79000], [R10.64], P4 ;  /* 0x870000000a037fae */ /* 0x0003e2000a12184e */
[----:B------:R-:W-:-:S02]  /*9500*/  IMAD.SHL.U32 R14, R14, 0x4, RZ ;  /* 0x000000040e0e7824 */ /* 0x000fc400078e00ff */
[----:B------:R-:W-:Y:S01]  /*9510*/  IADD3 R0, P2, R2, c[0x0][0x168], RZ ;  /* 0x00005a0002007a10 */ /* 0x000fe20007f5e0ff */
[----:B------:R-:W-:Y:S04]  /*9520*/  STL.64 [R1+0x2e0], R6 ;  /* 0x0002e00601007387 */ /* 0x000fe80000100a00 */
[----:B------:R1:W-:Y:S02]  /*9530*/  STL [R1+0xf34], R0 ;  /* 0x000f340001007387 */ /* 0x0003e40000100800 */
[----:B-1----:R-:W-:Y:S02]  /*9540*/  IMAD.U32 R3, RZ, RZ, UR4 ;  /* 0x00000004ff037e24 */ /* 0x002fe4000f8e00ff */
[----:B------:R1:W-:Y:S04]  /*9550*/  STL [R1+0xde0], R2 ;  /* 0x000de00201007387 */ /* 0x0003e80000100800 */
[----:B------:R1:W-:Y:S01]  /*9560*/  LDGSTS.E [R9+-0x78800], [R6.64], P3 ;  /* 0x8780000006097fae */ /* 0x0003e2000992184e */
[----:B------:R-:W-:-:S02]  /*9570*/  LOP3.LUT R0, R3, 0x7fc, R14, 0x78, !PT ;  /* 0x000007fc03007812 */ /* 0x000fc400078e780e */
[----:B------:R-:W-:Y:S01]  /*9580*/  LEA.HI.X.SX32 R3, R4, c[0x0][0x16c], 0x2, P2 ;  /* 0x00005b0004037a11 */ /* 0x000fe200010f16ff */
[----:B------:R-:W0:Y:S04]  /*9590*/  LDGDEPBAR ;  /* 0x00000000000079af */ /* 0x000e280000000000 */
[----:B------:R-:W-:Y:S01]  /*95a0*/  STL [R1+0xf38], R3 ;  /* 0x000f380301007387 */ /* 0x000fe20000100800 */
[----:B----4-:R-:W-:-:S03]  /*95b0*/  IMAD R0, R26, c[0x0][0x190], RZ ;  /* 0x000064001a007a24 */ /* 0x010fc600078e02ff */
[----:B------:R-:W4:Y:S04]  /*95c0*/  LDL.LU R26, [R1+0x1e0] ;  /* 0x0001e000011a7983 */ /* 0x000f280000300800 */
[----:B------:R1:W-:Y:S04]  /*95d0*/  STL [R1+0x790], R0 ;  /* 0x0007900001007387 */ /* 0x0003e80000100800 */
[----:B------:R-:W4:Y:S01]  /*95e0*/  LDL R10, [R1+0x1dc] ;  /* 0x0001dc00010a7983 */ /* 0x000f220000100800 */
[----:B--2---:R-:W-:-:S03]  /*95f0*/  IMAD R29, R23, c[0x0][0x190], RZ ;  /* 0x00006400171d7a24 */ /* 0x004fc600078e02ff */
[----:B------:R-:W2:Y:S04]  /*9600*/  LDL.LU R11, [R1+0x1d8] ;  /* 0x0001d800010b7983 */ /* 0x000ea80000300800 */
[----:B------:R-:W2:Y:S01]  /*9610*/  LDL.LU R14, [R1+0x1d0] ;  /* 0x0001d000010e7983 */ /* 0x000ea20000300800 */
[----:B-1----:R-:W-:-:S03]  /*9620*/  IMAD R2, R12, c[0x0][0x190], RZ ;  /* 0x000064000c027a24 */ /* 0x002fc600078e02ff */
[----:B------:R-:W2:Y:S01]  /*9630*/  LDL.LU R23, [R1+0x1cc] ;  /* 0x0001cc0001177983 */ /* 0x000ea20000300800 */
[----:B------:R-:W-:-:S03]  /*9640*/  IMAD R0, R20, c[0x0][0x190], RZ ;  /* 0x0000640014007a24 */ /* 0x000fc600078e02ff */
[----:B------:R-:W2:Y:S04]  /*9650*/  LDL.LU R28, [R1+0x1c8] ;  /* 0x0001c800011c7983 */ /* 0x000ea80000300800 */
[----:B------:R-:W-:Y:S04]  /*9660*/  STL [R1+0x78c], R2 ;  /* 0x00078c0201007387 */ /* 0x000fe80000100800 */
[----:B------:R-:W2:Y:S04]  /*9670*/  LDL.LU R25, [R1+0x1c4] ;  /* 0x0001c40001197983 */ /* 0x000ea80000300800 */
[----:B------:R3:W-:Y:S04]  /*9680*/  STL [R1+0x788], R0 ;  /* 0x0007880001007387 */ /* 0x0007e80000100800 */
[----:B------:R-:W2:Y:S04]  /*9690*/  LDL.LU R27, [R1+0x1bc] ;  /* 0x0001bc00011b7983 */ /* 0x000ea80000300800 */
[----:B------:R-:W2:Y:S01]  /*96a0*/  LDL.LU R7, [R1+0x1b4] ;  /* 0x0001b40001077983 */ /* 0x000ea20000300800 */
[----:B---3--:R-:W-:-:S03]  /*96b0*/  IMAD R0, R21, c[0x0][0x190], RZ ;  /* 0x0000640015007a24 */ /* 0x008fc600078e02ff */
[----:B------:R-:W3:Y:S04]  /*96c0*/  LDL.LU R12, [R1+0x1b0] ;  /* 0x0001b000010c7983 */ /* 0x000ee80000300800 */
[----:B------:R-:W3:Y:S01]  /*96d0*/  LDL.LU R8, [R1+0x1ac] ;  /* 0x0001ac0001087983 */ /* 0x000ee20000300800 */
[----:B------:R-:W-:-:S03]  /*96e0*/  IMAD R2, R24, c[0x0][0x190], RZ ;  /* 0x0000640018027a24 */ /* 0x000fc600078e02ff */
[----:B------:R1:W-:Y:S04]  /*96f0*/  STL [R1+0x784], R0 ;  /* 0x0007840001007387 */ /* 0x0003e80000100800 */
[----:B------:R-:W3:Y:S04]  /*9700*/  LDL.LU R20, [R1+0x1a8] ;  /* 0x0001a80001147983 */ /* 0x000ee80000300800 */
[----:B------:R-:W3:Y:S01]  /*9710*/  LDL.LU R21, [R1+0x1a4] ;  /* 0x0001a40001157983 */ /* 0x000ee20000300800 */
[----:B-1----:R-:W-:-:S03]  /*9720*/  IMAD R0, R13, c[0x0][0x190], RZ ;  /* 0x000064000d007a24 */ /* 0x002fc600078e02ff */
[----:B------:R-:W-:Y:S04]  /*9730*/  STL [R1+0x590], R29 ;  /* 0x0005901d01007387 */ /* 0x000fe80000100800 */
[----:B------:R-:W-:Y:S04]  /*9740*/  STL [R1+0xf3c], R29 ;  /* 0x000f3c1d01007387 */ /* 0x000fe80000100800 */
[----:B------:R-:W3:Y:S04]  /*9750*/  LDL.LU R4, [R1+0x1a0] ;  /* 0x0001a00001047983 */ /* 0x000ee80000300800 */
[----:B------:R4:W-:Y:S04]  /*9760*/  STL [R1+0x780], R2 ;  /* 0x0007800201007387 */ /* 0x0009e80000100800 */
[----:B------:R-:W3:Y:S04]  /*9770*/  LDL.LU R5, [R1+0x194] ;  /* 0x0001940001057983 */ /* 0x000ee80000300800 */
[----:B------:R1:W-:Y:S04]  /*9780*/  STL [R1+0x77c], R0 ;  /* 0x00077c0001007387 */ /* 0x0003e80000100800 */
[----:B------:R-:W3:Y:S04]  /*9790*/  LDL.LU R6, [R1+0x190] ;  /* 0x0001900001067983 */ /* 0x000ee80000300800 */
[----:B------:R-:W3:Y:S04]  /*97a0*/  LDL R18, [R1+0x18c] ;  /* 0x00018c0001127983 */ /* 0x000ee80000100800 */
[----:B------:R-:W3:Y:S04]  /*97b0*/  LDL.LU R17, [R1+0x188] ;  /* 0x0001880001117983 */ /* 0x000ee80000300800 */
[----:B------:R-:W3:Y:S04]  /*97c0*/  LDL.LU R22, [R1+0x184] ;  /* 0x0001840001167983 */ /* 0x000ee80000300800 */
[----:B------:R-:W3:Y:S04]  /*97d0*/  LDL.LU R16, [R1+0x180] ;  /* 0x0001800001107983 */ /* 0x000ee80000300800 */
[----:B------:R-:W3:Y:S04]  /*97e0*/  LDL.LU R15, [R1+0x17c] ;  /* 0x00017c00010f7983 */ /* 0x000ee80000300800 */
[----:B------:R-:W3:Y:S04]  /*97f0*/  LDL.LU R24, [R1+0x178] ;  /* 0x0001780001187983 */ /* 0x000ee80000300800 */
[----:B------:R-:W3:Y:S01]  /*9800*/  LDL.LU R13, [R1+0x174] ;  /* 0x00017400010d7983 */ /* 0x000ee20000300800 */
[----:B----4-:R-:W-:-:S03]  /*9810*/  IMAD R2, R26, c[0x0][0x190], RZ ;  /* 0x000064001a027a24 */ /* 0x010fc600078e02ff */
[----:B------:R-:W4:Y:S01]  /*9820*/  LDL.LU R26, [R1+0x170] ;  /* 0x00017000011a7983 */ /* 0x000f220000300800 */
[----:B-1----:R-:W-:-:S03]  /*9830*/  IMAD R0, R10, c[0x0][0x190], RZ ;  /* 0x000064000a007a24 */ /* 0x002fc600078e02ff */
[----:B------:R1:W-:Y:S01]  /*9840*/  STL [R1+0x778], R2 ;  /* 0x0007780201007387 */ /* 0x0003e20000100800 */
[----:B--2---:R-:W-:-:S03]  /*9850*/  IMAD R3, R11, c[0x0][0x190], RZ ;  /* 0x000064000b037a24 */ /* 0x004fc600078e02ff */
[----:B------:R2:W-:Y:S01]  /*9860*/  STL [R1+0x774], R0 ;  /* 0x0007740001007387 */ /* 0x0005e20000100800 */
[----:B-1----:R-:W-:-:S03]  /*9870*/  IMAD R2, R14, c[0x0][0x190], RZ ;  /* 0x000064000e027a24 */ /* 0x002fc600078e02ff */
[----:B------:R1:W-:Y:S01]  /*9880*/  STL [R1+0x770], R3 ;  /* 0x0007700301007387 */ /* 0x0003e20000100800 */
[----:B--2---:R-:W-:-:S03]  /*9890*/  IMAD R0, R23, c[0x0][0x190], RZ ;  /* 0x0000640017007a24 */ /* 0x004fc600078e02ff */
[----:B------:R-:W2:Y:S01]  /*98a0*/  LDL.LU R14, [R1+0x16c] ;  /* 0x00016c00010e7983 */ /* 0x000ea20000300800 */
[----:B------:R-:W-:-:S03]  /*98b0*/  IMAD R28, R28, c[0x0][0x190], RZ ;  /* 0x000064001c1c7a24 */ /* 0x000fc600078e02ff */
[----:B------:R1:W-:Y:S02]  /*98c0*/  STL [R1+0x76c], R2 ;  /* 0x00076c0201007387 */ /* 0x0003e40000100800 */
[----:B-1----:R-:W-:Y:S02]  /*98d0*/  IMAD R3, R25, c[0x0][0x190], RZ ;  /* 0x0000640019037a24 */ /* 0x002fe400078e02ff */
[----:B------:R-:W2:Y:S04]  /*98e0*/  LDL.LU R23, [R1+0x168] ;  /* 0x0001680001177983 */ /* 0x000ea80000300800 */
[----:B------:R1:W-:Y:S01]  /*98f0*/  STL [R1+0x768], R0 ;  /* 0x0007680001007387 */ /* 0x0003e20000100800 */
[----:B------:R-:W-:-:S03]  /*9900*/  IMAD R2, R27, c[0x0][0x190], RZ ;  /* 0x000064001b027a24 */ /* 0x000fc600078e02ff */
[----:B------:R3:W-:Y:S04]  /*9910*/  STL [R1+0x760], R3 ;  /* 0x0007600301007387 */ /* 0x0007e80000100800 */
[----:B------:R-:W-:Y:S01]  /*9920*/  STL [R1+0x764], R28 ;  /* 0x0007641c01007387 */ /* 0x000fe20000100800 */
[----:B-1----:R-:W-:-:S03]  /*9930*/  IMAD R0, R7, c[0x0][0x190], RZ ;  /* 0x0000640007007a24 */ /* 0x002fc600078e02ff */
[----:B------:R1:W-:Y:S04]  /*9940*/  STL [R1+0x75c], R2 ;  /* 0x00075c0201007387 */ /* 0x0003e80000100800 */
[----:B------:R-:W-:Y:S01]  /*9950*/  STL [R1+0xf40], R28 ;  /* 0x000f401c01007387 */ /* 0x000fe20000100800 */
[----:B---3--:R-:W-:-:S03]  /*9960*/  IMAD R3, R8, c[0x0][0x190], RZ ;  /* 0x0000640008037a24 */ /* 0x008fc600078e02ff */
[----:B------:R3:W-:Y:S01]  /*9970*/  STL [R1+0x758], R0 ;  /* 0x0007580001007387 */ /* 0x0007e20000100800 */
[----:B-1----:R-:W-:Y:S02]  /*9980*/  IMAD R2, R20, c[0x0][0x190], RZ ;  /* 0x0000640014027a24 */ /* 0x002fe400078e02ff */
[----:B---3--:R-:W-:Y:S02]  /*9990*/  IMAD R0, R12, c[0x0][0x190], RZ ;  /* 0x000064000c007a24 */ /* 0x008fe400078e02ff */
[----:B------:R-:W3:Y:S04]  /*99a0*/  LDL.LU R12, [R1+0x164] ;  /* 0x00016400010c7983 */ /* 0x000ee80000300800 */
[----:B------:R1:W-:Y:S04]  /*99b0*/  STL [R1+0x754], R0 ;  /* 0x0007540001007387 */ /* 0x0003e80000100800 */
[----:B------:R1:W-:Y:S04]  /*99c0*/  STL [R1+0x750], R3 ;  /* 0x0007500301007387 */ /* 0x0003e80000100800 */
[----:B------:R-:W3:Y:S01]  /*99d0*/  LDL.LU R20, [R1+0x160] ;  /* 0x0001600001147983 */ /* 0x000ee20000300800 */
[----:B-1----:R-:W-:-:S03]  /*99e0*/  IMAD R0, R21, c[0x0][0x190], RZ ;  /* 0x0000640015007a24 */ /* 0x002fc600078e02ff */
[----:B------:R1:W-:Y:S01]  /*99f0*/  STL [R1+0x748], R2 ;  /* 0x0007480201007387 */ /* 0x0003e20000100800 */
[----:B------:R-:W-:-:S03]  /*9a00*/  IMAD R3, R4, c[0x0][0x190], RZ ;  /* 0x0000640004037a24 */ /* 0x000fc600078e02ff */
[----:B------:R-:W3:Y:S04]  /*9a10*/  LDL.LU R21, [R1+0x154] ;  /* 0x0001540001157983 */ /* 0x000ee80000300800 */
[----:B------:R1:W-:Y:S02]  /*9a20*/  STL [R1+0x744], R0 ;  /* 0x0007440001007387 */ /* 0x0003e40000100800 */
[----:B-1----:R-:W-:Y:S02]  /*9a30*/  IMAD R2, R5, c[0x0][0x190], RZ ;  /* 0x0000640005027a24 */ /* 0x002fe400078e02ff */
[----:B------:R1:W-:Y:S01]  /*9a40*/  STL [R1+0x740], R3 ;  /* 0x0007400301007387 */ /* 0x0003e20000100800 */
[----:B------:R-:W-:-:S03]  /*9a50*/  IMAD R0, R6, c[0x0][0x190], RZ ;  /* 0x0000640006007a24 */ /* 0x000fc600078e02ff */
[----:B------:R1:W-:Y:S02]  /*9a60*/  STL [R1+0x73c], R2 ;  /* 0x00073c0201007387 */ /* 0x0003e40000100800 */
[----:B-1----:R-:W-:Y:S02]  /*9a70*/  IMAD R3, R18, c[0x0][0x190], RZ ;  /* 0x0000640012037a24 */ /* 0x002fe400078e02ff */
[----:B------:R1:W-:Y:S01]  /*9a80*/  STL [R1+0x738], R0 ;  /* 0x0007380001007387 */ /* 0x0003e20000100800 */
[----:B------:R-:W-:-:S03]  /*9a90*/  IMAD R2, R17, c[0x0][0x190], RZ ;  /* 0x0000640011027a24 */ /* 0x000fc600078e02ff */
[----:B------:R1:W-:Y:S02]  /*9aa0*/  STL [R1+0x734], R3 ;  /* 0x0007340301007387 */ /* 0x0003e40000100800 */
[----:B-1----:R-:W-:Y:S02]  /*9ab0*/  IMAD R0, R22, c[0x0][0x190], RZ ;  /* 0x0000640016007a24 */ /* 0x002fe400078e02ff */
[----:B------:R1:W-:Y:S04]  /*9ac0*/  STL [R1+0x730], R2 ;  /* 0x0007300201007387 */ /* 0x0003e80000100800 */
[----:B------:R1:W-:Y:S01]  /*9ad0*/  STL [R1+0x72c], R0 ;  /* 0x00072c0001007387 */ /* 0x0003e20000100800 */
[----:B------:R-:W-:Y:S02]  /*9ae0*/  IMAD R3, R16, c[0x0][0x190], RZ ;  /* 0x0000640010037a24 */ /* 0x000fe400078e02ff */
[----:B-1----:R-:W-:-:S03]  /*9af0*/  IMAD R2, R15, c[0x0][0x190], RZ ;  /* 0x000064000f027a24 */ /* 0x002fc600078e02ff */
[----:B------:R-:W-:Y:S01]  /*9b00*/  STL [R1+0x728], R3 ;  /* 0x0007280301007387 */ /* 0x000fe20000100800 */
[----:B------:R-:W-:-:S03]  /*9b10*/  IMAD R0, R24, c[0x0][0x190], RZ ;  /* 0x0000640018007a24 */ /* 0x000fc600078e02ff */
[----:B------:R-:W-:Y:S01]  /*9b20*/  STL [R1+0x724], R2 ;  /* 0x0007240201007387 */ /* 0x000fe20000100800 */
[----:B------:R-:W-:-:S03]  /*9b30*/  IMAD R15, R13, c[0x0][0x190], RZ ;  /* 0x000064000d0f7a24 */ /* 0x000fc600078e02ff */
[----:B------:R-:W3:Y:S04]  /*9b40*/  LDL.LU R13, [R1+0x150] ;  /* 0x00015000010d7983 */ /* 0x000ee80000300800 */
[----:B------:R4:W-:Y:S04]  /*9b50*/  STL [R1+0x720], R0 ;  /* 0x0007200001007387 */ /* 0x0009e80000100800 */
[----:B------:R-:W3:Y:S04]  /*9b60*/  LDL.LU R24, [R1+0x14c] ;  /* 0x00014c0001187983 */ /* 0x000ee80000300800 */
[----:B------:R-:W3:Y:S01]  /*9b70*/  LDL.LU R27, [R1+0x148] ;  /* 0x00014800011b7983 */ /* 0x000ee20000300800 */
[----:B----4-:R-:W-:-:S05]  /*9b80*/  IMAD R0, R26, c[0x0][0x190], RZ ;  /* 0x000064001a007a24 */ /* 0x010fca00078e02ff */
[----:B------:R1:W-:Y:S04]  /*9b90*/  STL [R1+0x718], R0 ;  /* 0x0007180001007387 */ /* 0x0003e80000100800 */
[----:B------:R-:W4:Y:S04]  /*9ba0*/  LDL.LU R7, [R1+0x144] ;  /* 0x0001440001077983 */ /* 0x000f280000300800 */
[----:B------:R-:W4:Y:S04]  /*9bb0*/  LDL.LU R26, [R1+0x140] ;  /* 0x00014000011a7983 */ /* 0x000f280000300800 */
[----:B------:R-:W4:Y:S04]  /*9bc0*/  LDL.LU R8, [R1+0x13c] ;  /* 0x00013c0001087983 */ /* 0x000f280000300800 */
[----:B------:R-:W4:Y:S04]  /*9bd0*/  LDL.LU R4, [R1+0x130] ;  /* 0x0001300001047983 */ /* 0x000f280000300800 */
[----:B------:R-:W4:Y:S04]  /*9be0*/  LDL.LU R5, [R1+0x12c] ;  /* 0x00012c0001057983 */ /* 0x000f280000300800 */
[----:B------:R-:W4:Y:S01]  /*9bf0*/  LDL.LU R6, [R1+0x128] ;  /* 0x0001280001067983 */ /* 0x000f220000300800 */
[----:B--2---:R-:W-:-:S03]  /*9c00*/  IMAD R17, R23, c[0x0][0x190], RZ ;  /* 0x0000640017117a24 */ /* 0x004fc600078e02ff */
[----:B------:R-:W2:Y:S04]  /*9c10*/  LDL.LU R22, [R1+0x120] ;  /* 0x0001200001167983 */ /* 0x000ea80000300800 */
[----:B------:R-:W-:Y:S04]  /*9c20*/  STL [R1+0x71c], R15 ;  /* 0x00071c0f01007387 */ /* 0x000fe80000100800 */
[----:B------:R-:W-:Y:S04]  /*9c30*/  STL [R1+0xf44], R15 ;  /* 0x000f440f01007387 */ /* 0x000fe80000100800 */
[----:B------:R-:W2:Y:S01]  /*9c40*/  LDL.LU R23, [R1+0x11c] ;  /* 0x00011c0001177983 */ /* 0x000ea20000300800 */
[----:B------:R-:W-:-:S05]  /*9c50*/  IMAD R16, R14, c[0x0][0x190], RZ ;  /* 0x000064000e107a24 */ /* 0x000fca00078e02ff */
[----:B------:R-:W-:Y:S04]  /*9c60*/  STL [R1+0x714], R16 ;  /* 0x0007141001007387 */ /* 0x000fe80000100800 */
[----:B------:R-:W-:Y:S01]  /*9c70*/  STL [R1+0xf48], R16 ;  /* 0x000f481001007387 */ /* 0x000fe20000100800 */
[----:B---3--:R-:W-:-:S03]  /*9c80*/  IMAD R14, R12, c[0x0][0x190], RZ ;  /* 0x000064000c0e7a24 */ /* 0x008fc600078e02ff */
[----:B------:R-:W3:Y:S01]  /*9c90*/  LDL.LU R12, [R1+0x118] ;  /* 0x00011800010c7983 */ /* 0x000ee20000300800 */
[----:B------:R-:W-:-:S03]  /*9ca0*/  IMAD R18, R20, c[0x0][0x190], RZ ;  /* 0x0000640014127a24 */ /* 0x000fc600078e02ff */
[----:B------:R-:W3:Y:S01]  /*9cb0*/  LDL.LU R20, [R1+0x114] ;  /* 0x0001140001147983 */ /* 0x000ee20000300800 */
[----:B-1----:R-:W-:-:S05]  /*9cc0*/  IMAD R0, R21, c[0x0][0x190], RZ ;  /* 0x0000640015007a24 */ /* 0x002fca00078e02ff */
[----:B------:R1:W-:Y:S04]  /*9cd0*/  STL [R1+0x704], R0 ;  /* 0x0007040001007387 */ /* 0x0003e80000100800 */
[----:B------:R-:W3:Y:S04]  /*9ce0*/  LDL.LU R21, [R1+0x110] ;  /* 0x0001100001157983 */ /* 0x000ee80000300800 */
[----:B------:R-:W3:Y:S04]  /*9cf0*/  LDL.LU R25, [R1+0x108] ;  /* 0x0001080001197983 */ /* 0x000ee80000300800 */
[----:B------:R-:W-:Y:S04]  /*9d00*/  STL [R1+0x70c], R14 ;  /* 0x00070c0e01007387 */ /* 0x000fe80000100800 */
[----:B------:R-:W-:Y:S04]  /*9d10*/  STL [R1+0xf4c], R14 ;  /* 0x000f4c0e01007387 */ /* 0x000fe80000100800 */
[----:B------:R-:W-:Y:S04]  /*9d20*/  STL [R1+0x710], R17 ;  /* 0x0007101101007387 */ /* 0x000fe80000100800 */
[----:B------:R-:W-:Y:S04]  /*9d30*/  STL [R1+0xf50], R17 ;  /* 0x000f501101007387 */ /* 0x000fe80000100800 */
[----:B------:R-:W-:Y:S04]  /*9d40*/  STL [R1+0x708], R18 ;  /* 0x0007081201007387 */ /* 0x000fe80000100800 */
[----:B------:R-:W-:Y:S01]  /*9d50*/  STL [R1+0xf54], R18 ;  /* 0x000f541201007387 */ /* 0x000fe20000100800 */
[----:B-1----:R-:W-:-:S03]  /*9d60*/  IMAD R0, R13, c[0x0][0x190], RZ ;  /* 0x000064000d007a24 */ /* 0x002fc600078e02ff */
[----:B------:R-:W3:Y:S04]  /*9d70*/  LDL.LU R13, [R1+0x104] ;  /* 0x00010400010d7983 */ /* 0x000ee80000300800 */
[----:B------:R1:W-:Y:S01]  /*9d80*/  STL [R1+0x700], R0 ;  /* 0x0007000001007387 */ /* 0x0003e20000100800 */
[----:B------:R-:W-:-:S05]  /*9d90*/  IMAD R3, R27, c[0x0][0x190], RZ ;  /* 0x000064001b037a24 */ /* 0x000fca00078e02ff */
[----:B------:R-:W-:Y:S04]  /*9da0*/  STL [R1+0x6f8], R3 ;  /* 0x0006f80301007387 */ /* 0x000fe80000100800 */
[----:B------:R-:W3:Y:S01]  /*9db0*/  LDL.LU R27, [R1+0x100] ;  /* 0x00010000011b7983 */ /* 0x000ee20000300800 */
[----:B----4-:R-:W-:Y:S02]  /*9dc0*/  IMAD R2, R7, c[0x0][0x190], RZ ;  /* 0x0000640007027a24 */ /* 0x010fe400078e02ff */
[----:B-1----:R-:W-:-:S03]  /*9dd0*/  IMAD R0, R26, c[0x0][0x190], RZ ;  /* 0x000064001a007a24 */ /* 0x002fc600078e02ff */
[----:B------:R1:W-:Y:S04]  /*9de0*/  STL [R1+0x6f4], R2 ;  /* 0x0006f40201007387 */ /* 0x0003e80000100800 */
[----:B------:R-:W4:Y:S01]  /*9df0*/  LDL.LU R26, [R1+0xfc] ;  /* 0x0000fc00011a7983 */ /* 0x000f220000300800 */
[----:B------:R-:W-:-:S03]  /*9e00*/  IMAD R24, R24, c[0x0][0x190], RZ ;  /* 0x0000640018187a24 */ /* 0x000fc600078e02ff */
[----:B------:R1:W-:Y:S02]  /*9e10*/  STL [R1+0x6f0], R0 ;  /* 0x0006f00001007387 */ /* 0x0003e40000100800 */
[----:B-1----:R-:W-:Y:S02]  /*9e20*/  IMAD R2, R4, c[0x0][0x190], RZ ;  /* 0x0000640004027a24 */ /* 0x002fe400078e02ff */
[----:B------:R-:W-:Y:S01]  /*9e30*/  STL [R1+0x6fc], R24 ;  /* 0x0006fc1801007387 */ /* 0x000fe20000100800 */
[----:B------:R-:W-:Y:S02]  /*9e40*/  IMAD R3, R5, c[0x0][0x190], RZ ;  /* 0x0000640005037a24 */ /* 0x000fe400078e02ff */
[----:B------:R-:W-:Y:S01]  /*9e50*/  IMAD R0, R8, c[0x0][0x190], RZ ;  /* 0x0000640008007a24 */ /* 0x000fe200078e02ff */
[----:B------:R-:W-:Y:S04]  /*9e60*/  STL [R1+0xf58], R24 ;  /* 0x000f581801007387 */ /* 0x000fe80000100800 */
[----:B------:R1:W-:Y:S04]  /*9e70*/  STL [R1+0x6ec], R0 ;  /* 0x0006ec0001007387 */ /* 0x0003e80000100800 */
[----:B------:R2:W-:Y:S01]  /*9e80*/  STL [R1+0x6e8], R2 ;  /* 0x0006e80201007387 */ /* 0x0005e20000100800 */
[----:B-1----:R-:W-:-:S03]  /*9e90*/  IMAD R0, R6, c[0x0][0x190], RZ ;  /* 0x0000640006007a24 */ /* 0x002fc600078e02ff */
[----:B------:R-:W-:Y:S01]  /*9ea0*/  STL [R1+0x6e4], R3 ;  /* 0x0006e40301007387 */ /* 0x000fe20000100800 */
[----:B--2---:R-:W-:-:S03]  /*9eb0*/  IMAD R2, R22, c[0x0][0x190], RZ ;  /* 0x0000640016027a24 */ /* 0x004fc600078e02ff */
[----:B------:R-:W2:Y:S04]  /*9ec0*/  LDL.LU R7, [R1+0xf8] ;  /* 0x0000f80001077983 */ /* 0x000ea80000300800 */
[----:B------:R1:W-:Y:S04]  /*9ed0*/  STL [R1+0x6e0], R0 ;  /* 0x0006e00001007387 */ /* 0x0003e80000100800 */
[----:B------:R-:W-:Y:S04]  /*9ee0*/  STL [R1+0x6dc], R2 ;  /* 0x0006dc0201007387 */ /* 0x000fe80000100800 */
[----:B------:R-:W2:Y:S01]  /*9ef0*/  LDL.LU R8, [R1+0xf4] ;  /* 0x0000f40001087983 */ /* 0x000ea20000300800 */
[----:B-1----:R-:W-:-:S03]  /*9f00*/  IMAD R0, R23, c[0x0][0x190], RZ ;  /* 0x0000640017007a24 */ /* 0x002fc600078e02ff */
[----:B------:R-:W2:Y:S04]  /*9f10*/  LDL.LU R4, [R1+0xf0] ;  /* 0x0000f00001047983 */ /* 0x000ea80000300800 */
[----:B------:R1:W-:Y:S04]  /*9f20*/  STL [R1+0x6d8], R0 ;  /* 0x0006d80001007387 */ /* 0x0003e80000100800 */
[----:B------:R-:W2:Y:S04]  /*9f30*/  LDL.LU R5, [R1+0xe4] ;  /* 0x0000e40001057983 */ /* 0x000ea80000300800 */
[----:B------:R-:W2:Y:S01]  /*9f40*/  LDL.LU R6, [R1+0xe0] ;  /* 0x0000e00001067983 */ /* 0x000ea20000300800 */
[----:B---3--:R-:W-:-:S02]  /*9f50*/  IMAD R11, R12, c[0x0][0x190], RZ ;  /* 0x000064000c0b7a24 */ /* 0x008fc400078e02ff */
[----:B------:R-:W-:Y:S01]  /*9f60*/  IMAD R12, R20, c[0x0][0x190], RZ ;  /* 0x00006400140c7a24 */ /* 0x000fe200078e02ff */
[----:B------:R-:W3:Y:S04]  /*9f70*/  LDL.LU R22, [R1+0xd8] ;  /* 0x0000d80001167983 */ /* 0x000ee80000300800 */
[----:B------:R-:W3:Y:S04]  /*9f80*/  LDL.LU R20, [R1+0xd4] ;  /* 0x0000d40001147983 */ /* 0x000ee80000300800 */
[----:B------:R-:W3:Y:S01]  /*9f90*/  LDL.LU R23, [R1+0xd0] ;  /* 0x0000d00001177983 */ /* 0x000ee20000300800 */
[----:B-1----:R-:W-:-:S05]  /*9fa0*/  IMAD R0, R21, c[0x0][0x190], RZ ;  /* 0x0000640015007a24 */ /* 0x002fca00078e02ff */
[----:B------:R1:W-:Y:S04]  /*9fb0*/  STL [R1+0x6cc], R0 ;  /* 0x0006cc0001007387 */ /* 0x0003e80000100800 */
[----:B------:R-:W3:Y:S01]  /*9fc0*/  LDL.LU R21, [R1+0xcc] ;  /* 0x0000cc0001157983 */ /* 0x000ee20000300800 */
[----:B-1----:R-:W-:-:S03]  /*9fd0*/  IMAD R0, R25, c[0x0][0x190], RZ ;  /* 0x0000640019007a24 */ /* 0x002fc600078e02ff */
[----:B------:R-:W-:Y:S04]  /*9fe0*/  STL [R1+0x6d4], R11 ;  /* 0x0006d40b01007387 */ /* 0x000fe80000100800 */
[----:B------:R-:W-:Y:S04]  /*9ff0*/  STL [R1+0xf5c], R11 ;  /* 0x000f5c0b01007387 */ /* 0x000fe80000100800 */
[----:B------:R1:W-:Y:S04]  /*a000*/  STL [R1+0x6c8], R0 ;  /* 0x0006c80001007387 */ /* 0x0003e80000100800 */
[----:B------:R-:W-:Y:S04]  /*a010*/  STL [R1+0x6d0], R12 ;  /* 0x0006d00c01007387 */ /* 0x000fe80000100800 */
[----:B------:R-:W3:Y:S04]  /*a020*/  LDL.LU R29, [R1+0xc8] ;  /* 0x0000c800011d7983 */ /* 0x000ee80000300800 */
[----:B------:R-:W3:Y:S01]  /*a030*/  LDL.LU R2, [R1+0xc4] ;  /* 0x0000c40001027983 */ /* 0x000ee20000300800 */
[----:B-1----:R-:W-:-:S05]  /*a040*/  IMAD R0, R13, c[0x0][0x190], RZ ;  /* 0x000064000d007a24 */ /* 0x002fca00078e02ff */
[----:B------:R1:W-:Y:S04]  /*a050*/  STL [R1+0x6c4], R0 ;  /* 0x0006c40001007387 */ /* 0x0003e80000100800 */
[----:B------:R-:W3:Y:S04]  /*a060*/  LDL.LU R13, [R1+0xc0] ;  /* 0x0000c000010d7983 */ /* 0x000ee80000300800 */
[----:B------:R-:W3:Y:S04]  /*a070*/  LDL.LU R3, [R1+0xbc] ;  /* 0x0000bc0001037983 */ /* 0x000ee80000300800 */
[----:B------:R-:W3:Y:S01]  /*a080*/  LDL.LU R9, [R1+0xb8] ;  /* 0x0000b80001097983 */ /* 0x000ee20000300800 */
[----:B------:R-:W-:-:S03]  /*a090*/  IMAD R11, R27, c[0x0][0x190], RZ ;  /* 0x000064001b0b7a24 */ /* 0x000fc600078e02ff */
[----:B-1----:R-:W3:Y:S04]  /*a0a0*/  LDL.LU R0, [R1+0xb4] ;  /* 0x0000b40001007983 */ /* 0x002ee80000300800 */
[----:B------:R-:W-:Y:S04]  /*a0b0*/  STL [R1+0x6c0], R11 ;  /* 0x0006c00b01007387 */ /* 0x000fe80000100800 */
[----:B------:R-:W3:Y:S01]  /*a0c0*/  LDL.LU R19, [R1+0xb0] ;  /* 0x0000b00001137983 */ /* 0x000ee20000300800 */
[----:B----4-:R-:W-:-:S05]  /*a0d0*/  IMAD R10, R26, c[0x0][0x190], RZ ;  /* 0x000064001a0a7a24 */ /* 0x010fca00078e02ff */
[----:B------:R1:W-:Y:S04]  /*a0e0*/  STL [R1+0x6bc], R10 ;  /* 0x0006bc0a01007387 */ /* 0x0003e80000100800 */
[----:B-1----:R-:W4:Y:S04]  /*a0f0*/  LDL.LU R10, [R1+0xac] ;  /* 0x0000ac00010a7983 */ /* 0x002f280000300800 */
[----:B------:R-:W4:Y:S04]  /*a100*/  LDL.LU R25, [R1+0xa0] ;  /* 0x0000a00001197983 */ /* 0x000f280000300800 */
[----:B------:R-:W4:Y:S04]  /*a110*/  LDL.LU R27, [R1+0x9c] ;  /* 0x00009c00011b7983 */ /* 0x000f280000300800 */
[----:B------:R-:W4:Y:S01]  /*a120*/  LDL.LU R26, [R1+0x98] ;  /* 0x00009800011a7983 */ /* 0x000f220000300800 */
[----:B--2---:R-:W-:-:S03]  /*a130*/  IMAD R14, R7, c[0x0][0x190], RZ ;  /* 0x00006400070e7a24 */ /* 0x004fc600078e02ff */
[----:B------:R-:W2:Y:S04]  /*a140*/  LDL.LU R7, [R1+0x94] ;  /* 0x0000940001077983 */ /* 0x000ea80000300800 */
[----:B------:R-:W-:Y:S01]  /*a150*/  STL [R1+0x6b8], R14 ;  /* 0x0006b80e01007387 */ /* 0x000fe20000100800 */
[----:B------:R-:W-:Y:S02]  /*a160*/  IMAD R11, R8, c[0x0][0x190], RZ ;  /* 0x00006400080b7a24 */ /* 0x000fe400078e02ff */
[----:B------:R-:W-:-:S03]  /*a170*/  IMAD R8, R4, c[0x0][0x190], RZ ;  /* 0x0000640004087a24 */ /* 0x000fc600078e02ff */
[----:B------:R-:W-:Y:S01]  /*a180*/  STL [R1+0x6b4], R11 ;  /* 0x0006b40b01007387 */ /* 0x000fe20000100800 */
[----:B------:R-:W-:-:S03]  /*a190*/  IMAD R5, R5, c[0x0][0x190], RZ ;  /* 0x0000640005057a24 */ /* 0x000fc600078e02ff */
[----:B------:R1:W-:Y:S01]  /*a1a0*/  STL [R1+0x6b0], R8 ;  /* 0x0006b00801007387 */ /* 0x0003e20000100800 */
[----:B------:R-:W-:-:S03]  /*a1b0*/  IMAD R4, R6, c[0x0][0x190], RZ ;  /* 0x0000640006047a24 */ /* 0x000fc600078e02ff */
[----:B------:R-:W-:Y:S04]  /*a1c0*/  STL [R1+0x6ac], R5 ;  /* 0x0006ac0501007387 */ /* 0x000fe80000100800 */
[----:B-1----:R-:W2:Y:S04]  /*a1d0*/  LDL.LU R8, [R1+0x90] ;  /* 0x0000900001087983 */ /* 0x002ea80000300800 */
[----:B------:R1:W-:Y:S01]  /*a1e0*/  STL [R1+0x6a8], R4 ;  /* 0x0006a80401007387 */ /* 0x0003e20000100800 */
[----:B---3--:R-:W-:-:S03]  /*a1f0*/  IMAD R14, R23, c[0x0][0x190], RZ ;  /* 0x00006400170e7a24 */ /* 0x008fc600078e02ff */
[----:B-1----:R-:W3:Y:S04]  /*a200*/  LDL.LU R4, [R1+0x8c] ;  /* 0x00008c0001047983 */ /* 0x002ee80000300800 */
[----:B------:R-:W3:Y:S01]  /*a210*/  LDL.LU R5, [R1+0x88] ;  /* 0x0000880001057983 */ /* 0x000ee20000300800 */
[----:B------:R-:W-:-:S03]  /*a220*/  IMAD R11, R21, c[0x0][0x190], RZ ;  /* 0x00006400150b7a24 */ /* 0x000fc600078e02ff */
[----:B------:R-:W3:Y:S01]  /*a230*/  LDL.LU R6, [R1+0x84] ;  /* 0x0000840001067983 */ /* 0x000ee20000300800 */
[----:B------:R-:W-:-:S03]  /*a240*/  IMAD R22, R22, c[0x0][0x190], RZ ;  /* 0x0000640016167a24 */ /* 0x000fc600078e02ff */
[----:B------:R-:W-:Y:S01]  /*a250*/  STL [R1+0x69c], R14 ;  /* 0x00069c0e01007387 */ /* 0x000fe20000100800 */
[----:B------:R-:W-:-:S03]  /*a260*/  IMAD R20, R20, c[0x0][0x190], RZ ;  /* 0x0000640014147a24 */ /* 0x000fc600078e02ff */
[----:B------:R-:W3:Y:S04]  /*a270*/  LDL.LU R23, [R1+0x80] ;  /* 0x0000800001177983 */ /* 0x000ee80000300800 */
[----:B------:R1:W-:Y:S04]  /*a280*/  STL [R1+0x698], R11 ;  /* 0x0006980b01007387 */ /* 0x0003e80000100800 */
[----:B------:R-:W3:Y:S01]  /*a290*/  LDL.LU R21, [R1+0x7c] ;  /* 0x00007c0001157983 */ /* 0x000ee20000300800 */
[----:B-1----:R-:W-:-:S03]  /*a2a0*/  IMAD R11, R29, c[0x0][0x190], RZ ;  /* 0x000064001d0b7a24 */ /* 0x002fc600078e02ff */
[----:B------:R-:W-:Y:S01]  /*a2b0*/  STL [R1+0x6a4], R22 ;  /* 0x0006a41601007387 */ /* 0x000fe20000100800 */
[----:B------:R-:W-:-:S03]  /*a2c0*/  IMAD R2, R2, c[0x0][0x190], RZ ;  /* 0x0000640002027a24 */ /* 0x000fc600078e02ff */
[----:B------:R-:W-:Y:S04]  /*a2d0*/  STL [R1+0x6a0], R20 ;  /* 0x0006a01401007387 */ /* 0x000fe80000100800 */
[----:B------:R1:W-:Y:S04]  /*a2e0*/  STL [R1+0x694], R11 ;  /* 0x0006940b01007387 */ /* 0x0003e80000100800 */
[----:B------:R-:W-:Y:S01]  /*a2f0*/  STL [R1+0x690], R2 ;  /* 0x0006900201007387 */ /* 0x000fe20000100800 */
[----:B------:R-:W-:Y:S02]  /*a300*/  IMAD R13, R13, c[0x0][0x190], RZ ;  /* 0x000064000d0d7a24 */ /* 0x000fe400078e02ff */
[----:B-1----:R-:W-:-:S02]  /*a310*/  IMAD R11, R3, c[0x0][0x190], RZ ;  /* 0x00006400030b7a24 */ /* 0x002fc400078e02ff */
[----:B------:R-:W-:-:S03]  /*a320*/  IMAD R3, R9, c[0x0][0x190], RZ ;  /* 0x0000640009037a24 */ /* 0x000fc600078e02ff */
[----:B------:R-:W-:Y:S01]  /*a330*/  STL [R1+0x688], R11 ;  /* 0x0006880b01007387 */ /* 0x000fe20000100800 */
[----:B------:R-:W-:-:S03]  /*a340*/  IMAD R9, R0, c[0x0][0x190], RZ ;  /* 0x0000640000097a24 */ /* 0x000fc600078e02ff */
[----:B------:R-:W-:Y:S04]  /*a350*/  STL [R1+0x68c], R13 ;  /* 0x00068c0d01007387 */ /* 0x000fe80000100800 */
[----:B------:R4:W-:Y:S01]  /*a360*/  STL [R1+0x684], R3 ;  /* 0x0006840301007387 */ /* 0x0009e20000100800 */
[----:B------:R-:W-:-:S03]  /*a370*/  IMAD R0, R19, c[0x0][0x190], RZ ;  /* 0x0000640013007a24 */ /* 0x000fc600078e02ff */
[----:B------:R1:W-:Y:S04]  /*a380*/  STL [R1+0x680], R9 ;  /* 0x0006800901007387 */ /* 0x0003e80000100800 */
[----:B------:R-:W-:Y:S01]  /*a390*/  STL [R1+0x67c], R0 ;  /* 0x00067c0001007387 */ /* 0x000fe20000100800 */
[----:B----4-:R-:W-:Y:S02]  /*a3a0*/  IMAD R3, R10, c[0x0][0x190], RZ ;  /* 0x000064000a037a24 */ /* 0x010fe400078e02ff */
[----:B-1----:R-:W-:-:S03]  /*a3b0*/  IMAD R9, R25, c[0x0][0x190], RZ ;  /* 0x0000640019097a24 */ /* 0x002fc600078e02ff */
[----:B------:R1:W-:Y:S04]  /*a3c0*/  STL [R1+0x670], R3 ;  /* 0x0006700301007387 */ /* 0x0003e80000100800 */
[----:B------:R-:W-:Y:S01]  /*a3d0*/  STL [R1+0x66c], R9 ;  /* 0x00066c0901007387 */ /* 0x000fe20000100800 */
[----:B-1----:R-:W-:-:S03]  /*a3e0*/  IMAD R3, R26, c[0x0][0x190], RZ ;  /* 0x000064001a037a24 */ /* 0x002fc600078e02ff */
[----:B------:R-:W4:Y:S01]  /*a3f0*/  LDL.LU R26, [R1+0x78] ;  /* 0x00007800011a7983 */ /* 0x000f220000300800 */
[----:B------:R-:W-:-:S05]  /*a400*/  IMAD R0, R27, c[0x0][0x190], RZ ;  /* 0x000064001b007a24 */ /* 0x000fca00078e02ff */
[----:B------:R2:W-:Y:S04]  /*a410*/  STL [R1+0x668], R0 ;  /* 0x0006680001007387 */ /* 0x0005e80000100800 */
[----:B------:R3:W-:Y:S04]  /*a420*/  STL [R1+0x664], R3 ;  /* 0x0006640301007387 */ /* 0x0007e80000100800 */
[----:B------:R-:W4:Y:S01]  /*a430*/  LDL.LU R11, [R1+0x70] ;  /* 0x00007000010b7983 */ /* 0x000f220000300800 */
[----:B--2---:R-:W-:-:S03]  /*a440*/  IMAD R0, R7, c[0x0][0x190], RZ ;  /* 0x0000640007007a24 */ /* 0x004fc600078e02ff */
[----:B------:R-:W2:Y:S04]  /*a450*/  LDL.LU R10, [R1+0x6c] ;  /* 0x00006c00010a7983 */ /* 0x000ea80000300800 */
[----:B------:R1:W-:Y:S04]  /*a460*/  STL [R1+0x5f8], R0 ;  /* 0x0005f80001007387 */ /* 0x0003e80000100800 */
[----:B------:R-:W2:Y:S04]  /*a470*/  LDL.LU R24, [R1+0x68] ;  /* 0x0000680001187983 */ /* 0x000ea80000300800 */
[----:B------:R-:W2:Y:S04]  /*a480*/  LDL.LU R18, [R1+0x64] ;  /* 0x0000640001127983 */ /* 0x000ea80000300800 */
[----:B------:R-:W2:Y:S01]  /*a490*/  LDL.LU R17, [R1+0x60] ;  /* 0x0000600001117983 */ /* 0x000ea20000300800 */
[----:B------:R-:W-:-:S05]  /*a4a0*/  IMAD R7, R8, c[0x0][0x190], RZ ;  /* 0x0000640008077a24 */ /* 0x000fca00078e02ff */
[----:B------:R-:W-:Y:S04]  /*a4b0*/  STL [R1+0x5f4], R7 ;  /* 0x0005f40701007387 */ /* 0x000fe80000100800 */
[----:B------:R-:W2:Y:S01]  /*a4c0*/  LDL.LU R28, [R1+0x5c] ;  /* 0x00005c00011c7983 */ /* 0x000ea20000300800 */
[----:B---3--:R-:W-:Y:S02]  /*a4d0*/  IMAD R3, R4, c[0x0][0x190], RZ ;  /* 0x0000640004037a24 */ /* 0x008fe400078e02ff */
[----:B-1----:R-:W-:-:S03]  /*a4e0*/  IMAD R0, R5, c[0x0][0x190], RZ ;  /* 0x0000640005007a24 */ /* 0x002fc600078e02ff */
[----:B------:R-:W-:Y:S04]  /*a4f0*/  STL [R1+0x5f0], R3 ;  /* 0x0005f00301007387 */ /* 0x000fe80000100800 */
[----:B------:R-:W3:Y:S04]  /*a500*/  LDL.LU R25, [R1+0x58] ;  /* 0x0000580001197983 */ /* 0x000ee80000300800 */
[----:B------:R1:W-:Y:S04]  /*a510*/  STL [R1+0x5ec], R0 ;  /* 0x0005ec0001007387 */ /* 0x0003e80000100800 */
[----:B------:R-:W3:Y:S04]  /*a520*/  LDL.LU R14, [R1+0x54] ;  /* 0x00005400010e7983 */ /* 0x000ee80000300800 */
[----:B------:R-:W3:Y:S01]  /*a530*/  LDL.LU R16, [R1+0x50] ;  /* 0x0000500001107983 */ /* 0x000ee20000300800 */
[----:B-1----:R-:W-:-:S03]  /*a540*/  IMAD R0, R6, c[0x0][0x190], RZ ;  /* 0x0000640006007a24 */ /* 0x002fc600078e02ff */
[----:B------:R-:W3:Y:S01]  /*a550*/  LDL.LU R15, [R1+0x4c] ;  /* 0x00004c00010f7983 */ /* 0x000ee20000300800 */
[----:B------:R-:W-:-:S03]  /*a560*/  IMAD R3, R23, c[0x0][0x190], RZ ;  /* 0x0000640017037a24 */ /* 0x000fc600078e02ff */
[----:B------:R1:W-:Y:S04]  /*a570*/  STL [R1+0x5e8], R0 ;  /* 0x0005e80001007387 */ /* 0x0003e80000100800 */
[----:B------:R-:W3:Y:S01]  /*a580*/  LDL.LU R29, [R1+0x48] ;  /* 0x00004800011d7983 */ /* 0x000ee20000300800 */
[----:B-1----:R-:W-:-:S03]  /*a590*/  IMAD R0, R21, c[0x0][0x190], RZ ;  /* 0x0000640015007a24 */ /* 0x002fc600078e02ff */
[----:B------:R1:W-:Y:S04]  /*a5a0*/  STL [R1+0x5d8], R3 ;  /* 0x0005d80301007387 */ /* 0x0003e80000100800 */
[----:B-1----:R-:W3:Y:S04]  /*a5b0*/  LDL.LU R3, [R1+0x44] ;  /* 0x0000440001037983 */ /* 0x002ee80000300800 */
[----:B------:R1:W-:Y:S04]  /*a5c0*/  STL [R1+0x5d4], R0 ;  /* 0x0005d40001007387 */ /* 0x0003e80000100800 */
[----:B-1----:R-:W3:Y:S04]  /*a5d0*/  LDL.LU R0, [R1+0x40] ;  /* 0x0000400001007983 */ /* 0x002ee80000300800 */
        /* <DEDUP_REMOVED lines=10> */
[----:B----4-:R-:W-:-:S05]  /*a680*/  IMAD R26, R26, c[0x0][0x190], RZ ;  /* 0x000064001a1a7a24 */ /* 0x010fca00078e02ff */
[----:B------:R1:W-:Y:S04]  /*a690*/  STL [R1+0x5d0], R26 ;  /* 0x0005d01a01007387 */ /* 0x0003e80000100800 */
[----:B-1----:R-:W4:Y:S01]  /*a6a0*/  LDL.LU R26, [R1+0x10] ;  /* 0x00001000011a7983 */ /* 0x002f220000300800 */
[----:B------:R-:W-:Y:S02]  /*a6b0*/  IMAD R11, R11, c[0x0][0x190], RZ ;  /* 0x000064000b0b7a24 */ /* 0x000fe400078e02ff */
[----:B--2---:R-:W-:-:S03]  /*a6c0*/  IMAD R10, R10, c[0x0][0x190], RZ ;  /* 0x000064000a0a7a24 */ /* 0x004fc600078e02ff */
[----:B------:R1:W-:Y:S01]  /*a6d0*/  STL [R1+0x5cc], R11 ;  /* 0x0005cc0b01007387 */ /* 0x0003e20000100800 */
[----:B------:R-:W-:Y:S02]  /*a6e0*/  IMAD R24, R24, c[0x0][0x190], RZ ;  /* 0x0000640018187a24 */ /* 0x000fe400078e02ff */
[----:B------:R-:W-:Y:S01]  /*a6f0*/  IMAD R18, R18, c[0x0][0x190], RZ ;  /* 0x0000640012127a24 */ /* 0x000fe200078e02ff */
[----:B-1----:R-:W2:Y:S01]  /*a700*/  LDL.LU R11, [R1+0xf5c] ;  /* 0x000f5c00010b7983 */ /* 0x002ea20000300800 */
[----:B------:R-:W-:-:S03]  /*a710*/  IMAD R17, R17, c[0x0][0x190], RZ ;  /* 0x0000640011117a24 */ /* 0x000fc600078e02ff */
[----:B------:R1:W-:Y:S04]  /*a720*/  STL [R1+0x5c4], R24 ;  /* 0x0005c41801007387 */ /* 0x0003e80000100800 */
[----:B-1----:R-:W2:Y:S04]  /*a730*/  LDL.LU R24, [R1+0xf58] ;  /* 0x000f580001187983 */ /* 0x002ea80000300800 */
[----:B------:R1:W-:Y:S01]  /*a740*/  STL [R1+0x5c0], R18 ;  /* 0x0005c01201007387 */ /* 0x0003e20000100800 */
[----:B------:R-:W-:-:S03]  /*a750*/  IMAD R28, R28, c[0x0][0x190], RZ ;  /* 0x000064001c1c7a24 */ /* 0x000fc600078e02ff */
[----:B-1----:R-:W2:Y:S04]  /*a760*/  LDL.LU R18, [R1+0xf54] ;  /* 0x000f540001127983 */ /* 0x002ea80000300800 */
[----:B------:R1:W-:Y:S01]  /*a770*/  STL [R1+0x5bc], R17 ;  /* 0x0005bc1101007387 */ /* 0x0003e20000100800 */
[----:B---3--:R-:W-:Y:S02]  /*a780*/  IMAD R14, R14, c[0x0][0x190], RZ ;  /* 0x000064000e0e7a24 */ /* 0x008fe400078e02ff */
[----:B------:R-:W-:Y:S01]  /*a790*/  IMAD R16, R16, c[0x0][0x190], RZ ;  /* 0x0000640010107a24 */ /* 0x000fe200078e02ff */
[----:B-1----:R-:W3:Y:S04]  /*a7a0*/  LDL.LU R17, [R1+0xf50] ;  /* 0x000f500001117983 */ /* 0x002ee80000300800 */
[----:B------:R-:W-:Y:S01]  /*a7b0*/  STL [R1+0x5c8], R10 ;  /* 0x0005c80a01007387 */ /* 0x000fe20000100800 */
[----:B------:R-:W-:-:S03]  /*a7c0*/  IMAD R15, R15, c[0x0][0x190], RZ ;  /* 0x000064000f0f7a24 */ /* 0x000fc600078e02ff */
[----:B------:R1:W-:Y:S01]  /*a7d0*/  STL [R1+0xe24], R10 ;  /* 0x000e240a01007387 */ /* 0x0003e20000100800 */
[----:B------:R-:W-:Y:S02]  /*a7e0*/  IMAD R25, R25, c[0x0][0x190], RZ ;  /* 0x0000640019197a24 */ /* 0x000fe400078e02ff */
[----:B------:R-:W-:Y:S01]  /*a7f0*/  IMAD R29, R29, c[0x0][0x190], RZ ;  /* 0x000064001d1d7a24 */ /* 0x000fe200078e02ff */
[----:B-1----:R-:W2:Y:S04]  /*a800*/  LDL.LU R10, [R1+0x14] ;  /* 0x00001400010a7983 */ /* 0x002ea80000300800 */
[----:B------:R1:W-:Y:S04]  /*a810*/  STL [R1+0x5b0], R14 ;  /* 0x0005b00e01007387 */ /* 0x0003e80000100800 */
[----:B-1----:R-:W3:Y:S04]  /*a820*/  LDL.LU R14, [R1+0xf4c] ;  /* 0x000f4c00010e7983 */ /* 0x002ee80000300800 */
[----:B------:R1:W-:Y:S01]  /*a830*/  STL [R1+0x5ac], R16 ;  /* 0x0005ac1001007387 */ /* 0x0003e20000100800 */
[----:B------:R-:W-:-:S03]  /*a840*/  IMAD R3, R3, c[0x0][0x190], RZ ;  /* 0x0000640003037a24 */ /* 0x000fc600078e02ff */
[----:B-1----:R-:W3:Y:S04]  /*a850*/  LDL.LU R16, [R1+0xf48] ;  /* 0x000f480001107983 */ /* 0x002ee80000300800 */
[----:B------:R-:W-:Y:S04]  /*a860*/  STL [R1+0x5b8], R28 ;  /* 0x0005b81c01007387 */ /* 0x000fe80000100800 */
[----:B------:R1:W-:Y:S01]  /*a870*/  STL [R1+0x5a8], R15 ;  /* 0x0005a80f01007387 */ /* 0x0003e20000100800 */
[----:B------:R-:W-:Y:S02]  /*a880*/  IMAD R0, R0, c[0x0][0x190], RZ ;  /* 0x0000640000007a24 */ /* 0x000fe400078e02ff */
[----:B------:R-:W-:Y:S01]  /*a890*/  IMAD R27, R27, c[0x0][0x190], RZ ;  /* 0x000064001b1b7a24 */ /* 0x000fe200078e02ff */
[----:B-1----:R-:W3:Y:S04]  /*a8a0*/  LDL.LU R15, [R1+0xf44] ;  /* 0x000f4400010f7983 */ /* 0x002ee80000300800 */
[----:B------:R-:W-:Y:S04]  /*a8b0*/  STL [R1+0x5b4], R25 ;  /* 0x0005b41901007387 */ /* 0x000fe80000100800 */
[----:B------:R1:W-:Y:S01]  /*a8c0*/  STL [R1+0xe00], R25 ;  /* 0x000e001901007387 */ /* 0x0003e20000100800 */
[----:B------:R-:W-:-:S02]  /*a8d0*/  IMAD R7, R7, c[0x0][0x190], RZ ;  /* 0x0000640007077a24 */ /* 0x000fc400078e02ff */
[----:B------:R-:W-:Y:S02]  /*a8e0*/  IMAD R8, R8, c[0x0][0x190], RZ ;  /* 0x0000640008087a24 */ /* 0x000fe400078e02ff */
[----:B-1----:R-:W-:Y:S02]  /*a8f0*/  IMAD.MOV.U32 R25, RZ, RZ, R28 ;  /* 0x000000ffff197224 */ /* 0x002fe400078e001c */
[----:B------:R-:W3:Y:S04]  /*a900*/  LDL.LU R28, [R1+0xf40] ;  /* 0x000f4000011c7983 */ /* 0x000ee80000300800 */
[----:B------:R1:W-:Y:S01]  /*a910*/  STL [R1+0x5a4], R29 ;  /* 0x0005a41d01007387 */ /* 0x0003e20000100800 */
[----:B------:R-:W-:-:S03]  /*a920*/  IMAD R4, R4, c[0x0][0x190], RZ ;  /* 0x0000640004047a24 */ /* 0x000fc600078e02ff */
[----:B-1----:R-:W3:Y:S04]  /*a930*/  LDL.LU R29, [R1+0xf3c] ;  /* 0x000f3c00011d7983 */ /* 0x002ee80000300800 */
        /* <DEDUP_REMOVED lines=15> */
[----:B------:R1:W-:Y:S04]  /*aa30*/  STL [R1+0x588], R4 ;  /* 0x0005880401007387 */ /* 0x0003e80000100800 */
        /* <DEDUP_REMOVED lines=8> */
[----:B-1----:R-:W3:Y:S01]  /*aac0*/  LDL.LU R21, [R1+0xf14] ;  /* 0x000f140001157983 */ /* 0x002ee20000300800 */
[----:B----4-:R-:W-:-:S03]  /*aad0*/  IMAD R26, R26, c[0x0][0x190], RZ ;  /* 0x000064001a1a7a24 */ /* 0x010fc600078e02ff */
[----:B------:R-:W-:Y:S04]  /*aae0*/  STL [R1+0x578], R9 ;  /* 0x0005780901007387 */ /* 0x000fe80000100800 */
[----:B------:R1:W-:Y:S04]  /*aaf0*/  STL [R1+0x568], R26 ;  /* 0x0005681a01007387 */ /* 0x0003e80000100800 */
[----:B-1----:R-:W4:Y:S01]  /*ab00*/  LDL.LU R26, [R1+0xf10] ;  /* 0x000f1000011a7983 */ /* 0x002f220000300800 */
[----:B--2---:R-:W-:Y:S02]  /*ab10*/  IMAD R10, R10, c[0x0][0x190], RZ ;  /* 0x000064000a0a7a24 */ /* 0x004fe400078e02ff */
[----:B----4-:R-:W-:-:S05]  /*ab20*/  IMAD R26, R26, c[0x0][0x190], RZ ;  /* 0x000064001a1a7a24 */ /* 0x010fca00078e02ff */
[----:B------:R1:W-:Y:S02]  /*ab30*/  STL [R1+0x564], R26 ;  /* 0x0005641a01007387 */ /* 0x0003e40000100800 */
[----:B-1----:R-:W-:Y:S02]  /*ab40*/  IMAD.MOV.U32 R26, RZ, RZ, R20 ;  /* 0x000000ffff1a7224 */ /* 0x002fe400078e0014 */
[----:B------:R-:W2:Y:S04]  /*ab50*/  LDL.LU R20, [R1+0xf0c] ;  /* 0x000f0c0001147983 */ /* 0x000ea80000300800 */
[----:B------:R-:W-:Y:S04]  /*ab60*/  STL [R1+0x56c], R10 ;  /* 0x00056c0a01007387 */ /* 0x000fe80000100800 */
[----:B------:R1:W-:Y:S02]  /*ab70*/  STL [R1+0xe38], R10 ;  /* 0x000e380a01007387 */ /* 0x0003e40000100800 */
[----:B-1----:R-:W-:-:S02]  /*ab80*/  IMAD.MOV.U32 R10, RZ, RZ, R12 ;  /* 0x000000ffff0a7224 */ /* 0x002fc400078e000c */
[----:B------:R-:W4:Y:S01]  /*ab90*/  LDL.LU R12, [R1+0xf08] ;  /* 0x000f0800010c7983 */ /* 0x000f220000300800 */
[----:B------:R-:W-:-:S05]  /*aba0*/  IMAD R19, R19, c[0x0][0x190], RZ ;  /* 0x0000640013137a24 */ /* 0x000fca00078e02ff */
[----:B------:R-:W-:Y:S04]  /*abb0*/  STL [R1+0x570], R19 ;  /* 0x0005701301007387 */ /* 0x000fe80000100800 */
[----:B------:R1:W-:Y:S02]  /*abc0*/  STL [R1+0xe04], R19 ;  /* 0x000e041301007387 */ /* 0x0003e40000100800 */
[----:B-1----:R-:W-:Y:S02]  /*abd0*/  IMAD.MOV.U32 R19, RZ, RZ, R11 ;  /* 0x000000ffff137224 */ /* 0x002fe400078e000b */
[----:B---3--:R-:W-:Y:S02]  /*abe0*/  IMAD R11, R21, c[0x0][0x190], RZ ;  /* 0x00006400150b7a24 */ /* 0x008fe400078e02ff */
[----:B------:R-:W-:-:S02]  /*abf0*/  IMAD.MOV.U32 R21, RZ, RZ, R18 ;  /* 0x000000ffff157224 */ /* 0x000fc400078e0012 */
[----:B------:R-:W3:Y:S01]  /*ac00*/  LDL.LU R18, [R1+0xf04] ;  /* 0x000f040001127983 */ /* 0x000ee20000300800 */
[----:B--2---:R-:W-:-:S05]  /*ac10*/  IMAD R20, R20, c[0x0][0x190], RZ ;  /* 0x0000640014147a24 */ /* 0x004fca00078e02ff */
[----:B------:R1:W-:Y:S02]  /*ac20*/  STL [R1+0x55c], R20 ;  /* 0x00055c1401007387 */ /* 0x0003e40000100800 */
[----:B-1----:R-:W-:Y:S02]  /*ac30*/  IMAD.MOV.U32 R20, RZ, RZ, R13 ;  /* 0x000000ffff147224 */ /* 0x002fe400078e000d */
[----:B------:R-:W2:Y:S01]  /*ac40*/  LDL.LU R13, [R1+0xf00] ;  /* 0x000f0000010d7983 */ /* 0x000ea20000300800 */
[----:B----4-:R-:W-:-:S05]  /*ac50*/  IMAD R12, R12, c[0x0][0x190], RZ ;  /* 0x000064000c0c7a24 */ /* 0x010fca00078e02ff */
[----:B------:R1:W-:Y:S02]  /*ac60*/  STL [R1+0x558], R12 ;  /* 0x0005580c01007387 */ /* 0x0003e40000100800 */
[----:B-1----:R-:W-:Y:S02]  /*ac70*/  IMAD.MOV.U32 R12, RZ, RZ, R14 ;  /* 0x000000ffff0c7224 */ /* 0x002fe400078e000e */
[----:B------:R-:W4:Y:S01]  /*ac80*/  LDL.LU R14, [R1+0xefc] ;  /* 0x000efc00010e7983 */ /* 0x000f220000300800 */
[----:B------:R-:W-:-:S05]  /*ac90*/  IMAD R23, R23, c[0x0][0x190], RZ ;  /* 0x0000640017177a24 */ /* 0x000fca00078e02ff */
[----:B------:R1:W-:Y:S02]  /*aca0*/  STL [R1+0x554], R23 ;  /* 0x0005541701007387 */ /* 0x0003e40000100800 */
[----:B-1----:R-:W-:Y:S02]  /*acb0*/  IMAD.MOV.U32 R23, RZ, RZ, R22 ;  /* 0x000000ffff177224 */ /* 0x002fe400078e0016 */
[----:B------:R-:W3:Y:S04]  /*acc0*/  LDL.LU R22, [R1+0xef8] ;  /* 0x000ef80001167983 */ /* 0x000ee80000300800 */
[----:B------:R-:W-:Y:S04]  /*acd0*/  STL [R1+0x560], R11 ;  /* 0x0005600b01007387 */ /* 0x000fe80000100800 */
[----:B------:R1:W-:Y:S02]  /*ace0*/  STL [R1+0xe28], R11 ;  /* 0x000e280b01007387 */ /* 0x0003e40000100800 */
[----:B-1----:R-:W-:-:S02]  /*acf0*/  IMAD.MOV.U32 R11, RZ, RZ, R16 ;  /* 0x000000ffff0b7224 */ /* 0x002fc400078e0010 */
        /* <DEDUP_REMOVED lines=9> */
[----:B---3--:R-:W-:Y:S02]  /*ad90*/  IMAD R16, R16, c[0x0][0x190], RZ ;  /* 0x0000640010107a24 */ /* 0x008fe400078e02ff */
[----:B--2---:R-:W-:-:S05]  /*ada0*/  IMAD R24, R24, c[0x0][0x190], RZ ;  /* 0x0000640018187a24 */ /* 0x004fca00078e02ff */
[----:B------:R1:W-:Y:S02]  /*adb0*/  STL [R1+0x548], R24 ;  /* 0x0005481801007387 */ /* 0x0003e40000100800 */
[----:B-1----:R-:W-:Y:S02]  /*adc0*/  IMAD.MOV.U32 R24, RZ, RZ, R17 ;  /* 0x000000ffff187224 */ /* 0x002fe400078e0011 */
[----:B------:R-:W2:Y:S01]  /*add0*/  LDL.LU R17, [R1+0xee8] ;  /* 0x000ee80001117983 */ /* 0x000ea20000300800 */
[----:B----4-:R-:W-:-:S05]  /*ade0*/  IMAD R15, R15, c[0x0][0x190], RZ ;  /* 0x000064000f0f7a24 */ /* 0x010fca00078e02ff */
[----:B------:R1:W-:Y:S02]  /*adf0*/  STL [R1+0x544], R15 ;  /* 0x0005440f01007387 */ /* 0x0003e40000100800 */
[----:B-1----:R-:W-:Y:S02]  /*ae00*/  IMAD.MOV.U32 R15, RZ, RZ, R29 ;  /* 0x000000ffff0f7224 */ /* 0x002fe400078e001d */
[----:B------:R-:W3:Y:S04]  /*ae10*/  LDL.LU R29, [R1+0xee4] ;  /* 0x000ee400011d7983 */ /* 0x000ee80000300800 */
[----:B------:R1:W-:Y:S02]  /*ae20*/  STL [R1+0x540], R16 ;  /* 0x0005401001007387 */ /* 0x0003e40000100800 */
[----:B-1----:R-:W-:-:S02]  /*ae30*/  IMAD.MOV.U32 R16, RZ, RZ, R28 ;  /* 0x000000ffff107224 */ /* 0x002fc400078e001c */
[----:B------:R-:W4:Y:S01]  /*ae40*/  LDL.LU R28, [R1+0xee0] ;  /* 0x000ee000011c7983 */ /* 0x000f220000300800 */
[----:B------:R-:W-:-:S05]  /*ae50*/  IMAD R22, R22, c[0x0][0x190], RZ ;  /* 0x0000640016167a24 */ /* 0x000fca00078e02ff */
[----:B------:R2:W-:Y:S01]  /*ae60*/  STL [R1+0x538], R22 ;  /* 0x0005381601007387 */ /* 0x0005e20000100800 */
[----:B------:R-:W-:Y:S02]  /*ae70*/  IMAD R4, R4, c[0x0][0x190], RZ ;  /* 0x0000640004047a24 */ /* 0x000fe400078e02ff */
[----:B--2---:R-:W-:Y:S01]  /*ae80*/  IMAD R22, R17, c[0x0][0x190], RZ ;  /* 0x0000640011167a24 */ /* 0x004fe200078e02ff */
[----:B------:R-:W-:Y:S04]  /*ae90*/  STL [R1+0xecc], R17 ;  /* 0x000ecc1101007387 */ /* 0x000fe80000100800 */
[----:B------:R1:W-:Y:S02]  /*aea0*/  STL [R1+0x534], R22 ;  /* 0x0005341601007387 */ /* 0x0003e40000100800 */
[----:B-1----:R-:W-:-:S02]  /*aeb0*/  IMAD R22, R18, c[0x0][0x190], RZ ;  /* 0x0000640012167a24 */ /* 0x002fc400078e02ff */
[----:B------:R-:W2:Y:S01]  /*aec0*/  LDL R18, [R1+0x790] ;  /* 0x0007900001127983 */ /* 0x000ea20000100800 */
[----:B---3--:R-:W-:-:S03]  /*aed0*/  IMAD R17, R29, c[0x0][0x190], RZ ;  /* 0x000064001d117a24 */ /* 0x008fc600078e02ff */
[----:B------:R-:W-:Y:S04]  /*aee0*/  STL [R1+0x530], R22 ;  /* 0x0005301601007387 */ /* 0x000fe80000100800 */
[----:B------:R1:W-:Y:S02]  /*aef0*/  STL [R1+0x52c], R17 ;  /* 0x00052c1101007387 */ /* 0x0003e40000100800 */
[----:B-1----:R-:W-:Y:S02]  /*af00*/  IMAD R17, R6, c[0x0][0x190], RZ ;  /* 0x0000640006117a24 */ /* 0x002fe400078e02ff */
[----:B----4-:R-:W-:Y:S02]  /*af10*/  IMAD R22, R28, c[0x0][0x190], RZ ;  /* 0x000064001c167a24 */ /* 0x010fe400078e02ff */
[----:B------:R-:W-:-:S03]  /*af20*/  IMAD R6, R5, c[0x0][0x190], RZ ;  /* 0x0000640005067a24 */ /* 0x000fc600078e02ff */
[----:B------:R1:W-:Y:S04]  /*af30*/  STL [R1+0x528], R22 ;  /* 0x0005281601007387 */ /* 0x0003e80000100800 */
[----:B------:R3:W-:Y:S04]  /*af40*/  STL [R1+0x524], R17 ;  /* 0x0005241101007387 */ /* 0x0007e80000100800 */
[----:B------:R-:W-:Y:S04]  /*af50*/  STL [R1+0x520], R6 ;  /* 0x0005200601007387 */ /* 0x000fe80000100800 */
[----:B------:R4:W-:Y:S04]  /*af60*/  STL [R1+0x51c], R4 ;  /* 0x00051c0401007387 */ /* 0x0009e80000100800 */
[----:B-1----:R-:W2:Y:S04]  /*af70*/  LDL R22, [R1+0x768] ;  /* 0x0007680001167983 */ /* 0x002ea80000100800 */
[----:B---3--:R-:W3:Y:S01]  /*af80*/  LDL R17, [R1+0x784] ;  /* 0x0007840001117983 */ /* 0x008ee20000100800 */
[----:B----4-:R-:W-:-:S03]  /*af90*/  IMAD R4, R8, c[0x0][0x190], RZ ;  /* 0x0000640008047a24 */ /* 0x010fc600078e02ff */
[----:B--2---:R-:W-:Y:S04]  /*afa0*/  STL.64 [R1+0xed8], R22 ;  /* 0x000ed81601007387 */ /* 0x004fe80000100a00 */
[----:B------:R-:W-:Y:S04]  /*afb0*/  STL [R1+0x518], R4 ;  /* 0x0005180401007387 */ /* 0x000fe80000100800 */
[----:B------:R1:W-:Y:S04]  /*afc0*/  STL [R1+0xe20], R9 ;  /* 0x000e200901007387 */ /* 0x0003e80000100800 */
[----:B-1----:R-:W2:Y:S01]  /*afd0*/  LDL R9, [R1+0x770] ;  /* 0x0007700001097983 */ /* 0x002ea20000100800 */
[----:B------:R-:W-:Y:S01]  /*afe0*/  IMAD R4, R27, c[0x0][0x190], RZ ;  /* 0x000064001b047a24 */ /* 0x000fe200078e02ff */
[----:B------:R-:W-:-:S02]  /*aff0*/  LEA R22, P2, R18, R0, 0x2 ;  /* 0x0000000012167211 */ /* 0x000fc400078410ff */
[----:B--2---:R1:W-:Y:S04]  /*b000*/  STL [R1+0xed4], R9 ;  /* 0x000ed40901007387 */ /* 0x0043e80000100800 */
[----:B-1----:R-:W2:Y:S04]  /*b010*/  LDL R9, [R1+0x78c] ;  /* 0x00078c0001097983 */ /* 0x002ea80000100800 */
[----:B------:R-:W-:Y:S04]  /*b020*/  STL [R1+0xe50], R7 ;  /* 0x000e500701007387 */ /* 0x000fe80000100800 */
[----:B------:R-:W-:Y:S04]  /*b030*/  STL [R1+0x1d0], R4 ;  /* 0x0001d00401007387 */ /* 0x000fe80000100800 */
[----:B------:R-:W4:Y:S01]  /*b040*/  LDL R27, [R1+0x76c] ;  /* 0x00076c00011b7983 */ /* 0x000f220000100800 */
[----:B------:R-:W-:-:S03]  /*b050*/  LEA.HI.X.SX32 R23, R18, R3, 0x2, P2 ;  /* 0x0000000312177211 */ /* 0x000fc600010f16ff */
[----:B------:R-:W2:Y:S01]  /*b060*/  LDL R6, [R1+0x778] ;  /* 0x0007780001067983 */ /* 0x000ea20000100800 */
[----:B------:R-:W-:Y:S02]  /*b070*/  IMAD.MOV.U32 R29, RZ, RZ, R16 ;  /* 0x000000ffff1d7224 */ /* 0x000fe400078e0010 */
[----:B------:R-:W-:Y:S01]  /*b080*/  IMAD.MOV.U32 R16, RZ, RZ, R15 ;  /* 0x000000ffff107224 */ /* 0x000fe200078e000f */
[----:B----4-:R1:W-:Y:S04]  /*b090*/  STL [R1+0xed0], R27 ;  /* 0x000ed01b01007387 */ /* 0x0103e80000100800 */
[----:B------:R-:W4:Y:S04]  /*b0a0*/  LDL R8, [R1+0x75c] ;  /* 0x00075c0001087983 */ /* 0x000f280000100800 */
[----:B-1----:R-:W2:Y:S04]  /*b0b0*/  LDL R27, [R1+0x788] ;  /* 0x00078800011b7983 */ /* 0x002ea80000100800 */
[----:B------:R1:W-:Y:S04]  /*b0c0*/  STL.64 [R1+0x258], R22 ;  /* 0x0002581601007387 */ /* 0x0003e80000100a00 */
[----:B-1----:R-:W2:Y:S01]  /*b0d0*/  LDL.LU.64 R22, [R1+0xed8] ;  /* 0x000ed80001167983 */ /* 0x002ea20000300a00 */
[----:B------:R-:W-:Y:S01]  /*b0e0*/  LEA R4, P3, R16, R0, 0x2 ;  /* 0x0000000010047211 */ /* 0x000fe200078610ff */
[----:B------:R-:W-:-:S04]  /*b0f0*/  IMAD.MOV.U32 R15, RZ, RZ, R12 ;  /* 0x000000ffff0f7224 */ /* 0x000fc800078e000c */
[----:B------:R-:W-:Y:S04]  /*b100*/  STL [R1+0x418], R4 ;  /* 0x0004180401007387 */ /* 0x000fe80000100800 */
[----:B--2---:R1:W-:Y:S04]  /*b110*/  STL.64 [R1+0xeb8], R22 ;  /* 0x000eb81601007387 */ /* 0x0043e80000100a00 */
[----:B------:R-:W-:Y:S04]  /*b120*/  STL.64 [R1+0xeb0], R14 ;  /* 0x000eb00e01007387 */ /* 0x000fe80000100a00 */
[----:B------:R-:W2:Y:S01]  /*b130*/  LDL R18, [R1+0x758] ;  /* 0x0007580001127983 */ /* 0x000ea20000100800 */
[----:B------:R-:W-:-:S02]  /*b140*/  IMAD.MOV.U32 R12, RZ, RZ, R19 ;  /* 0x000000ffff0c7224 */ /* 0x000fc400078e0013 */
[----:B------:R-:W-:Y:S02]  /*b150*/  IMAD.MOV.U32 R19, RZ, RZ, R2 ;  /* 0x000000ffff137224 */ /* 0x000fe400078e0002 */
[----:B------:R-:W-:Y:S02]  /*b160*/  IMAD R2, R7, c[0x0][0x190], RZ ;  /* 0x0000640007027a24 */ /* 0x000fe400078e02ff */
[----:B-1----:R-:W-:Y:S01]  /*b170*/  IMAD.MOV.U32 R23, RZ, RZ, R5 ;  /* 0x000000ffff177224 */ /* 0x002fe200078e0005 */
[----:B------:R-:W3:Y:S01]  /*b180*/  LDL R7, [R1+0x760] ;  /* 0x0007600001077983 */ /* 0x000ee20000100800 */
[----:B------:R-:W-:-:S03]  /*b190*/  IMAD.MOV.U32 R23, RZ, RZ, R16 ;  /* 0x000000ffff177224 */ /* 0x000fc600078e0010 */
[----:B--2---:R1:W-:Y:S04]  /*b1a0*/  STL [R1+0xeac], R18 ;  /* 0x000eac1201007387 */ /* 0x0043e80000100800 */
[----:B------:R-:W2:Y:S04]  /*b1b0*/  LDL R16, [R1+0x754] ;  /* 0x0007540001107983 */ /* 0x000ea80000100800 */
[----:B-1----:R-:W3:Y:S01]  /*b1c0*/  LDL R18, [R1+0x774] ;  /* 0x0007740001127983 */ /* 0x002ee20000100800 */
[----:B------:R-:W-:-:S03]  /*b1d0*/  IMAD.MOV.U32 R15, RZ, RZ, R29 ;  /* 0x000000ffff0f7224 */ /* 0x000fc600078e001d */
[----:B--2---:R1:W-:Y:S04]  /*b1e0*/  STL [R1+0xea0], R16 ;  /* 0x000ea01001007387 */ /* 0x0043e80000100800 */
[----:B-1----:R-:W2:Y:S04]  /*b1f0*/  LDL R16, [R1+0x77c] ;  /* 0x00077c0001107983 */ /* 0x002ea80000100800 */
[----:B------:R-:W-:Y:S04]  /*b200*/  STL [R1+0x514], R2 ;  /* 0x0005140201007387 */ /* 0x000fe80000100800 */
[----:B------:R1:W-:Y:S04]  /*b210*/  STL [R1+0xdec], R2 ;  /* 0x000dec0201007387 */ /* 0x0003e80000100800 */
[----:B-1----:R-:W2:Y:S01]  /*b220*/  LDL R2, [R1+0x780] ;  /* 0x0007800001027983 */ /* 0x002ea20000100800 */
[----:B------:R-:W-:-:S02]  /*b230*/  LEA R14, P6, R9, R0, 0x2 ;  /* 0x00000000090e7211 */ /* 0x000fc400078c10ff */
[-C--:B------:R-:W-:Y:S01]  /*b240*/  LEA.HI.X.SX32 R23, R23, R3.reuse, 0x2, P3 ;  /* 0x0000000317177211 */ /* 0x080fe200018f16ff */
[----:B------:R-:W-:Y:S01]  /*b250*/  IMAD.MOV.U32 R5, RZ, RZ, R15 ;  /* 0x000000ffff057224 */ /* 0x000fe200078e000f */
[-C--:B------:R-:W-:Y:S02]  /*b260*/  LEA R28, P5, R27, R0.reuse, 0x2 ;  /* 0x000000001b1c7211 */ /* 0x080fe400078a10ff */
[-C--:B------:R-:W-:Y:S01]  /*b270*/  LEA.HI.X.SX32 R15, R9, R3.reuse, 0x2, P6 ;  /* 0x00000003090f7211 */ /* 0x080fe200030f16ff */
[----:B------:R-:W-:Y:S01]  /*b280*/  STL [R1+0x41c], R23 ;  /* 0x00041c1701007387 */ /* 0x000fe20000100800 */
[----:B------:R-:W-:Y:S01]  /*b290*/  LEA.HI.X.SX32 R29, R27, R3, 0x2, P5 ;  /* 0x000000031b1d7211 */ /* 0x000fe200028f16ff */
[----:B------:R-:W-:Y:S02]  /*b2a0*/  IMAD.MOV.U32 R22, RZ, RZ, R4 ;  /* 0x000000ffff167224 */ /* 0x000fe400078e0004 */
[----:B------:R-:W-:Y:S01]  /*b2b0*/  STL.64 [R1+0xec0], R10 ;  /* 0x000ec00a01007387 */ /* 0x000fe20000100a00 */
[----:B---3--:R-:W-:-:S03]  /*b2c0*/  LEA R4, P4, R17, R0, 0x2 ;  /* 0x0000000011047211 */ /* 0x008fc600078810ff */
[----:B------:R-:W-:Y:S04]  /*b2d0*/  STL [R1+0xec8], R11 ;  /* 0x000ec80b01007387 */ /* 0x000fe80000100800 */
[----:B------:R-:W3:Y:S04]  /*b2e0*/  LDL.LU R9, [R1+0xed4] ;  /* 0x000ed40001097983 */ /* 0x000ee80000300800 */
[----:B------:R-:W-:Y:S04]  /*b2f0*/  STL.64 [R1+0x250], R14 ;  /* 0x0002500e01007387 */ /* 0x000fe80000100a00 */
[----:B------:R-:W3:Y:S04]  /*b300*/  LDL.LU R27, [R1+0xed0] ;  /* 0x000ed000011b7983 */ /* 0x000ee80000300800 */
[----:B------:R1:W-:Y:S02]  /*b310*/  STL.64 [R1+0x248], R28 ;  /* 0x0002481c01007387 */ /* 0x0003e40000100a00 */
[----:B-1----:R-:W-:Y:S01]  /*b320*/  IMAD.MOV.U32 R29, RZ, RZ, R5 ;  /* 0x000000ffff1d7224 */ /* 0x002fe200078e0005 */
[----:B------:R-:W-:-:S02]  /*b330*/  LEA.HI.X.SX32 R5, R17, R3, 0x2, P4 ;  /* 0x0000000311057211 */ /* 0x000fc400020f16ff */
[----:B------:R-:W4:Y:S04]  /*b340*/  LDL.LU R17, [R1+0xecc] ;  /* 0x000ecc0001117983 */ /* 0x000f280000300800 */
[----:B------:R-:W-:Y:S01]  /*b350*/  STL.64 [R1+0x240], R4 ;  /* 0x0002400401007387 */ /* 0x000fe20000100a00 */
[----:B--2---:R-:W-:-:S04]  /*b360*/  LEA R10, P3, R2, R0, 0x2 ;  /* 0x00000000020a7211 */ /* 0x004fc800078610ff */
[----:B------:R-:W-:-:S05]  /*b370*/  LEA.HI.X.SX32 R11, R2, R3, 0x2, P3 ;  /* 0x00000003020b7211 */ /* 0x000fca00018f16ff */
[----:B------:R1:W-:Y:S04]  /*b380*/  STL.64 [R1+0x238], R10 ;  /* 0x0002380a01007387 */ /* 0x0003e80000100a00 */
[----:B-1----:R1:W2:Y:S01]  /*b390*/  LDL.LU R11, [R1+0xec8] ;  /* 0x000ec800010b7983 */ /* 0x0022a20000300800 */
[----:B------:R-:W-:-:S04]  /*b3a0*/  LEA R22, P2, R16, R0, 0x2 ;  /* 0x0000000010167211 */ /* 0x000fc800078410ff */
[----:B------:R-:W-:Y:S02]  /*b3b0*/  LEA.HI.X.SX32 R23, R16, R3, 0x2, P2 ;  /* 0x0000000310177211 */ /* 0x000fe400010f16ff */
[----:B---3--:R-:W-:-:S05]  /*b3c0*/  LEA R10, P3, R27, R0, 0x2 ;  /* 0x000000001b0a7211 */ /* 0x008fca00078610ff */
[----:B------:R2:W-:Y:S04]  /*b3d0*/  STL [R1+0x210], R10 ;  /* 0x0002100a01007387 */ /* 0x0005e80000100800 */
[----:B--2---:R-:W2:Y:S04]  /*b3e0*/  LDL.LU.64 R10, [R1+0xec0] ;  /* 0x000ec000010a7983 */ /* 0x004ea80000300a00 */
[----:B------:R3:W-:Y:S04]  /*b3f0*/  STL.64 [R1+0x230], R22 ;  /* 0x0002301601007387 */ /* 0x0007e80000100a00 */
[----:B---3--:R-:W3:Y:S01]  /*b400*/  LDL.LU.64 R22, [R1+0xeb8] ;  /* 0x000eb80001167983 */ /* 0x008ee20000300a00 */
[----:B------:R-:W-:-:S04]  /*b410*/  LEA R14, P6, R6, R0, 0x2 ;  /* 0x00000000060e7211 */ /* 0x000fc800078c10ff */
[----:B------:R-:W-:Y:S02]  /*b420*/  LEA.HI.X.SX32 R15, R6, R3, 0x2, P6 ;  /* 0x00000003060f7211 */ /* 0x000fe400030f16ff */
[----:B---3--:R-:W-:-:S05]  /*b430*/  LEA R16, P2, R22, R0, 0x2 ;  /* 0x0000000016107211 */ /* 0x008fca00078410ff */
[----:B------:R-:W-:Y:S04]  /*b440*/  STL [R1+0xea4], R16 ;  /* 0x000ea41001007387 */ /* 0x000fe80000100800 */
[----:B----4-:R3:W-:Y:S04]  /*b450*/  STL [R1+0xea8], R17 ;  /* 0x000ea81101007387 */ /* 0x0107e80000100800 */
[----:B---3--:R1:W3:Y:S01]  /*b460*/  LDL.64 R16, [R1+0x210] ;  /* 0x0002100001107983 */ /* 0x0082e20000100a00 */
[----:B------:R-:W-:-:S03]  /*b470*/  LEA R28, P5, R18, R0, 0x2 ;  /* 0x00000000121c7211 */ /* 0x000fc600078a10ff */
[----:B------:R4:W-:Y:S01]  /*b480*/  STL.64 [R1+0x228], R14 ;  /* 0x0002280e01007387 */ /* 0x0009e20000100a00 */
[----:B------:R-:W-:-:S04]  /*b490*/  LEA R4, P4, R9, R0, 0x2 ;  /* 0x0000000009047211 */ /* 0x000fc800078810ff */
[-C--:B------:R-:W-:Y:S01]  /*b4a0*/  LEA.HI.X.SX32 R5, R9, R3.reuse, 0x2, P4 ;  /* 0x0000000309057211 */ /* 0x080fe200020f16ff */
[----:B----4-:R-:W4:Y:S04]  /*b4b0*/  LDL.LU.64 R14, [R1+0xeb0] ;  /* 0x000eb000010e7983 */ /* 0x010f280000300a00 */
[----:B------:R-:W4:Y:S04]  /*b4c0*/  LDL R2, [R1+0x750] ;  /* 0x0007500001027983 */ /* 0x000f280000100800 */
[----:B------:R-:W4:Y:S04]  /*b4d0*/  LDL R6, [R1+0x748] ;  /* 0x0007480001067983 */ /* 0x000f280000100800 */
[----:B--2---:R2:W-:Y:S04]  /*b4e0*/  STL.64 [R1+0xe88], R10 ;  /* 0x000e880a01007387 */ /* 0x0045e80000100a00 */
[----:B------:R1:W-:Y:S04]  /*b4f0*/  STL [R1+0xe90], R11 ;  /* 0x000e900b01007387 */ /* 0x0003e80000100800 */
[----:B------:R-:W-:Y:S01]  /*b500*/  STL.64 [R1+0xe98], R20 ;  /* 0x000e981401007387 */ /* 0x000fe20000100a00 */
[----:B--2---:R-:W-:Y:S01]  /*b510*/  LEA R10, P6, R29, R0, 0x2 ;  /* 0x000000001d0a7211 */ /* 0x004fe200078c10ff */
[----:B-1----:R-:W-:Y:S01]  /*b520*/  IMAD.MOV.U32 R11, RZ, RZ, R29 ;  /* 0x000000ffff0b7224 */ /* 0x002fe200078e001d */
[----:B------:R-:W-:-:S02]  /*b530*/  LEA.HI.X.SX32 R29, R18, R3, 0x2, P5 ;  /* 0x00000003121d7211 */ /* 0x000fc400028f16ff */
[----:B------:R-:W2:Y:S04]  /*b540*/  LDL.LU R18, [R1+0xeac] ;  /* 0x000eac0001127983 */ /* 0x000ea80000300800 */
[----:B------:R-:W-:Y:S04]  /*b550*/  STL.64 [R1+0x220], R28 ;  /* 0x0002201c01007387 */ /* 0x000fe80000100a00 */
[----:B------:R-:W4:Y:S04]  /*b560*/  LDL R9, [R1+0x734] ;  /* 0x0007340001097983 */ /* 0x000f280000100800 */
[----:B------:R-:W-:Y:S01]  /*b570*/  STL.64 [R1+0x218], R4 ;  /* 0x0002180401007387 */ /* 0x000fe20000100a00 */
[----:B---3--:R-:W-:-:S05]  /*b580*/  LEA.HI.X.SX32 R17, R27, R3, 0x2, P3 ;  /* 0x000000031b117211 */ /* 0x008fca00018f16ff */
[----:B------:R1:W-:Y:S04]  /*b590*/  STL [R1+0x214], R17 ;  /* 0x0002141101007387 */ /* 0x0003e80000100800 */
[----:B-1----:R1:W3:Y:S04]  /*b5a0*/  LDL.LU R17, [R1+0xea8] ;  /* 0x000ea80001117983 */ /* 0x0022e80000300800 */
[----:B------:R-:W3:Y:S01]  /*b5b0*/  LDL R27, [R1+0x728] ;  /* 0x00072800011b7983 */ /* 0x000ee20000100800 */
[----:B--2---:R-:W-:-:S03]  /*b5c0*/  LEA R16, P3, R18, R0, 0x2 ;  /* 0x0000000012107211 */ /* 0x004fc600078610ff */
[----:B---3--:R2:W-:Y:S04]  /*b5d0*/  STL [R1+0xe84], R27 ;  /* 0x000e841b01007387 */ /* 0x0085e80000100800 */
[----:B--2---:R-:W2:Y:S04]  /*b5e0*/  LDL R27, [R1+0x744] ;  /* 0x00074400011b7983 */ /* 0x004ea80000100800 */
[----:B------:R3:W-:Y:S04]  /*b5f0*/  STL [R1+0x1e8], R16 ;  /* 0x0001e81001007387 */ /* 0x0007e80000100800 */
[----:B---3--:R-:W3:Y:S01]  /*b600*/  LDL.LU R16, [R1+0xea4] ;  /* 0x000ea40001107983 */ /* 0x008ee20000300800 */
[----:B------:R-:W-:-:S05]  /*b610*/  LEA.HI.X.SX32 R17, R22, R3, 0x2, P2 ;  /* 0x0000000316117211 */ /* 0x000fca00010f16ff */
[----:B---3--:R3:W-:Y:S04]  /*b620*/  STL.64 [R1+0x208], R16 ;  /* 0x0002081001007387 */ /* 0x0087e80000100a00 */
[----:B---3--:R-:W3:Y:S01]  /*b630*/  LDL.LU R16, [R1+0xea0] ;  /* 0x000ea00001107983 */ /* 0x008ee20000300800 */
[----:B----4-:R-:W-:Y:S01]  /*b640*/  IMAD.MOV.U32 R22, RZ, RZ, R15 ;  /* 0x000000ffff167224 */ /* 0x010fe200078e000f */
[----:B------:R-:W-:Y:S01]  /*b650*/  LEA.HI.X.SX32 R11, R11, R3, 0x2, P6 ;  /* 0x000000030b0b7211 */ /* 0x000fe200030f16ff */
[----:B------:R-:W-:Y:S01]  /*b660*/  IMAD.MOV.U32 R15, RZ, RZ, R24 ;  /* 0x000000ffff0f7224 */ /* 0x000fe200078e0018 */
[----:B------:R-:W4:Y:S04]  /*b670*/  LDL R17, [R1+0x73c] ;  /* 0x00073c0001117983 */ /* 0x000f280000100800 */
[----:B------:R-:W2:Y:S01]  /*b680*/  LDL R24, [R1+0x738] ;  /* 0x0007380001187983 */ /* 0x000ea20000100800 */
[----:B---3--:R-:W-:-:S05]  /*b690*/  LEA R20, P2, R16, R0, 0x2 ;  /* 0x0000000010147211 */ /* 0x008fca00078410ff */
[----:B------:R3:W-:Y:S04]  /*b6a0*/  STL [R1+0x1e0], R20 ;  /* 0x0001e01401007387 */ /* 0x0007e80000100800 */
[----:B---3--:R-:W3:Y:S04]  /*b6b0*/  LDL.LU.64 R20, [R1+0xe98] ;  /* 0x000e980001147983 */ /* 0x008ee80000300a00 */
[----:B------:R1:W-:Y:S04]  /*b6c0*/  STL.64 [R1+0x200], R10 ;  /* 0x0002000a01007387 */ /* 0x0003e80000100a00 */
[----:B-1----:R1:W2:Y:S01]  /*b6d0*/  LDL.LU R11, [R1+0xe90] ;  /* 0x000e9000010b7983 */ /* 0x0022a20000300800 */
[----:B------:R-:W-:-:S02]  /*b6e0*/  LEA R4, P4, R8, R0, 0x2 ;  /* 0x0000000008047211 */ /* 0x000fc400078810ff */
[----:B------:R-:W-:Y:S02]  /*b6f0*/  LEA R10, P6, R2, R0, 0x2 ;  /* 0x00000000020a7211 */ /* 0x000fe400078c10ff */
[----:B------:R-:W-:-:S03]  /*b700*/  LEA.HI.X.SX32 R5, R8, R3, 0x2, P4 ;  /* 0x0000000308057211 */ /* 0x000fc600020f16ff */
[----:B------:R2:W-:Y:S04]  /*b710*/  STL [R1+0x1d8], R10 ;  /* 0x0001d80a01007387 */ /* 0x0005e80000100800 */
[----:B--2---:R-:W2:Y:S04]  /*b720*/  LDL.LU.64 R10, [R1+0xe88] ;  /* 0x000e8800010a7983 */ /* 0x004ea80000300a00 */
[----:B------:R1:W-:Y:S04]  /*b730*/  STL.64 [R1+0x1f0], R4 ;  /* 0x0001f00401007387 */ /* 0x0003e80000100a00 */
[----:B------:R-:W2:Y:S01]  /*b740*/  LDL R8, [R1+0x724] ;  /* 0x0007240001087983 */ /* 0x000ea20000100800 */
[----:B------:R-:W-:-:S04]  /*b750*/  LEA R28, P5, R7, R0, 0x2 ;  /* 0x00000000071c7211 */ /* 0x000fc800078a10ff */
[----:B------:R-:W-:Y:S02]  /*b760*/  LEA.HI.X.SX32 R29, R7, R3, 0x2, P5 ;  /* 0x00000003071d7211 */ /* 0x000fe400028f16ff */
[----:B------:R-:W3:Y:S04]  /*b770*/  LDL R7, [R1+0x748] ;  /* 0x0007480001077983 */ /* 0x000ee80000100800 */
[----:B--2---:R2:W-:Y:S04]  /*b780*/  STL [R1+0xe80], R8 ;  /* 0x000e800801007387 */ /* 0x0045e80000100800 */
[----:B-1----:R-:W3:Y:S04]  /*b790*/  LDL R5, [R1+0x750] ;  /* 0x0007500001057983 */ /* 0x002ee80000100800 */
[----:B--2---:R-:W2:Y:S04]  /*b7a0*/  LDL R8, [R1+0x740] ;  /* 0x0007400001087983 */ /* 0x004ea80000100800 */
[----:B------:R-:W-:Y:S04]  /*b7b0*/  STL.64 [R1+0x1f8], R28 ;  /* 0x0001f81c01007387 */ /* 0x000fe80000100a00 */
[----:B------:R-:W-:Y:S04]  /*b7c0*/  STL [R1+0xe0c], R28 ;  /* 0x000e0c1c01007387 */ /* 0x000fe80000100800 */
[----:B------:R1:W-:Y:S04]  /*b7d0*/  STL [R1+0xe08], R29 ;  /* 0x000e081d01007387 */ /* 0x0003e80000100800 */
[----:B-1----:R1:W2:Y:S01]  /*b7e0*/  LDL.64 R28, [R1+0x1e8] ;  /* 0x0001e800011c7983 */ /* 0x0022a20000100a00 */
[----:B------:R-:W-:-:S02]  /*b7f0*/  IMAD.MOV.U32 R2, RZ, RZ, R22 ;  /* 0x000000ffff027224 */ /* 0x000fc400078e0016 */
[----:B------:R-:W-:Y:S01]  /*b800*/  IMAD.MOV.U32 R22, RZ, RZ, R15 ;  /* 0x000000ffff167224 */ /* 0x000fe200078e000f */
[-C--:B--2---:R-:W-:Y:S02]  /*b810*/  LEA.HI.X.SX32 R29, R18, R3.reuse, 0x2, P3 ;  /* 0x00000003121d7211 */ /* 0x084fe400018f16ff */
[----:B------:R-:W2:Y:S04]  /*b820*/  LDL R18, [R1+0x72c] ;  /* 0x00072c0001127983 */ /* 0x000ea80000100800 */
[----:B------:R-:W-:Y:S04]  /*b830*/  STL [R1+0x1ec], R29 ;  /* 0x0001ec1d01007387 */ /* 0x000fe80000100800 */
[----:B------:R1:W-:Y:S04]  /*b840*/  STL.64 [R1+0xe78], R22 ;  /* 0x000e781601007387 */ /* 0x0003e80000100a00 */
[----:B------:R-:W2:Y:S04]  /*b850*/  LDL R15, [R1+0x718] ;  /* 0x00071800010f7983 */ /* 0x000ea80000100800 */
[----:B-1----:R1:W3:Y:S04]  /*b860*/  LDL.64 R22, [R1+0x1e0] ;  /* 0x0001e00001167983 */ /* 0x0022e80000100a00 */
[----:B--2---:R2:W-:Y:S04]  /*b870*/  STL.64 [R1+0xe68], R14 ;  /* 0x000e680e01007387 */ /* 0x0045e80000100a00 */
[----:B--2---:R1:W2:Y:S01]  /*b880*/  LDL.64 R14, [R1+0x1d8] ;  /* 0x0001d800010e7983 */ /* 0x0042a20000100a00 */
[----:B---3--:R-:W-:-:S02]  /*b890*/  LEA.HI.X.SX32 R23, R16, R3, 0x2, P2 ;  /* 0x0000000310177211 */ /* 0x008fc400010f16ff */
[-C--:B------:R-:W-:Y:S02]  /*b8a0*/  LEA R6, P5, R6, R0.reuse, 0x2 ;  /* 0x0000000006067211 */ /* 0x080fe400078a10ff */
[----:B------:R-:W-:Y:S01]  /*b8b0*/  LEA R4, P4, R27, R0, 0x2 ;  /* 0x000000001b047211 */ /* 0x000fe200078810ff */
[----:B------:R-:W-:Y:S01]  /*b8c0*/  STL [R1+0x1e4], R23 ;  /* 0x0001e41701007387 */ /* 0x000fe20000100800 */
[----:B------:R-:W-:-:S03]  /*b8d0*/  LEA.HI.X.SX32 R7, R7, R3, 0x2, P5 ;  /* 0x0000000307077211 */ /* 0x000fc600028f16ff */
[----:B------:R-:W-:Y:S01]  /*b8e0*/  STL.64 [R1+0xe70], R20 ;  /* 0x000e701401007387 */ /* 0x000fe20000100a00 */
[----:B------:R-:W-:-:S03]  /*b8f0*/  LEA R28, P3, R8, R0, 0x2 ;  /* 0x00000000081c7211 */ /* 0x000fc600078610ff */
[----:B------:R3:W-:Y:S01]  /*b900*/  STL [R1+0xe60], R11 ;  /* 0x000e600b01007387 */ /* 0x0007e20000100800 */
[----:B----4-:R-:W-:-:S03]  /*b910*/  LEA R22, P2, R17, R0, 0x2 ;  /* 0x0000000011167211 */ /* 0x010fc600078410ff */
[----:B------:R-:W4:Y:S01]  /*b920*/  LDL R16, [R1+0x720] ;  /* 0x0007200001107983 */ /* 0x000f220000100800 */
[----:B------:R-:W-:-:S03]  /*b930*/  LEA.HI.X.SX32 R29, R8, R3, 0x2, P3 ;  /* 0x00000003081d7211 */ /* 0x000fc600018f16ff */
[----:B---3--:R-:W3:Y:S01]  /*b940*/  LDL R11, [R1+0x730] ;  /* 0x00073000010b7983 */ /* 0x008ee20000100800 */
[-C--:B------:R-:W-:Y:S02]  /*b950*/  LEA.HI.X.SX32 R23, R17, R3.reuse, 0x2, P2 ;  /* 0x0000000311177211 */ /* 0x080fe400010f16ff */
[-C--:B--2---:R-:W-:Y:S02]  /*b960*/  LEA.HI.X.SX32 R15, R5, R3.reuse, 0x2, P6 ;  /* 0x00000003050f7211 */ /* 0x084fe400030f16ff */
[----:B------:R-:W-:-:S03]  /*b970*/  LEA.HI.X.SX32 R5, R27, R3, 0x2, P4 ;  /* 0x000000031b057211 */ /* 0x000fc600020f16ff */
[----:B------:R-:W-:Y:S04]  /*b980*/  STL [R1+0x1dc], R15 ;  /* 0x0001dc0f01007387 */ /* 0x000fe80000100800 */
[----:B------:R-:W-:Y:S04]  /*b990*/  STL.64 [R1+0x1c8], R6 ;  /* 0x0001c80601007387 */ /* 0x000fe80000100a00 */
[----:B------:R-:W2:Y:S04]  /*b9a0*/  LDL.LU R27, [R1+0xe84] ;  /* 0x000e8400011b7983 */ /* 0x000ea80000300800 */
[----:B------:R-:W-:Y:S04]  /*b9b0*/  STL.64 [R1+0x1c0], R4 ;  /* 0x0001c00401007387 */ /* 0x000fe80000100a00 */
[----:B------:R-:W3:Y:S04]  /*b9c0*/  LDL.LU R8, [R1+0xe80] ;  /* 0x000e800001087983 */ /* 0x000ee80000300800 */
[----:B------:R1:W-:Y:S04]  /*b9d0*/  STL.64 [R1+0x1b8], R28 ;  /* 0x0001b81c01007387 */ /* 0x0003e80000100a00 */
[----:B-1----:R-:W3:Y:S04]  /*b9e0*/  LDL R29, [R1+0x72c] ;  /* 0x00072c00011d7983 */ /* 0x002ee80000100800 */
[----:B------:R1:W-:Y:S04]  /*b9f0*/  STL.64 [R1+0x1b0], R22 ;  /* 0x0001b01601007387 */ /* 0x0003e80000100a00 */
[----:B-1----:R-:W3:Y:S01]  /*ba00*/  LDL.LU.64 R22, [R1+0xe78] ;  /* 0x000e780001167983 */ /* 0x002ee20000300a00 */
[----:B------:R-:W-:-:S04]  /*ba10*/  LEA R14, P6, R24, R0, 0x2 ;  /* 0x00000000180e7211 */ /* 0x000fc800078c10ff */
[----:B------:R-:W-:Y:S02]  /*ba20*/  LEA.HI.X.SX32 R15, R24, R3, 0x2, P6 ;  /* 0x00000003180f7211 */ /* 0x000fe400030f16ff */
[----:B--2---:R-:W-:-:S05]  /*ba30*/  LEA R20, P2, R27, R0, 0x2 ;  /* 0x000000001b147211 */ /* 0x004fca00078410ff */
[----:B------:R1:W-:Y:S04]  /*ba40*/  STL [R1+0x188], R20 ;  /* 0x0001881401007387 */ /* 0x0003e80000100800 */
[----:B-1----:R-:W2:Y:S04]  /*ba50*/  LDL.LU.64 R20, [R1+0xe70] ;  /* 0x000e700001147983 */ /* 0x002ea80000300a00 */
[----:B------:R1:W-:Y:S04]  /*ba60*/  STL.64 [R1+0x1a8], R14 ;  /* 0x0001a80e01007387 */ /* 0x0003e80000100a00 */
[----:B-1----:R-:W4:Y:S04]  /*ba70*/  LDL.LU.64 R14, [R1+0xe68] ;  /* 0x000e6800010e7983 */ /* 0x002f280000300a00 */
[----:B---3--:R1:W-:Y:S04]  /*ba80*/  STL.64 [R1+0xe58], R22 ;  /* 0x000e581601007387 */ /* 0x0083e80000100a00 */
[----:B-1----:R1:W4:Y:S01]  /*ba90*/  LDL.64 R22, [R1+0x188] ;  /* 0x0001880001167983 */ /* 0x0023220000100a00 */
[----:B------:R-:W-:Y:S01]  /*baa0*/  LEA R28, P3, R18, R0, 0x2 ;  /* 0x00000000121c7211 */ /* 0x000fe200078610ff */
[----:B--2---:R-:W-:-:S02]  /*bab0*/  IMAD.MOV.U32 R18, RZ, RZ, R21 ;  /* 0x000000ffff127224 */ /* 0x004fc400078e0015 */
[----:B------:R-:W2:Y:S01]  /*bac0*/  LDL R21, [R1+0x6f4] ;  /* 0x0006f40001157983 */ /* 0x000ea20000100800 */
[----:B----4-:R-:W-:Y:S02]  /*bad0*/  IMAD.MOV.U32 R23, RZ, RZ, R14 ;  /* 0x000000ffff177224 */ /* 0x010fe400078e000e */
[----:B------:R-:W-:Y:S02]  /*bae0*/  IMAD.MOV.U32 R14, RZ, RZ, R20 ;  /* 0x000000ffff0e7224 */ /* 0x000fe400078e0014 */
[----:B------:R-:W2:Y:S01]  /*baf0*/  LDL R20, [R1+0x6f0] ;  /* 0x0006f00001147983 */ /* 0x000ea20000100800 */
[-C--:B------:R-:W-:Y:S02]  /*bb00*/  LEA R6, P5, R9, R0.reuse, 0x2 ;  /* 0x0000000009067211 */ /* 0x080fe400078a10ff */
[----:B------:R-:W-:Y:S01]  /*bb10*/  LEA R4, P4, R11, R0, 0x2 ;  /* 0x000000000b047211 */ /* 0x000fe200078810ff */
[----:B------:R-:W-:Y:S01]  /*bb20*/  IMAD.MOV.U32 R24, RZ, RZ, R10 ;  /* 0x000000ffff187224 */ /* 0x000fe200078e000a */
[-C--:B------:R-:W-:Y:S01]  /*bb30*/  LEA.HI.X.SX32 R7, R9, R3.reuse, 0x2, P5 ;  /* 0x0000000309077211 */ /* 0x080fe200028f16ff */
[----:B------:R-:W-:Y:S01]  /*bb40*/  IMAD.MOV.U32 R17, RZ, RZ, R13 ;  /* 0x000000ffff117224 */ /* 0x000fe200078e000d */
[----:B------:R-:W3:Y:S01]  /*bb50*/  LDL R10, [R1+0x704] ;  /* 0x00070400010a7983 */ /* 0x000ee20000100800 */
[----:B------:R-:W-:-:S03]  /*bb60*/  LEA.HI.X.SX32 R5, R11, R3, 0x2, P4 ;  /* 0x000000030b057211 */ /* 0x000fc600020f16ff */
[----:B------:R-:W4:Y:S01]  /*bb70*/  LDL R13, [R1+0x6f8] ;  /* 0x0006f800010d7983 */ /* 0x000f220000100800 */
[----:B------:R-:W-:-:S03]  /*bb80*/  LEA.HI.X.SX32 R29, R29, R3, 0x2, P3 ;  /* 0x000000031d1d7211 */ /* 0x000fc600018f16ff */
[----:B--2---:R-:W-:Y:S04]  /*bb90*/  STL.64 [R1+0xe40], R20 ;  /* 0x000e401401007387 */ /* 0x004fe80000100a00 */
[----:B------:R-:W-:Y:S04]  /*bba0*/  STL.64 [R1+0xe48], R18 ;  /* 0x000e481201007387 */ /* 0x000fe80000100a00 */
[----:B------:R-:W-:Y:S04]  /*bbb0*/  STL.64 [R1+0x1a0], R6 ;  /* 0x0001a00601007387 */ /* 0x000fe80000100a00 */
[----:B------:R-:W2:Y:S04]  /*bbc0*/  LDL R9, [R1+0x700] ;  /* 0x0007000001097983 */ /* 0x000ea80000100800 */
[----:B------:R-:W2:Y:S04]  /*bbd0*/  LDL.LU R11, [R1+0xe60] ;  /* 0x000e6000010b7983 */ /* 0x000ea80000300800 */
[----:B------:R1:W-:Y:S04]  /*bbe0*/  STL.64 [R1+0x198], R4 ;  /* 0x0001980401007387 */ /* 0x0003e80000100a00 */
[----:B------:R-:W-:Y:S01]  /*bbf0*/  STL.64 [R1+0x190], R28 ;  /* 0x0001901c01007387 */ /* 0x000fe20000100a00 */
[----:B-1----:R-:W-:Y:S01]  /*bc00*/  LEA R4, P4, R23, R0, 0x2 ;  /* 0x0000000017047211 */ /* 0x002fe200078810ff */
[----:B------:R-:W-:Y:S01]  /*bc10*/  IMAD.MOV.U32 R5, RZ, RZ, R23 ;  /* 0x000000ffff057224 */ /* 0x000fe200078e0017 */
[----:B------:R-:W-:-:S05]  /*bc20*/  LEA.HI.X.SX32 R23, R27, R3, 0x2, P2 ;  /* 0x000000031b177211 */ /* 0x000fca00010f16ff */
[----:B------:R1:W-:Y:S04]  /*bc30*/  STL [R1+0x18c], R23 ;  /* 0x00018c1701007387 */ /* 0x0003e80000100800 */
[----:B-1----:R-:W3:Y:S01]  /*bc40*/  LDL.LU.64 R22, [R1+0xe58] ;  /* 0x000e580001167983 */ /* 0x002ee20000300a00 */
[-C--:B------:R-:W-:Y:S02]  /*bc50*/  LEA R20, P6, R8, R0.reuse, 0x2 ;  /* 0x0000000008147211 */ /* 0x080fe400078c10ff */
[----:B------:R-:W-:Y:S02]  /*bc60*/  LEA R6, P5, R16, R0, 0x2 ;  /* 0x0000000010067211 */ /* 0x000fe400078a10ff */
[-C--:B------:R-:W-:Y:S02]  /*bc70*/  LEA.HI.X.SX32 R21, R8, R3.reuse, 0x2, P6 ;  /* 0x0000000308157211 */ /* 0x080fe400030f16ff */
[----:B------:R-:W-:-:S03]  /*bc80*/  LEA.HI.X.SX32 R7, R16, R3, 0x2, P5 ;  /* 0x0000000310077211 */ /* 0x000fc600028f16ff */
[----:B------:R-:W-:Y:S01]  /*bc90*/  STL.64 [R1+0x180], R20 ;  /* 0x0001801401007387 */ /* 0x000fe20000100a00 */
[----:B--2---:R-:W-:-:S05]  /*bca0*/  LEA R18, P2, R11, R0, 0x2 ;  /* 0x000000000b127211 */ /* 0x004fca00078410ff */
[----:B------:R-:W-:Y:S04]  /*bcb0*/  STL [R1+0x160], R18 ;  /* 0x0001601201007387 */ /* 0x000fe80000100800 */
[----:B------:R1:W-:Y:S04]  /*bcc0*/  STL.64 [R1+0x178], R6 ;  /* 0x0001780601007387 */ /* 0x0003e80000100a00 */
[----:B-1----:R-:W2:Y:S01]  /*bcd0*/  LDL.LU R7, [R1+0xe50] ;  /* 0x000e500001077983 */ /* 0x002ea20000300800 */
[----:B---3--:R-:W-:Y:S01]  /*bce0*/  LEA R20, P6, R22, R0, 0x2 ;  /* 0x0000000016147211 */ /* 0x008fe200078c10ff */
[----:B------:R-:W-:-:S02]  /*bcf0*/  IMAD.MOV.U32 R21, RZ, RZ, R22 ;  /* 0x000000ffff157224 */ /* 0x000fc400078e0016 */
[----:B------:R1:W-:Y:S01]  /*bd00*/  STL [R1+0xe34], R23 ;  /* 0x000e341701007387 */ /* 0x0003e20000100800 */
[----:B------:R-:W-:Y:S02]  /*bd10*/  IMAD.MOV.U32 R22, RZ, RZ, R18 ;  /* 0x000000ffff167224 */ /* 0x000fe400078e0012 */
[----:B-1----:R-:W-:Y:S02]  /*bd20*/  IMAD.MOV.U32 R23, RZ, RZ, R19 ;  /* 0x000000ffff177224 */ /* 0x002fe400078e0013 */
[----:B------:R-:W3:Y:S04]  /*bd30*/  LDL.LU.64 R18, [R1+0xe48] ;  /* 0x000e480001127983 */ /* 0x000ee80000300a00 */
[----:B------:R-:W2:Y:S01]  /*bd40*/  LDL R6, [R1+0x6e4] ;  /* 0x0006e40001067983 */ /* 0x000ea20000100800 */
[----:B------:R-:W-:Y:S01]  /*bd50*/  IMAD.MOV.U32 R29, RZ, RZ, R2 ;  /* 0x000000ffff1d7224 */ /* 0x000fe200078e0002 */
[-C--:B------:R-:W-:Y:S01]  /*bd60*/  LEA R28, P3, R15, R0.reuse, 0x2 ;  /* 0x000000000f1c7211 */ /* 0x080fe200078610ff */
[----:B------:R-:W-:Y:S01]  /*bd70*/  IMAD.MOV.U32 R2, RZ, RZ, R24 ;  /* 0x000000ffff027224 */ /* 0x000fe200078e0018 */
[-C--:B------:R-:W-:Y:S01]  /*bd80*/  LEA.HI.X.SX32 R5, R5, R3.reuse, 0x2, P4 ;  /* 0x0000000305057211 */ /* 0x080fe200020f16ff */
[----:B------:R-:W-:Y:S01]  /*bd90*/  IMAD.MOV.U32 R24, RZ, RZ, R14 ;  /* 0x000000ffff187224 */ /* 0x000fe200078e000e */
[----:B------:R-:W3:Y:S01]  /*bda0*/  LDL R8, [R1+0x6ec] ;  /* 0x0006ec0001087983 */ /* 0x000ee20000100800 */
[----:B------:R-:W-:Y:S01]  /*bdb0*/  IMAD.MOV.U32 R14, RZ, RZ, R26 ;  /* 0x000000ffff0e7224 */ /* 0x000fe200078e001a */
[----:B------:R-:W-:Y:S01]  /*bdc0*/  LEA R26, P5, R29, R0, 0x2 ;  /* 0x000000001d1a7211 */ /* 0x000fe200078a10ff */
[----:B------:R-:W-:Y:S01]  /*bdd0*/  IMAD.MOV.U32 R27, RZ, RZ, R29 ;  /* 0x000000ffff1b7224 */ /* 0x000fe200078e001d */
[----:B------:R-:W3:Y:S01]  /*bde0*/  LDL R16, [R1+0x6e8] ;  /* 0x0006e80001107983 */ /* 0x000ee20000100800 */
[----:B------:R-:W-:-:S02]  /*bdf0*/  LEA.HI.X.SX32 R29, R15, R3, 0x2, P3 ;  /* 0x000000030f1d7211 */ /* 0x000fc400018f16ff */
[-C--:B------:R-:W-:Y:S02]  /*be00*/  LEA.HI.X.SX32 R23, R11, R3.reuse, 0x2, P2 ;  /* 0x000000030b177211 */ /* 0x080fe400010f16ff */
[-C--:B------:R-:W-:Y:S02]  /*be10*/  LEA.HI.X.SX32 R21, R21, R3.reuse, 0x2, P6 ;  /* 0x0000000315157211 */ /* 0x080fe400030f16ff */
[----:B------:R-:W-:Y:S02]  /*be20*/  LEA.HI.X.SX32 R27, R27, R3, 0x2, P5 ;  /* 0x000000031b1b7211 */ /* 0x000fe400028f16ff */
[-C--:B------:R-:W-:Y:S01]  /*be30*/  LEA R22, P2, R9, R0.reuse, 0x2 ;  /* 0x0000000009167211 */ /* 0x080fe200078410ff */
[----:B--2---:R1:W-:Y:S04]  /*be40*/  STL [R1+0xe30], R6 ;  /* 0x000e300601007387 */ /* 0x0043e80000100800 */
[----:B------:R3:W-:Y:S04]  /*be50*/  STL.64 [R1+0x170], R4 ;  /* 0x0001700401007387 */ /* 0x0007e80000100a00 */
[----:B------:R2:W-:Y:S01]  /*be60*/  STL.64 [R1+0x168], R28 ;  /* 0x0001681c01007387 */ /* 0x0005e20000100a00 */
[----:B-1----:R-:W-:-:S03]  /*be70*/  LEA R6, P6, R17, R0, 0x2 ;  /* 0x0000000011067211 */ /* 0x002fc600078c10ff */
[----:B------:R1:W-:Y:S01]  /*be80*/  STL [R1+0x164], R23 ;  /* 0x0001641701007387 */ /* 0x0003e20000100800 */
[----:B---3--:R-:W-:Y:S01]  /*be90*/  IMAD.MOV.U32 R5, RZ, RZ, R18 ;  /* 0x000000ffff057224 */ /* 0x008fe200078e0012 */
[-C--:B------:R-:W-:Y:S02]  /*bea0*/  LEA R4, P4, R18, R0.reuse, 0x2 ;  /* 0x0000000012047211 */ /* 0x080fe400078810ff */
[----:B------:R-:W3:Y:S01]  /*beb0*/  LDL R15, [R1+0x6e0] ;  /* 0x0006e000010f7983 */ /* 0x000ee20000100800 */
[----:B--2---:R-:W-:-:S03]  /*bec0*/  LEA R28, P3, R10, R0, 0x2 ;  /* 0x000000000a1c7211 */ /* 0x004fc600078610ff */
[----:B------:R-:W2:Y:S01]  /*bed0*/  LDL R11, [R1+0x6dc] ;  /* 0x0006dc00010b7983 */ /* 0x000ea20000100800 */
[----:B------:R-:W-:-:S03]  /*bee0*/  LEA.HI.X.SX32 R5, R5, R3, 0x2, P4 ;  /* 0x0000000305057211 */ /* 0x000fc600020f16ff */
[----:B------:R-:W2:Y:S01]  /*bef0*/  LDL R18, [R1+0x6d8] ;  /* 0x0006d80001127983 */ /* 0x000ea20000100800 */
[----:B------:R-:W-:-:S03]  /*bf00*/  LEA.HI.X.SX32 R29, R10, R3, 0x2, P3 ;  /* 0x000000030a1d7211 */ /* 0x000fc600018f16ff */
[----:B------:R4:W-:Y:S01]  /*bf10*/  STL.64 [R1+0x158], R20 ;  /* 0x0001581401007387 */ /* 0x0009e20000100a00 */
[----:B-1----:R-:W-:-:S03]  /*bf20*/  LEA.HI.X.SX32 R23, R9, R3, 0x2, P2 ;  /* 0x0000000309177211 */ /* 0x002fc600010f16ff */
[----:B----4-:R-:W4:Y:S04]  /*bf30*/  LDL.LU.64 R20, [R1+0xe40] ;  /* 0x000e400001147983 */ /* 0x010f280000300a00 */
[----:B------:R-:W-:Y:S04]  /*bf40*/  STL.64 [R1+0x150], R26 ;  /* 0x0001501a01007387 */ /* 0x000fe80000100a00 */
[----:B------:R-:W-:Y:S04]  /*bf50*/  STL [R1+0x130], R6 ;  /* 0x0001300601007387 */ /* 0x000fe80000100800 */
[----:B------:R-:W-:Y:S04]  /*bf60*/  STL.64 [R1+0x148], R4 ;  /* 0x0001480401007387 */ /* 0x000fe80000100a00 */
[----:B------:R-:W2:Y:S04]  /*bf70*/  LDL.LU R10, [R1+0xe38] ;  /* 0x000e3800010a7983 */ /* 0x000ea80000300800 */
[----:B------:R-:W-:Y:S04]  /*bf80*/  STL.64 [R1+0x140], R28 ;  /* 0x0001401c01007387 */ /* 0x000fe80000100a00 */
[----:B------:R1:W-:Y:S04]  /*bf90*/  STL.64 [R1+0x138], R22 ;  /* 0x0001381601007387 */ /* 0x0003e80000100a00 */
[----:B-1----:R-:W2:Y:S01]  /*bfa0*/  LDL.LU R23, [R1+0xe34] ;  /* 0x000e340001177983 */ /* 0x002ea20000300800 */
[----:B------:R-:W-:Y:S01]  /*bfb0*/  IMAD.MOV.U32 R22, RZ, RZ, R6 ;  /* 0x000000ffff167224 */ /* 0x000fe200078e0006 */
[----:B------:R-:W-:-:S04]  /*bfc0*/  LEA R26, P5, R13, R0, 0x2 ;  /* 0x000000000d1a7211 */ /* 0x000fc800078a10ff */
[-C--:B------:R-:W-:Y:S01]  /*bfd0*/  LEA.HI.X.SX32 R27, R13, R3.reuse, 0x2, P5 ;  /* 0x000000030d1b7211 */ /* 0x080fe200028f16ff */
[----:B--2---:R1:W-:Y:S04]  /*bfe0*/  STL [R1+0xe2c], R23 ;  /* 0x000e2c1701007387 */ /* 0x0043e80000100800 */
[----:B------:R-:W2:Y:S04]  /*bff0*/  LDL.LU R6, [R1+0xe30] ;  /* 0x000e300001067983 */ /* 0x000ea80000300800 */
[----:B------:R-:W2:Y:S01]  /*c000*/  LDL R9, [R1+0x6ec] ;  /* 0x0006ec0001097983 */ /* 0x000ea20000100800 */
[----:B-1----:R-:W-:Y:S01]  /*c010*/  IMAD.MOV.U32 R23, RZ, RZ, R7 ;  /* 0x000000ffff177224 */ /* 0x002fe200078e0007 */
[----:B------:R-:W-:-:S05]  /*c020*/  LEA.HI.X.SX32 R23, R17, R3, 0x2, P6 ;  /* 0x0000000311177211 */ /* 0x000fca00030f16ff */
[----:B------:R-:W-:Y:S04]  /*c030*/  STL [R1+0x134], R23 ;  /* 0x0001341701007387 */ /* 0x000fe80000100800 */
[----:B------:R-:W3:Y:S01]  /*c040*/  LDL R17, [R1+0x6e8] ;  /* 0x0006e80001117983 */ /* 0x000ee20000100800 */
[----:B----4-:R-:W-:Y:S01]  /*c050*/  LEA R4, P4, R21, R0, 0x2 ;  /* 0x0000000015047211 */ /* 0x010fe200078810ff */
[----:B------:R-:W-:-:S03]  /*c060*/  IMAD.MOV.U32 R29, RZ, RZ, R2 ;  /* 0x000000ffff1d7224 */ /* 0x000fc600078e0002 */
[----:B------:R-:W-:Y:S01]  /*c070*/  LEA.HI.X.SX32 R5, R21, R3, 0x2, P4 ;  /* 0x0000000315057211 */ /* 0x000fe200020f16ff */
[----:B------:R1:W-:Y:S01]  /*c080*/  STL.64 [R1+0x128], R26 ;  /* 0x0001281a01007387 */ /* 0x0003e20000100a00 */
[-C--:B------:R-:W-:Y:S02]  /*c090*/  LEA R28, P3, R20, R0.reuse, 0x2 ;  /* 0x00000000141c7211 */ /* 0x080fe400078610ff */
[-C--:B------:R-:W-:Y:S01]  /*c0a0*/  LEA R8, P2, R8, R0.reuse, 0x2 ;  /* 0x0000000008087211 */ /* 0x080fe200078410ff */
[----:B------:R-:W4:Y:S01]  /*c0b0*/  LDL R13, [R1+0x6c0] ;  /* 0x0006c000010d7983 */ /* 0x000f220000100800 */
[----:B------:R-:W-:-:S03]  /*c0c0*/  LEA R16, P6, R16, R0, 0x2 ;  /* 0x0000000010107211 */ /* 0x000fc600078c10ff */
[----:B------:R-:W4:Y:S01]  /*c0d0*/  LDL R2, [R1+0x6bc] ;  /* 0x0006bc0001027983 */ /* 0x000f220000100800 */
[----:B-1----:R-:W-:-:S03]  /*c0e0*/  IMAD.MOV.U32 R26, RZ, RZ, R10 ;  /* 0x000000ffff1a7224 */ /* 0x002fc600078e000a */
[----:B------:R-:W4:Y:S04]  /*c0f0*/  LDL R10, [R1+0x6c4] ;  /* 0x0006c400010a7983 */ /* 0x000f280000100800 */
[----:B------:R1:W-:Y:S01]  /*c100*/  STL.64 [R1+0x120], R4 ;  /* 0x0001200401007387 */ /* 0x0003e20000100a00 */
[----:B------:R-:W-:Y:S02]  /*c110*/  IMAD.MOV.U32 R23, RZ, RZ, R12 ;  /* 0x000000ffff177224 */ /* 0x000fe400078e000c */
[----:B------:R-:W-:Y:S01]  /*c120*/  IMAD.MOV.U32 R12, RZ, RZ, R19 ;  /* 0x000000ffff0c7224 */ /* 0x000fe200078e0013 */
[----:B------:R-:W4:Y:S01]  /*c130*/  LDL R27, [R1+0x6b8] ;  /* 0x0006b800011b7983 */ /* 0x000f220000100800 */
[----:B------:R-:W-:-:S03]  /*c140*/  IMAD.MOV.U32 R21, RZ, RZ, R25 ;  /* 0x000000ffff157224 */ /* 0x000fc600078e0019 */
[----:B------:R-:W4:Y:S01]  /*c150*/  LDL R7, [R1+0x6b4] ;  /* 0x0006b40001077983 */ /* 0x000f220000100800 */
[----:B-1----:R-:W-:Y:S01]  /*c160*/  IMAD.MOV.U32 R5, RZ, RZ, R29 ;  /* 0x000000ffff057224 */ /* 0x002fe200078e001d */
[-C--:B------:R-:W-:Y:S02]  /*c170*/  LEA.HI.X.SX32 R29, R20, R3.reuse, 0x2, P3 ;  /* 0x00000003141d7211 */ /* 0x080fe400018f16ff */
[----:B------:R-:W4:Y:S04]  /*c180*/  LDL R19, [R1+0x6b0] ;  /* 0x0006b00001137983 */ /* 0x000f280000100800 */
[----:B------:R-:W4:Y:S04]  /*c190*/  LDL R25, [R1+0x6ac] ;  /* 0x0006ac0001197983 */ /* 0x000f280000100800 */
[----:B------:R-:W4:Y:S04]  /*c1a0*/  LDL R20, [R1+0x6a8] ;  /* 0x0006a80001147983 */ /* 0x000f280000100800 */
[----:B------:R1:W-:Y:S04]  /*c1b0*/  STL.64 [R1+0x118], R28 ;  /* 0x0001181c01007387 */ /* 0x0003e80000100a00 */
[----:B-1----:R-:W4:Y:S01]  /*c1c0*/  LDL R29, [R1+0x6cc] ;  /* 0x0006cc00011d7983 */ /* 0x002f220000100800 */
[----:B--2---:R-:W-:-:S02]  /*c1d0*/  LEA.HI.X.SX32 R9, R9, R3, 0x2, P2 ;  /* 0x0000000309097211 */ /* 0x004fc400010f16ff */
[----:B------:R-:W-:-:S03]  /*c1e0*/  LEA R22, P5, R6, R0, 0x2 ;  /* 0x0000000006167211 */ /* 0x000fc600078a10ff */
[----:B------:R1:W-:Y:S01]  /*c1f0*/  STL.64 [R1+0x110], R8 ;  /* 0x0001100801007387 */ /* 0x0003e20000100a00 */
[----:B---3--:R-:W-:-:S03]  /*c200*/  LEA.HI.X.SX32 R17, R17, R3, 0x2, P6 ;  /* 0x0000000311117211 */ /* 0x008fc600030f16ff */
[----:B-1----:R-:W2:Y:S04]  /*c210*/  LDL R9, [R1+0x6c8] ;  /* 0x0006c80001097983 */ /* 0x002ea80000100800 */
[----:B------:R1:W-:Y:S02]  /*c220*/  STL.64 [R1+0x108], R16 ;  /* 0x0001081001007387 */ /* 0x0003e40000100a00 */
[----:B-1----:R-:W-:Y:S01]  /*c230*/  LEA R16, P6, R23, R0, 0x2 ;  /* 0x0000000017107211 */ /* 0x002fe200078c10ff */
[----:B------:R-:W-:Y:S01]  /*c240*/  IMAD.MOV.U32 R17, RZ, RZ, R23 ;  /* 0x000000ffff117224 */ /* 0x000fe200078e0017 */
[----:B------:R-:W-:-:S05]  /*c250*/  LEA.HI.X.SX32 R23, R6, R3, 0x2, P5 ;  /* 0x0000000306177211 */ /* 0x000fca00028f16ff */
[----:B------:R1:W-:Y:S04]  /*c260*/  STL.64 [R1+0x100], R22 ;  /* 0x0001001601007387 */ /* 0x0003e80000100a00 */
[----:B-1----:R-:W3:Y:S01]  /*c270*/  LDL.LU R23, [R1+0xe2c] ;  /* 0x000e2c0001177983 */ /* 0x002ee20000300800 */
[-C--:B------:R-:W-:Y:S02]  /*c280*/  LEA R4, P4, R15, R0.reuse, 0x2 ;  /* 0x000000000f047211 */ /* 0x080fe400078810ff */
[-C--:B------:R-:W-:Y:S02]  /*c290*/  LEA R22, P5, R5, R0.reuse, 0x2 ;  /* 0x0000000005167211 */ /* 0x080fe400078a10ff */
[-C--:B------:R-:W-:Y:S02]  /*c2a0*/  LEA R28, P3, R11, R0.reuse, 0x2 ;  /* 0x000000000b1c7211 */ /* 0x080fe400078610ff */
[----:B------:R-:W-:-:S02]  /*c2b0*/  LEA R8, P2, R18, R0, 0x2 ;  /* 0x0000000012087211 */ /* 0x000fc400078410ff */
[-C--:B------:R-:W-:Y:S01]  /*c2c0*/  LEA.HI.X.SX32 R17, R17, R3.reuse, 0x2, P6 ;  /* 0x0000000311117211 */ /* 0x080fe200030f16ff */
[----:B---3--:R-:W-:Y:S02]  /*c2d0*/  IMAD.MOV.U32 R6, RZ, RZ, R23 ;  /* 0x000000ffff067224 */ /* 0x008fe400078e0017 */
[----:B------:R-:W-:Y:S01]  /*c2e0*/  IMAD.MOV.U32 R23, RZ, RZ, R5 ;  /* 0x000000ffff177224 */ /* 0x000fe200078e0005 */
[-C--:B------:R-:W-:Y:S01]  /*c2f0*/  LEA.HI.X.SX32 R5, R15, R3.reuse, 0x2, P4 ;  /* 0x000000030f057211 */ /* 0x080fe200020f16ff */
[----:B------:R-:W-:Y:S02]  /*c300*/  IMAD.MOV.U32 R15, RZ, RZ, R14 ;  /* 0x000000ffff0f7224 */ /* 0x000fe400078e000e */
[----:B------:R-:W3:Y:S04]  /*c310*/  LDL R14, [R1+0x69c] ;  /* 0x00069c00010e7983 */ /* 0x000ee80000100800 */
[----:B------:R4:W-:Y:S01]  /*c320*/  STL.64 [R1+0xf8], R4 ;  /* 0x0000f80401007387 */ /* 0x0009e20000100a00 */
[----:B------:R-:W-:-:S02]  /*c330*/  LEA.HI.X.SX32 R23, R23, R3, 0x2, P5 ;  /* 0x0000000317177211 */ /* 0x000fc400028f16ff */
[-C--:B----4-:R-:W-:Y:S01]  /*c340*/  LEA R4, P4, R29, R0.reuse, 0x2 ;  /* 0x000000001d047211 */ /* 0x090fe200078810ff */
[----:B------:R-:W-:Y:S01]  /*c350*/  IMAD.MOV.U32 R5, RZ, RZ, R29 ;  /* 0x000000ffff057224 */ /* 0x000fe200078e001d */
[-C--:B------:R-:W-:Y:S02]  /*c360*/  LEA.HI.X.SX32 R29, R11, R3.reuse, 0x2, P3 ;  /* 0x000000030b1d7211 */ /* 0x080fe400018f16ff */
[----:B------:R-:W4:Y:S04]  /*c370*/  LDL.LU R11, [R1+0xe28] ;  /* 0x000e2800010b7983 */ /* 0x000f280000300800 */
[----:B------:R2:W-:Y:S01]  /*c380*/  STL.64 [R1+0xf0], R28 ;  /* 0x0000f01c01007387 */ /* 0x0005e20000100a00 */
[-C--:B------:R-:W-:Y:S02]  /*c390*/  LEA.HI.X.SX32 R5, R5, R3.reuse, 0x2, P4 ;  /* 0x0000000305057211 */ /* 0x080fe400020f16ff */
[----:B--2---:R-:W-:Y:S01]  /*c3a0*/  LEA R28, P3, R9, R0, 0x2 ;  /* 0x00000000091c7211 */ /* 0x004fe200078610ff */
[----:B------:R-:W-:Y:S01]  /*c3b0*/  IMAD.MOV.U32 R29, RZ, RZ, R9 ;  /* 0x000000ffff1d7224 */ /* 0x000fe200078e0009 */
[----:B------:R-:W-:-:S02]  /*c3c0*/  LEA.HI.X.SX32 R9, R18, R3, 0x2, P2 ;  /* 0x0000000312097211 */ /* 0x000fc400010f16ff */
[----:B------:R-:W2:Y:S02]  /*c3d0*/  LDL R18, [R1+0x698] ;  /* 0x0006980001127983 */ /* 0x000ea40000100800 */
[----:B------:R-:W-:Y:S02]  /*c3e0*/  LEA.HI.X.SX32 R29, R29, R3, 0x2, P3 ;  /* 0x000000031d1d7211 */ /* 0x000fe400018f16ff */
[----:B------:R1:W-:Y:S04]  /*c3f0*/  STL.64 [R1+0xe8], R8 ;  /* 0x0000e80801007387 */ /* 0x0003e80000100a00 */
[----:B------:R1:W-:Y:S04]  /*c400*/  STL.64 [R1+0xe0], R16 ;  /* 0x0000e01001007387 */ /* 0x0003e80000100a00 */
[----:B------:R1:W-:Y:S02]  /*c410*/  STL.64 [R1+0xd8], R22 ;  /* 0x0000d81601007387 */ /* 0x0003e40000100a00 */
[----:B-1----:R-:W-:-:S02]  /*c420*/  LEA R8, P2, R10, R0, 0x2 ;  /* 0x000000000a087211 */ /* 0x002fc400078410ff */
[----:B------:R1:W-:Y:S01]  /*c430*/  STL.64 [R1+0xd0], R4 ;  /* 0x0000d00401007387 */ /* 0x0003e20000100a00 */
[----:B------:R-:W-:-:S03]  /*c440*/  LEA R16, P6, R13, R0, 0x2 ;  /* 0x000000000d107211 */ /* 0x000fc600078c10ff */
[----:B------:R1:W-:Y:S01]  /*c450*/  STL.64 [R1+0xc8], R28 ;  /* 0x0000c81c01007387 */ /* 0x0003e20000100a00 */
[-C--:B------:R-:W-:Y:S02]  /*c460*/  LEA.HI.X.SX32 R9, R10, R3.reuse, 0x2, P2 ;  /* 0x000000030a097211 */ /* 0x080fe400010f16ff */
[CC--:B------:R-:W-:Y:S01]  /*c470*/  LEA R22, P5, R2.reuse, R0.reuse, 0x2 ;  /* 0x0000000002167211 */ /* 0x0c0fe200078a10ff */
[----:B------:R-:W2:Y:S01]  /*c480*/  LDL.LU R10, [R1+0xe24] ;  /* 0x000e2400010a7983 */ /* 0x000ea20000300800 */
[-C--:B------:R-:W-:Y:S02]  /*c490*/  LEA.HI.X.SX32 R17, R13, R3.reuse, 0x2, P6 ;  /* 0x000000030d117211 */ /* 0x080fe400030f16ff */
[-C--:B-1----:R-:W-:Y:S02]  /*c4a0*/  LEA R4, P4, R27, R0.reuse, 0x2 ;  /* 0x000000001b047211 */ /* 0x082fe400078810ff */
[-C--:B------:R-:W-:Y:S02]  /*c4b0*/  LEA.HI.X.SX32 R23, R2, R3.reuse, 0x2, P5 ;  /* 0x0000000302177211 */ /* 0x080fe400028f16ff */
[----:B------:R-:W-:Y:S01]  /*c4c0*/  LEA R28, P3, R7, R0, 0x2 ;  /* 0x00000000071c7211 */ /* 0x000fe200078610ff */
[----:B------:R-:W-:Y:S01]  /*c4d0*/  STL.64 [R1+0xc0], R8 ;  /* 0x0000c00801007387 */ /* 0x000fe20000100a00 */
[----:B------:R-:W-:-:S02]  /*c4e0*/  LEA.HI.X.SX32 R5, R27, R3, 0x2, P4 ;  /* 0x000000031b057211 */ /* 0x000fc400020f16ff */
[----:B------:R-:W-:Y:S01]  /*c4f0*/  LEA.HI.X.SX32 R29, R7, R3, 0x2, P3 ;  /* 0x00000003071d7211 */ /* 0x000fe200018f16ff */
[----:B------:R-:W2:Y:S04]  /*c500*/  LDL R13, [R1+0x694] ;  /* 0x00069400010d7983 */ /* 0x000ea80000100800 */
[----:B------:R-:W-:Y:S04]  /*c510*/  STL.64 [R1+0xb8], R16 ;  /* 0x0000b81001007387 */ /* 0x000fe80000100a00 */
[----:B------:R-:W-:Y:S04]  /*c520*/  STL.64 [R1+0xb0], R22 ;  /* 0x0000b01601007387 */ /* 0x000fe80000100a00 */
[----:B------:R-:W-:Y:S04]  /*c530*/  STL.64 [R1+0xa8], R4 ;  /* 0x0000a80401007387 */ /* 0x000fe80000100a00 */
[----:B------:R1:W-:Y:S04]  /*c540*/  STL.64 [R1+0xa0], R28 ;  /* 0x0000a01c01007387 */ /* 0x0003e80000100a00 */
[----:B-1----:R-:W2:Y:S04]  /*c550*/  LDL R28, [R1+0x680] ;  /* 0x00068000011c7983 */ /* 0x002ea80000100800 */
[----:B------:R-:W2:Y:S01]  /*c560*/  LDL R29, [R1+0x67c] ;  /* 0x00067c00011d7983 */ /* 0x000ea20000100800 */
[----:B------:R-:W-:-:S02]  /*c570*/  LEA R8, P2, R19, R0, 0x2 ;  /* 0x0000000013087211 */ /* 0x000fc400078410ff */
[-C--:B------:R-:W-:Y:S02]  /*c580*/  LEA R16, P6, R25, R0.reuse, 0x2 ;  /* 0x0000000019107211 */ /* 0x080fe400078c10ff */
[-C--:B------:R-:W-:Y:S02]  /*c590*/  LEA.HI.X.SX32 R9, R19, R3.reuse, 0x2, P2 ;  /* 0x0000000313097211 */ /* 0x080fe400010f16ff */
[-C--:B------:R-:W-:Y:S01]  /*c5a0*/  LEA.HI.X.SX32 R17, R25, R3.reuse, 0x2, P6 ;  /* 0x0000000319117211 */ /* 0x080fe200030f16ff */
[----:B--2---:R-:W-:Y:S04]  /*c5b0*/  STL.64 [R1+0xe18], R28 ;  /* 0x000e181c01007387 */ /* 0x004fe80000100a00 */
[----:B------:R1:W-:Y:S04]  /*c5c0*/  STL.64 [R1+0x98], R8 ;  /* 0x0000980801007387 */ /* 0x0003e80000100a00 */
[----:B------:R-:W2:Y:S04]  /*c5d0*/  LDL R19, [R1+0x670] ;  /* 0x0006700001137983 */ /* 0x000ea80000100800 */
[----:B------:R-:W-:Y:S04]  /*c5e0*/  STL.64 [R1+0x90], R16 ;  /* 0x0000901001007387 */ /* 0x000fe80000100a00 */
[----:B------:R-:W2:Y:S01]  /*c5f0*/  LDL R27, [R1+0x664] ;  /* 0x00066400011b7983 */ /* 0x000ea20000100800 */
[-C--:B------:R-:W-:Y:S01]  /*c600*/  LEA R22, P5, R20, R0.reuse, 0x2 ;  /* 0x0000000014167211 */ /* 0x080fe200078a10ff */
[----:B------:R-:W-:Y:S01]  /*c610*/  IMAD.MOV.U32 R5, RZ, RZ, R6 ;  /* 0x000000ffff057224 */ /* 0x000fe200078e0006 */
[----:B------:R-:W-:Y:S01]  /*c620*/  LEA R4, P4, R6, R0, 0x2 ;  /* 0x0000000006047211 */ /* 0x000fe200078810ff */
[----:B------:R-:W3:Y:S01]  /*c630*/  LDL R25, [R1+0x66c] ;  /* 0x00066c0001197983 */ /* 0x000ee20000100800 */
[----:B------:R-:W-:Y:S01]  /*c640*/  LEA.HI.X.SX32 R23, R20, R3, 0x2, P5 ;  /* 0x0000000314177211 */ /* 0x000fe200028f16ff */
[----:B------:R-:W-:-:S02]  /*c650*/  IMAD.MOV.U32 R7, RZ, RZ, R15 ;  /* 0x000000ffff077224 */ /* 0x000fc400078e000f */
[----:B------:R-:W3:Y:S01]  /*c660*/  LDL R2, [R1+0x668] ;  /* 0x0006680001027983 */ /* 0x000ee20000100800 */
[----:B------:R-:W-:-:S03]  /*c670*/  LEA R6, P3, R15, R0, 0x2 ;  /* 0x000000000f067211 */ /* 0x000fc600078610ff */
[----:B--2---:R2:W-:Y:S04]  /*c680*/  STL [R1+0xe14], R27 ;  /* 0x000e141b01007387 */ /* 0x0045e80000100800 */
[----:B------:R4:W-:Y:S04]  /*c690*/  STL.64 [R1+0x88], R22 ;  /* 0x0000881601007387 */ /* 0x0009e80000100a00 */
[----:B------:R-:W4:Y:S01]  /*c6a0*/  LDL R15, [R1+0x5f8] ;  /* 0x0005f800010f7983 */ /* 0x000f220000100800 */
[-C--:B------:R-:W-:Y:S01]  /*c6b0*/  LEA.HI.X.SX32 R5, R5, R3.reuse, 0x2, P4 ;  /* 0x0000000305057211 */ /* 0x080fe200020f16ff */
[----:B-1----:R-:W-:Y:S01]  /*c6c0*/  IMAD.MOV.U32 R9, RZ, RZ, R12 ;  /* 0x000000ffff097224 */ /* 0x002fe200078e000c */
[----:B---3--:R-:W-:Y:S01]  /*c6d0*/  LEA R8, P2, R14, R0, 0x2 ;  /* 0x000000000e087211 */ /* 0x008fe200078410ff */
[----:B--2---:R-:W2:Y:S01]  /*c6e0*/  LDL R27, [R1+0x688] ;  /* 0x00068800011b7983 */ /* 0x004ea20000100800 */
[----:B------:R-:W-:Y:S01]  /*c6f0*/  LEA.HI.X.SX32 R7, R7, R3, 0x2, P3 ;  /* 0x0000000307077211 */ /* 0x000fe200018f16ff */
[----:B------:R-:W-:-:S02]  /*c700*/  IMAD.MOV.U32 R12, RZ, RZ, R10 ;  /* 0x000000ffff0c7224 */ /* 0x000fc400078e000a */
[----:B----4-:R1:W-:Y:S04]  /*c710*/  STL [R1+0xe10], R15 ;  /* 0x000e100f01007387 */ /* 0x0103e80000100800 */
[----:B------:R-:W3:Y:S04]  /*c720*/  LDL R17, [R1+0x5f4] ;  /* 0x0005f40001117983 */ /* 0x000ee80000100800 */
[----:B------:R-:W4:Y:S04]  /*c730*/  LDL R22, [R1+0x5f0] ;  /* 0x0005f00001167983 */ /* 0x000f280000100800 */
[----:B-1----:R-:W3:Y:S04]  /*c740*/  LDL R15, [R1+0x684] ;  /* 0x00068400010f7983 */ /* 0x002ee80000100800 */
[----:B------:R-:W4:Y:S04]  /*c750*/  LDL R20, [R1+0x5ec] ;  /* 0x0005ec0001147983 */ /* 0x000f280000100800 */
[----:B------:R-:W4:Y:S04]  /*c760*/  LDL R23, [R1+0x5e8] ;  /* 0x0005e80001177983 */ /* 0x000f280000100800 */
[----:B------:R1:W-:Y:S04]  /*c770*/  STL.64 [R1+0x80], R4 ;  /* 0x0000800401007387 */ /* 0x0003e80000100a00 */
[----:B------:R-:W-:Y:S01]  /*c780*/  STL.64 [R1+0x78], R6 ;  /* 0x0000780601007387 */ /* 0x000fe20000100a00 */
[----:B-1----:R-:W-:Y:S01]  /*c790*/  LEA R4, P4, R9, R0, 0x2 ;  /* 0x0000000009047211 */ /* 0x002fe200078810ff */
[----:B------:R-:W-:Y:S01]  /*c7a0*/  IMAD.MOV.U32 R5, RZ, RZ, R9 ;  /* 0x000000ffff057224 */ /* 0x000fe200078e0009 */
[----:B------:R-:W-:-:S05]  /*c7b0*/  LEA.HI.X.SX32 R9, R14, R3, 0x2, P2 ;  /* 0x000000030e097211 */ /* 0x000fca00010f16ff */
[----:B------:R1:W-:Y:S04]  /*c7c0*/  STL.64 [R1+0x70], R8 ;  /* 0x0000700801007387 */ /* 0x0003e80000100a00 */
[----:B-1----:R-:W4:Y:S01]  /*c7d0*/  LDL.LU R9, [R1+0xe20] ;  /* 0x000e200001097983 */ /* 0x002f220000300800 */
[CC--:B------:R-:W-:Y:S02]  /*c7e0*/  LEA R10, P6, R18.reuse, R0.reuse, 0x2 ;  /* 0x00000000120a7211 */ /* 0x0c0fe400078c10ff */
[CC--:B------:R-:W-:Y:S01]  /*c7f0*/  LEA R28, P5, R13.reuse, R0.reuse, 0x2 ;  /* 0x000000000d1c7211 */ /* 0x0c0fe200078a10ff */
[----:B------:R-:W-:Y:S01]  /*c800*/  IMAD.MOV.U32 R16, RZ, RZ, R11 ;  /* 0x000000ffff107224 */ /* 0x000fe200078e000b */
[-C--:B------:R-:W-:Y:S02]  /*c810*/  LEA.HI.X.SX32 R11, R18, R3.reuse, 0x2, P6 ;  /* 0x00000003120b7211 */ /* 0x080fe400030f16ff */
[----:B------:R-:W-:Y:S01]  /*c820*/  LEA.HI.X.SX32 R29, R13, R3, 0x2, P5 ;  /* 0x000000030d1d7211 */ /* 0x000fe200028f16ff */
[----:B------:R-:W-:Y:S01]  /*c830*/  IMAD.MOV.U32 R7, RZ, RZ, R24 ;  /* 0x000000ffff077224 */ /* 0x000fe200078e0018 */
[----:B------:R-:W-:-:S02]  /*c840*/  LEA R6, P3, R24, R0, 0x2 ;  /* 0x0000000018067211 */ /* 0x000fc400078610ff */
[----:B------:R-:W4:Y:S04]  /*c850*/  LDL R24, [R1+0x5d8] ;  /* 0x0005d80001187983 */ /* 0x000f280000100800 */
[----:B------:R-:W-:Y:S01]  /*c860*/  STL.64 [R1+0x68], R10 ;  /* 0x0000680a01007387 */ /* 0x000fe20000100a00 */
[----:B--2---:R-:W-:-:S03]  /*c870*/  LEA R8, P2, R27, R0, 0x2 ;  /* 0x000000001b087211 */ /* 0x004fc600078410ff */
[----:B------:R1:W-:Y:S01]  /*c880*/  STL.64 [R1+0x60], R28 ;  /* 0x0000601c01007387 */ /* 0x0003e20000100a00 */
[-C--:B------:R-:W-:Y:S02]  /*c890*/  LEA.HI.X.SX32 R5, R5, R3.reuse, 0x2, P4 ;  /* 0x0000000305057211 */ /* 0x080fe400020f16ff */
[----:B------:R-:W-:Y:S01]  /*c8a0*/  LEA.HI.X.SX32 R7, R7, R3, 0x2, P3 ;  /* 0x0000000307077211 */ /* 0x000fe200018f16ff */
[----:B-1----:R-:W2:Y:S04]  /*c8b0*/  LDL.LU.64 R28, [R1+0xe18] ;  /* 0x000e1800011c7983 */ /* 0x002ea80000300a00 */
[----:B------:R-:W-:Y:S04]  /*c8c0*/  STL.64 [R1+0x58], R4 ;  /* 0x0000580401007387 */ /* 0x000fe80000100a00 */
[----:B------:R1:W-:Y:S01]  /*c8d0*/  STL.64 [R1+0x50], R6 ;  /* 0x0000500601007387 */ /* 0x0003e20000100a00 */
[----:B---3--:R-:W-:-:S04]  /*c8e0*/  LEA R10, P6, R15, R0, 0x2 ;  /* 0x000000000f0a7211 */ /* 0x008fc800078c10ff */
[-C--:B------:R-:W-:Y:S01]  /*c8f0*/  LEA.HI.X.SX32 R11, R15, R3.reuse, 0x2, P6 ;  /* 0x000000030f0b7211 */ /* 0x080fe200030f16ff */
[----:B----4-:R-:W-:Y:S01]  /*c900*/  IMAD.MOV.U32 R14, RZ, RZ, R9 ;  /* 0x000000ffff0e7224 */ /* 0x010fe200078e0009 */
[----:B------:R-:W-:Y:S02]  /*c910*/  LEA.HI.X.SX32 R9, R27, R3, 0x2, P2 ;  /* 0x000000031b097211 */ /* 0x000fe400010f16ff */
[----:B------:R-:W3:Y:S04]  /*c920*/  LDL.LU R27, [R1+0xe14] ;  /* 0x000e1400011b7983 */ /* 0x000ee80000300800 */
[----:B------:R4:W-:Y:S04]  /*c930*/  STL.64 [R1+0x48], R8 ;  /* 0x0000480801007387 */ /* 0x0009e80000100a00 */
[----:B------:R-:W3:Y:S01]  /*c940*/  LDL.LU R15, [R1+0xe10] ;  /* 0x000e1000010f7983 */ /* 0x000ee20000300800 */
[----:B------:R-:W-:Y:S01]  /*c950*/  IMAD.MOV.U32 R18, RZ, RZ, R12 ;  /* 0x000000ffff127224 */ /* 0x000fe200078e000c */
[----:B-1----:R-:W-:-:S02]  /*c960*/  LEA R6, P3, R19, R0, 0x2 ;  /* 0x0000000013067211 */ /* 0x002fc400078610ff */
[----:B------:R1:W-:Y:S02]  /*c970*/  STL.64 [R1+0x40], R10 ;  /* 0x0000400a01007387 */ /* 0x0003e40000100a00 */
[-C--:B------:R-:W-:Y:S02]  /*c980*/  LEA.HI.X.SX32 R7, R19, R3.reuse, 0x2, P3 ;  /* 0x0000000313077211 */ /* 0x080fe400018f16ff */
[-C--:B----4-:R-:W-:Y:S02]  /*c990*/  LEA R8, P2, R25, R0.reuse, 0x2 ;  /* 0x0000000019087211 */ /* 0x090fe400078410ff */
[CC--:B--2---:R-:W-:Y:S02]  /*c9a0*/  LEA R12, P5, R28.reuse, R0.reuse, 0x2 ;  /* 0x000000001c0c7211 */ /* 0x0c4fe400078a10ff */
[----:B------:R-:W-:Y:S02]  /*c9b0*/  LEA R4, P4, R29, R0, 0x2 ;  /* 0x000000001d047211 */ /* 0x000fe400078810ff */
[----:B------:R-:W-:-:S02]  /*c9c0*/  LEA.HI.X.SX32 R13, R28, R3, 0x2, P5 ;  /* 0x000000031c0d7211 */ /* 0x000fc400028f16ff */
[----:B------:R-:W-:Y:S01]  /*c9d0*/  LEA.HI.X.SX32 R5, R29, R3, 0x2, P4 ;  /* 0x000000031d057211 */ /* 0x000fe200020f16ff */
[----:B------:R-:W2:Y:S01]  /*c9e0*/  LDL.LU R28, [R1+0xe0c] ;  /* 0x000e0c00011c7983 */ /* 0x000ea20000300800 */
[----:B-1----:R-:W-:-:S03]  /*c9f0*/  LEA R10, P6, R2, R0, 0x2 ;  /* 0x00000000020a7211 */ /* 0x002fc600078c10ff */
[----:B------:R-:W-:Y:S01]  /*ca00*/  STL.64 [R1+0x38], R12 ;  /* 0x0000380c01007387 */ /* 0x000fe20000100a00 */
[----:B------:R-:W-:-:S03]  /*ca10*/  LEA.HI.X.SX32 R9, R25, R3, 0x2, P2 ;  /* 0x0000000319097211 */ /* 0x000fc600010f16ff */
[----:B------:R-:W4:Y:S01]  /*ca20*/  LDL.LU R29, [R1+0xe08] ;  /* 0x000e0800011d7983 */ /* 0x000f220000300800 */
[----:B------:R-:W-:-:S03]  /*ca30*/  LEA.HI.X.SX32 R11, R2, R3, 0x2, P6 ;  /* 0x00000003020b7211 */ /* 0x000fc600030f16ff */
[----:B------:R-:W-:Y:S04]  /*ca40*/  STL.64 [R1+0x30], R4 ;  /* 0x0000300401007387 */ /* 0x000fe80000100a00 */
[----:B------:R-:W2:Y:S04]  /*ca50*/  LDL.LU R19, [R1+0xe04] ;  /* 0x000e040001137983 */ /* 0x000ea80000300800 */
[----:B------:R1:W-:Y:S04]  /*ca60*/  STL.64 [R1+0x28], R6 ;  /* 0x0000280601007387 */ /* 0x0003e80000100a00 */
[----:B------:R-:W2:Y:S04]  /*ca70*/  LDL.LU R25, [R1+0xe00] ;  /* 0x000e000001197983 */ /* 0x000ea80000300800 */
[----:B------:R-:W-:Y:S01]  /*ca80*/  STL.64 [R1+0x20], R8 ;  /* 0x0000200801007387 */ /* 0x000fe20000100a00 */
[----:B-1----:R-:W-:-:S03]  /*ca90*/  LEA R6, P3, R17, R0, 0x2 ;  /* 0x0000000011067211 */ /* 0x002fc600078610ff */
[----:B------:R-:W-:Y:S01]  /*caa0*/  STL.64 [R1+0x18], R10 ;  /* 0x0000180a01007387 */ /* 0x000fe20000100a00 */
[----:B------:R-:W-:Y:S02]  /*cab0*/  LEA.HI.X.SX32 R7, R17, R3, 0x2, P3 ;  /* 0x0000000311077211 */ /* 0x000fe400018f16ff */
[----:B---3--:R-:W-:-:S04]  /*cac0*/  LEA R12, P5, R27, R0, 0x2 ;  /* 0x000000001b0c7211 */ /* 0x008fc800078a10ff */
[----:B------:R-:W-:Y:S02]  /*cad0*/  LEA.HI.X.SX32 R13, R27, R3, 0x2, P5 ;  /* 0x000000031b0d7211 */ /* 0x000fe400028f16ff */
[----:B------:R-:W-:-:S04]  /*cae0*/  LEA R4, P4, R15, R0, 0x2 ;  /* 0x000000000f047211 */ /* 0x000fc800078810ff */
[----:B------:R-:W-:Y:S01]  /*caf0*/  LEA.HI.X.SX32 R5, R15, R3, 0x2, P4 ;  /* 0x000000030f057211 */ /* 0x000fe200020f16ff */
[----:B------:R-:W-:Y:S04]  /*cb00*/  STL.64 [R1+0x10], R12 ;  /* 0x0000100c01007387 */ /* 0x000fe80000100a00 */
[----:B------:R1:W-:Y:S04]  /*cb10*/  STL.64 [R1+0xc30], R4 ;  /* 0x000c300401007387 */ /* 0x0003e80000100a00 */
[----:B-1----:R-:W3:Y:S04]  /*cb20*/  LDL R4, [R1+0x5d0] ;  /* 0x0005d00001047983 */ /* 0x002ee80000100800 */
[----:B------:R-:W4:Y:S04]  /*cb30*/  LDL R5, [R1+0x5cc] ;  /* 0x0005cc0001057983 */ /* 0x000f280000100800 */
[----:B------:R1:W-:Y:S04]  /*cb40*/  STL.64 [R1+0xd38], R6 ;  /* 0x000d380601007387 */ /* 0x0003e80000100a00 */
[----:B-1----:R-:W4:Y:S01]  /*cb50*/  LDL R7, [R1+0x5d4] ;  /* 0x0005d40001077983 */ /* 0x002f220000100800 */
[-C--:B------:R-:W-:Y:S01]  /*cb60*/  LEA R8, P2, R22, R0.reuse, 0x2 ;  /* 0x0000000016087211 */ /* 0x080fe200078410ff */
[----:B------:R-:W-:Y:S01]  /*cb70*/  IMAD.MOV.U32 R15, RZ, RZ, R18 ;  /* 0x000000ffff0f7224 */ /* 0x000fe200078e0012 */
[-C--:B------:R-:W-:Y:S01]  /*cb80*/  LEA R10, P6, R20, R0.reuse, 0x2 ;  /* 0x00000000140a7211 */ /* 0x080fe200078c10ff */
[----:B------:R-:W-:Y:S01]  /*cb90*/  IMAD.MOV.U32 R27, RZ, RZ, R14 ;  /* 0x000000ffff1b7224 */ /* 0x000fe200078e000e */
[----:B------:R-:W-:-:S02]  /*cba0*/  LEA R12, P5, R23, R0, 0x2 ;  /* 0x00000000170c7211 */ /* 0x000fc400078a10ff */
[-C--:B------:R-:W-:Y:S01]  /*cbb0*/  LEA.HI.X.SX32 R9, R22, R3.reuse, 0x2, P2 ;  /* 0x0000000316097211 */ /* 0x080fe200010f16ff */
[----:B------:R-:W-:Y:S01]  /*cbc0*/  IMAD.MOV.U32 R6, RZ, RZ, R16 ;  /* 0x000000ffff067224 */ /* 0x000fe200078e0010 */
[-C--:B------:R-:W-:Y:S02]  /*cbd0*/  LEA R14, P4, R24, R0.reuse, 0x2 ;  /* 0x00000000180e7211 */ /* 0x080fe400078810ff */
[-C--:B------:R-:W-:Y:S02]  /*cbe0*/  LEA.HI.X.SX32 R11, R20, R3.reuse, 0x2, P6 ;  /* 0x00000003140b7211 */ /* 0x080fe400030f16ff */
[-C--:B------:R-:W-:Y:S01]  /*cbf0*/  LEA.HI.X.SX32 R13, R23, R3.reuse, 0x2, P5 ;  /* 0x00000003170d7211 */ /* 0x080fe200028f16ff */
[----:B------:R-:W-:Y:S01]  /*cc00*/  IMAD.MOV.U32 R23, RZ, RZ, R15 ;  /* 0x000000ffff177224 */ /* 0x000fe200078e000f */
[----:B------:R-:W-:Y:S01]  /*cc10*/  LEA R22, P5, R15, R0, 0x2 ;  /* 0x000000000f167211 */ /* 0x000fe200078a10ff */
[----:B------:R1:W-:Y:S01]  /*cc20*/  STL.64 [R1+0xc38], R8 ;  /* 0x000c380801007387 */ /* 0x0003e20000100a00 */
[----:B------:R-:W-:Y:S01]  /*cc30*/  LEA.HI.X.SX32 R15, R24, R3, 0x2, P4 ;  /* 0x00000003180f7211 */ /* 0x000fe200020f16ff */
[----:B--2---:R-:W-:-:S02]  /*cc40*/  IMAD.MOV.U32 R2, RZ, RZ, R19 ;  /* 0x000000ffff027224 */ /* 0x004fc400078e0013 */
[----:B-1----:R-:W2:Y:S04]  /*cc50*/  LDL R9, [R1+0x5c0] ;  /* 0x0005c00001097983 */ /* 0x002ea80000100800 */
[----:B------:R-:W-:Y:S04]  /*cc60*/  STL.64 [R1+0xd40], R10 ;  /* 0x000d400a01007387 */ /* 0x000fe80000100a00 */
[----:B------:R1:W-:Y:S04]  /*cc70*/  STL.64 [R1+0xc40], R12 ;  /* 0x000c400c01007387 */ /* 0x0003e80000100a00 */
[----:B-1----:R-:W2:Y:S04]  /*cc80*/  LDL R12, [R1+0x5c4] ;  /* 0x0005c400010c7983 */ /* 0x002ea80000100800 */
[----:B------:R-:W2:Y:S04]  /*cc90*/  LDL R13, [R1+0x5bc] ;  /* 0x0005bc00010d7983 */ /* 0x000ea80000100800 */
[----:B------:R-:W-:Y:S04]  /*cca0*/  STL.64 [R1+0xd48], R14 ;  /* 0x000d480e01007387 */ /* 0x000fe80000100a00 */
[----:B------:R1:W-:Y:S01]  /*ccb0*/  STL [R1+0xdf0], R15 ;  /* 0x000df00f01007387 */ /* 0x0003e20000100800 */
[----:B---3--:R-:W-:-:S04]  /*ccc0*/  LEA R18, P2, R4, R0, 0x2 ;  /* 0x0000000004127211 */ /* 0x008fc800078410ff */
[----:B------:R-:W-:Y:S02]  /*ccd0*/  LEA.HI.X.SX32 R19, R4, R3, 0x2, P2 ;  /* 0x0000000304137211 */ /* 0x000fe400010f16ff */
[----:B----4-:R-:W-:-:S04]  /*cce0*/  LEA R16, P3, R7, R0, 0x2 ;  /* 0x0000000007107211 */ /* 0x010fc800078610ff */
[----:B------:R-:W-:-:S05]  /*ccf0*/  LEA.HI.X.SX32 R17, R7, R3, 0x2, P3 ;  /* 0x0000000307117211 */ /* 0x000fca00018f16ff */
[----:B------:R3:W-:Y:S04]  /*cd00*/  STL.64 [R1+0xc48], R16 ;  /* 0x000c481001007387 */ /* 0x0007e80000100a00 */
[----:B-1----:R-:W4:Y:S04]  /*cd10*/  LDL R15, [R1+0x5a4] ;  /* 0x0005a400010f7983 */ /* 0x002f280000100800 */
[----:B---3--:R-:W3:Y:S04]  /*cd20*/  LDL R17, [R1+0x5a0] ;  /* 0x0005a00001117983 */ /* 0x008ee80000100800 */
[----:B------:R-:W-:Y:S04]  /*cd30*/  STL.64 [R1+0xd50], R18 ;  /* 0x000d501201007387 */ /* 0x000fe80000100a00 */
[----:B------:R-:W2:Y:S01]  /*cd40*/  LDL R4, [R1+0x58c] ;  /* 0x00058c0001047983 */ /* 0x000ea20000100800 */
[----:B------:R-:W-:Y:S01]  /*cd50*/  LEA R20, P6, R5, R0, 0x2 ;  /* 0x0000000005147211 */ /* 0x000fe200078c10ff */
[----:B------:R-:W-:-:S02]  /*cd60*/  IMAD.MOV.U32 R10, RZ, RZ, R21 ;  /* 0x000000ffff0a7224 */ /* 0x000fc400078e0015 */
[----:B------:R-:W-:Y:S01]  /*cd70*/  IMAD.MOV.U32 R11, RZ, RZ, R2 ;  /* 0x000000ffff0b7224 */ /* 0x000fe200078e0002 */
[----:B------:R-:W-:Y:S01]  /*cd80*/  LEA.HI.X.SX32 R21, R5, R3, 0x2, P6 ;  /* 0x0000000305157211 */ /* 0x000fe200030f16ff */
[----:B------:R-:W3:Y:S01]  /*cd90*/  LDL R2, [R1+0x59c] ;  /* 0x00059c0001027983 */ /* 0x000ee20000100800 */
[----:B------:R-:W-:-:S03]  /*cda0*/  IMAD.MOV.U32 R16, RZ, RZ, R26 ;  /* 0x000000ffff107224 */ /* 0x000fc600078e001a */
[----:B------:R-:W3:Y:S01]  /*cdb0*/  LDL R5, [R1+0x598] ;  /* 0x0005980001057983 */ /* 0x000ee20000100800 */
[----:B------:R-:W-:-:S03]  /*cdc0*/  LEA.HI.X.SX32 R23, R23, R3, 0x2, P5 ;  /* 0x0000000317177211 */ /* 0x000fc600028f16ff */
[----:B--2---:R1:W-:Y:S04]  /*cdd0*/  STL [R1+0xdf8], R4 ;  /* 0x000df80401007387 */ /* 0x0043e80000100800 */
[----:B-1----:R-:W2:Y:S04]  /*cde0*/  LDL R4, [R1+0x5ac] ;  /* 0x0005ac0001047983 */ /* 0x002ea80000100800 */
[----:B------:R1:W-:Y:S04]  /*cdf0*/  STL.64 [R1+0xc50], R20 ;  /* 0x000c501401007387 */ /* 0x0003e80000100a00 */
[----:B------:R3:W-:Y:S01]  /*ce00*/  STL [R1+0xdfc], R16 ;  /* 0x000dfc1001007387 */ /* 0x0007e20000100800 */
[----:B-1----:R-:W-:-:S05]  /*ce10*/  LEA R20, P6, R10, R0, 0x2 ;  /* 0x000000000a147211 */ /* 0x002fca00078c10ff */
[----:B------:R-:W-:Y:S04]  /*ce20*/  STL [R1+0x260], R20 ;  /* 0x0002601401007387 */ /* 0x000fe80000100800 */
[----:B---3--:R-:W3:Y:S04]  /*ce30*/  LDL R16, [R1+0x5b0] ;  /* 0x0005b00001107983 */ /* 0x008ee80000100800 */
[----:B------:R1:W-:Y:S04]  /*ce40*/  STL.64 [R1+0xd58], R22 ;  /* 0x000d581601007387 */ /* 0x0003e80000100a00 */
[----:B-1----:R-:W2:Y:S01]  /*ce50*/  LDL R22, [R1+0x588] ;  /* 0x0005880001167983 */ /* 0x002ea20000100800 */
[----:B------:R-:W-:Y:S01]  /*ce60*/  IMAD.MOV.U32 R14, RZ, RZ, R25 ;  /* 0x000000ffff0e7224 */ /* 0x000fe200078e0019 */
[-C--:B------:R-:W-:Y:S01]  /*ce70*/  LEA R24, P4, R12, R0.reuse, 0x2 ;  /* 0x000000000c187211 */ /* 0x080fe200078810ff */
[----:B------:R-:W-:Y:S01]  /*ce80*/  IMAD.MOV.U32 R25, RZ, RZ, R6 ;  /* 0x000000ffff197224 */ /* 0x000fe200078e0006 */
[----:B------:R-:W-:Y:S01]  /*ce90*/  LEA R26, P3, R9, R0, 0x2 ;  /* 0x00000000091a7211 */ /* 0x000fe200078610ff */
[----:B------:R-:W-:-:S02]  /*cea0*/  IMAD.MOV.U32 R8, RZ, RZ, R27 ;  /* 0x000000ffff087224 */ /* 0x000fc400078e001b */
[----:B------:R-:W-:Y:S01]  /*ceb0*/  IMAD.MOV.U32 R6, RZ, RZ, R28 ;  /* 0x000000ffff067224 */ /* 0x000fe200078e001c */
[-C--:B------:R-:W-:Y:S01]  /*cec0*/  LEA R28, P2, R13, R0.reuse, 0x2 ;  /* 0x000000000d1c7211 */ /* 0x080fe200078410ff */
[----:B------:R-:W-:Y:S01]  /*ced0*/  IMAD.MOV.U32 R23, RZ, RZ, R25 ;  /* 0x000000ffff177224 */ /* 0x000fe200078e0019 */
[-C--:B------:R-:W-:Y:S01]  /*cee0*/  LEA.HI.X.SX32 R25, R12, R3.reuse, 0x2, P4 ;  /* 0x000000030c197211 */ /* 0x080fe200020f16ff */
[----:B------:R-:W-:Y:S01]  /*cef0*/  IMAD.MOV.U32 R7, RZ, RZ, R29 ;  /* 0x000000ffff077224 */ /* 0x000fe200078e001d */
[-C--:B------:R-:W-:Y:S01]  /*cf00*/  LEA.HI.X.SX32 R27, R9, R3.reuse, 0x2, P3 ;  /* 0x00000003091b7211 */ /* 0x080fe200018f16ff */
[----:B------:R-:W-:Y:S01]  /*cf10*/  IMAD.MOV.U32 R12, RZ, RZ, R8 ;  /* 0x000000ffff0c7224 */ /* 0x000fe200078e0008 */
[----:B------:R-:W-:Y:S01]  /*cf20*/  LEA.HI.X.SX32 R29, R13, R3, 0x2, P2 ;  /* 0x000000030d1d7211 */ /* 0x000fe200010f16ff */
[----:B------:R-:W-:Y:S01]  /*cf30*/  IMAD.MOV.U32 R19, RZ, RZ, R14 ;  /* 0x000000ffff137224 */ /* 0x000fe200078e000e */
[----:B------:R-:W-:Y:S01]  /*cf40*/  LEA R18, P5, R14, R0, 0x2 ;  /* 0x000000000e127211 */ /* 0x000fe200078a10ff */
[----:B--2---:R1:W-:Y:S04]  /*cf50*/  STL [R1+0xdf4], R22 ;  /* 0x000df41601007387 */ /* 0x0043e80000100800 */
[----:B------:R-:W2:Y:S04]  /*cf60*/  LDL R8, [R1+0x584] ;  /* 0x0005840001087983 */ /* 0x000ea80000100800 */
[----:B-1----:R-:W2:Y:S04]  /*cf70*/  LDL R22, [R1+0x5a8] ;  /* 0x0005a80001167983 */ /* 0x002ea80000100800 */
[----:B------:R1:W-:Y:S04]  /*cf80*/  STL.64 [R1+0xc58], R24 ;  /* 0x000c581801007387 */ /* 0x0003e80000100a00 */
[----:B------:R-:W4:Y:S04]  /*cf90*/  LDL R9, [R1+0x580] ;  /* 0x0005800001097983 */ /* 0x000f280000100800 */
[----:B------:R-:W4:Y:S01]  /*cfa0*/  LDL R14, [R1+0x57c] ;  /* 0x00057c00010e7983 */ /* 0x000f220000100800 */
[----:B-1----:R-:W-:-:S03]  /*cfb0*/  IMAD.MOV.U32 R25, RZ, RZ, R10 ;  /* 0x000000ffff197224 */ /* 0x002fc600078e000a */
[----:B------:R1:W-:Y:S01]  /*cfc0*/  STL.64 [R1+0xd60], R26 ;  /* 0x000d601a01007387 */ /* 0x0003e20000100a00 */
[----:B---3--:R-:W-:-:S03]  /*cfd0*/  LEA R24, P4, R16, R0, 0x2 ;  /* 0x0000000010187211 */ /* 0x008fc600078810ff */
[----:B------:R-:W3:Y:S01]  /*cfe0*/  LDL R13, [R1+0x574] ;  /* 0x00057400010d7983 */ /* 0x000ee20000100800 */
[----:B------:R-:W-:-:S03]  /*cff0*/  LEA.HI.X.SX32 R19, R19, R3, 0x2, P5 ;  /* 0x0000000313137211 */ /* 0x000fc600028f16ff */
[----:B-1----:R-:W3:Y:S04]  /*d000*/  LDL R27, [R1+0x594] ;  /* 0x00059400011b7983 */ /* 0x002ee80000100800 */
[----:B------:R1:W-:Y:S01]  /*d010*/  STL.64 [R1+0xc60], R28 ;  /* 0x000c601c01007387 */ /* 0x0003e20000100a00 */
[----:B------:R-:W-:Y:S01]  /*d020*/  LEA R10, P3, R4, R0, 0x2 ;  /* 0x00000000040a7211 */ /* 0x000fe200078610ff */
[----:B------:R-:W-:Y:S02]  /*d030*/  IMAD.MOV.U32 R26, RZ, RZ, R11 ;  /* 0x000000ffff1a7224 */ /* 0x000fe400078e000b */
[----:B-1----:R-:W-:Y:S01]  /*d040*/  IMAD.MOV.U32 R29, RZ, RZ, R21 ;  /* 0x000000ffff1d7224 */ /* 0x002fe200078e0015 */
[-C--:B------:R-:W-:Y:S02]  /*d050*/  LEA.HI.X.SX32 R29, R25, R3.reuse, 0x2, P6 ;  /* 0x00000003191d7211 */ /* 0x080fe400030f16ff */
[----:B------:R-:W-:-:S03]  /*d060*/  LEA.HI.X.SX32 R25, R16, R3, 0x2, P4 ;  /* 0x0000000310197211 */ /* 0x000fc600020f16ff */
[----:B------:R-:W-:Y:S01]  /*d070*/  STL [R1+0x264], R29 ;  /* 0x0002641d01007387 */ /* 0x000fe20000100800 */
[----:B------:R-:W-:-:S03]  /*d080*/  LEA.HI.X.SX32 R11, R4, R3, 0x2, P3 ;  /* 0x00000003040b7211 */ /* 0x000fc600018f16ff */
[----:B------:R1:W-:Y:S01]  /*d090*/  STL.64 [R1+0x268], R18 ;  /* 0x0002681201007387 */ /* 0x0003e20000100a00 */
[----:B------:R-:W-:-:S03]  /*d0a0*/  IMAD.MOV.U32 R28, RZ, RZ, R20 ;  /* 0x000000ffff1c7224 */ /* 0x000fc600078e0014 */
[----:B------:R-:W3:Y:S04]  /*d0b0*/  LDL.LU R16, [R1+0xdfc] ;  /* 0x000dfc0001107983 */ /* 0x000ee80000300800 */
[----:B------:R1:W-:Y:S04]  /*d0c0*/  STL.64 [R1+0x270], R24 ;  /* 0x0002701801007387 */ /* 0x0003e80000100a00 */
[----:B------:R-:W3:Y:S04]  /*d0d0*/  LDL.LU R4, [R1+0xdf8] ;  /* 0x000df80001047983 */ /* 0x000ee80000300800 */
[----:B------:R1:W-:Y:S01]  /*d0e0*/  STL.64 [R1+0x278], R10 ;  /* 0x0002780a01007387 */ /* 0x0003e20000100a00 */
[----:B--2---:R-:W-:-:S04]  /*d0f0*/  LEA R20, P2, R22, R0, 0x2 ;  /* 0x0000000016147211 */ /* 0x004fc800078410ff */
[-C--:B------:R-:W-:Y:S02]  /*d100*/  LEA.HI.X.SX32 R21, R22, R3.reuse, 0x2, P2 ;  /* 0x0000000316157211 */ /* 0x080fe400010f16ff */
[----:B------:R-:W2:Y:S01]  /*d110*/  LDL.LU R22, [R1+0xdf4] ;  /* 0x000df40001167983 */ /* 0x000ea20000300800 */
[-C--:B----4-:R-:W-:Y:S02]  /*d120*/  LEA R28, P6, R15, R0.reuse, 0x2 ;  /* 0x000000000f1c7211 */ /* 0x090fe400078c10ff */
[-C--:B-1----:R-:W-:Y:S02]  /*d130*/  LEA R18, P5, R17, R0.reuse, 0x2 ;  /* 0x0000000011127211 */ /* 0x082fe400078a10ff */
[-C--:B------:R-:W-:Y:S01]  /*d140*/  LEA.HI.X.SX32 R29, R15, R3.reuse, 0x2, P6 ;  /* 0x000000030f1d7211 */ /* 0x080fe200030f16ff */
[----:B------:R3:W-:Y:S01]  /*d150*/  STL.64 [R1+0x280], R20 ;  /* 0x0002801401007387 */ /* 0x0007e20000100a00 */
[-C--:B------:R-:W-:Y:S02]  /*d160*/  LEA.HI.X.SX32 R19, R17, R3.reuse, 0x2, P5 ;  /* 0x0000000311137211 */ /* 0x080fe400028f16ff */
[C---:B------:R-:W-:Y:S01]  /*d170*/  LEA R24, P4, R2.reuse, R0, 0x2 ;  /* 0x0000000002187211 */ /* 0x040fe200078810ff */
[----:B------:R1:W4:Y:S04]  /*d180*/  LDL.LU R15, [R1+0xdf0] ;  /* 0x000df000010f7983 */ /* 0x0003280000300800 */
[----:B------:R-:W-:Y:S01]  /*d190*/  STL.64 [R1+0x288], R28 ;  /* 0x0002881c01007387 */ /* 0x000fe20000100a00 */
[----:B------:R-:W-:-:S03]  /*d1a0*/  LEA.HI.X.SX32 R25, R2, R3, 0x2, P4 ;  /* 0x0000000302197211 */ /* 0x000fc600020f16ff */
[----:B------:R-:W4:Y:S04]  /*d1b0*/  LDL R17, [R1+0x564] ;  /* 0x0005640001117983 */ /* 0x000f280000100800 */
[----:B------:R1:W-:Y:S01]  /*d1c0*/  STL.64 [R1+0x290], R18 ;  /* 0x0002901201007387 */ /* 0x0003e20000100a00 */
[----:B------:R-:W-:-:S03]  /*d1d0*/  LEA R10, P3, R5, R0, 0x2 ;  /* 0x00000000050a7211 */ /* 0x000fc600078610ff */
[----:B------:R-:W4:Y:S01]  /*d1e0*/  LDL R2, [R1+0x568] ;  /* 0x0005680001027983 */ /* 0x000f220000100800 */
[----:B---3--:R-:W-:Y:S02]  /*d1f0*/  LEA R20, P2, R27, R0, 0x2 ;  /* 0x000000001b147211 */ /* 0x008fe400078410ff */
[-C--:B------:R-:W-:Y:S01]  /*d200*/  LEA.HI.X.SX32 R11, R5, R3.reuse, 0x2, P3 ;  /* 0x00000003050b7211 */ /* 0x080fe200018f16ff */
[----:B------:R-:W-:Y:S01]  /*d210*/  STL.64 [R1+0x298], R24 ;  /* 0x0002981801007387 */ /* 0x000fe20000100a00 */
[----:B------:R-:W-:Y:S01]  /*d220*/  LEA.HI.X.SX32 R21, R27, R3, 0x2, P2 ;  /* 0x000000031b157211 */ /* 0x000fe200010f16ff */
[----:B-1----:R-:W-:Y:S02]  /*d230*/  IMAD.MOV.U32 R19, RZ, RZ, R12 ;  /* 0x000000ffff137224 */ /* 0x002fe400078e000c */
[----:B------:R-:W3:Y:S04]  /*d240*/  LDL R5, [R1+0x558] ;  /* 0x0005580001057983 */ /* 0x000ee80000100800 */
[----:B------:R-:W3:Y:S04]  /*d250*/  LDL R12, [R1+0x55c] ;  /* 0x00055c00010c7983 */ /* 0x000ee80000100800 */
[----:B------:R1:W-:Y:S02]  /*d260*/  STL.64 [R1+0x2a0], R10 ;  /* 0x0002a00a01007387 */ /* 0x0003e40000100a00 */
[----:B-1----:R-:W-:-:S02]  /*d270*/  IMAD.MOV.U32 R11, RZ, RZ, R26 ;  /* 0x000000ffff0b7224 */ /* 0x002fc400078e001a */
[----:B------:R-:W3:Y:S01]  /*d280*/  LDL R26, [R1+0x554] ;  /* 0x00055400011a7983 */ /* 0x000ee20000100800 */
[----:B------:R-:W-:-:S03]  /*d290*/  LEA R28, P6, R4, R0, 0x2 ;  /* 0x00000000041c7211 */ /* 0x000fc600078c10ff */
[----:B------:R-:W-:Y:S01]  /*d2a0*/  STL.64 [R1+0x2a8], R20 ;  /* 0x0002a81401007387 */ /* 0x000fe20000100a00 */
[----:B------:R-:W-:-:S03]  /*d2b0*/  LEA.HI.X.SX32 R29, R4, R3, 0x2, P6 ;  /* 0x00000003041d7211 */ /* 0x000fc600030f16ff */
[----:B------:R-:W3:Y:S04]  /*d2c0*/  LDL R27, [R1+0x54c] ;  /* 0x00054c00011b7983 */ /* 0x000ee80000100800 */
[----:B------:R-:W3:Y:S04]  /*d2d0*/  LDL R4, [R1+0x550] ;  /* 0x0005500001047983 */ /* 0x000ee80000100800 */
[----:B------:R1:W-:Y:S02]  /*d2e0*/  STL.64 [R1+0x2b0], R28 ;  /* 0x0002b01c01007387 */ /* 0x0003e40000100a00 */
[-C--:B-1----:R-:W-:Y:S01]  /*d2f0*/  LEA R28, P6, R19, R0.reuse, 0x2 ;  /* 0x00000000131c7211 */ /* 0x082fe200078c10ff */
[----:B------:R-:W-:Y:S01]  /*d300*/  IMAD.MOV.U32 R29, RZ, RZ, R19 ;  /* 0x000000ffff1d7224 */ /* 0x000fe200078e0013 */
[----:B--2---:R-:W-:-:S04]  /*d310*/  LEA R18, P5, R22, R0, 0x2 ;  /* 0x0000000016127211 */ /* 0x004fc800078a10ff */
[----:B------:R-:W-:Y:S02]  /*d320*/  LEA.HI.X.SX32 R19, R22, R3, 0x2, P5 ;  /* 0x0000000316137211 */ /* 0x000fe400028f16ff */
[----:B------:R-:W2:Y:S04]  /*d330*/  LDL R22, [R1+0x548] ;  /* 0x0005480001167983 */ /* 0x000ea80000100800 */
[----:B------:R1:W-:Y:S02]  /*d340*/  STL.64 [R1+0x2b8], R18 ;  /* 0x0002b81201007387 */ /* 0x0003e40000100a00 */
[----:B-1----:R-:W-:Y:S02]  /*d350*/  IMAD.MOV.U32 R19, RZ, RZ, R23 ;  /* 0x000000ffff137224 */ /* 0x002fe400078e0017 */
[----:B------:R-:W2:Y:S01]  /*d360*/  LDL R23, [R1+0x544] ;  /* 0x0005440001177983 */ /* 0x000ea20000100800 */
[----:B------:R-:W-:-:S04]  /*d370*/  LEA R24, P4, R8, R0, 0x2 ;  /* 0x0000000008187211 */ /* 0x000fc800078810ff */
[----:B------:R-:W-:Y:S02]  /*d380*/  LEA.HI.X.SX32 R25, R8, R3, 0x2, P4 ;  /* 0x0000000308197211 */ /* 0x000fe400020f16ff */
[-C--:B------:R-:W-:Y:S01]  /*d390*/  LEA R10, P3, R9, R0.reuse, 0x2 ;  /* 0x00000000090a7211 */ /* 0x080fe200078610ff */
[----:B------:R-:W2:Y:S01]  /*d3a0*/  LDL R8, [R1+0x540] ;  /* 0x0005400001087983 */ /* 0x000ea20000100800 */
[----:B------:R-:W-:-:S03]  /*d3b0*/  LEA R20, P2, R14, R0, 0x2 ;  /* 0x000000000e147211 */ /* 0x000fc600078410ff */
[----:B------:R1:W-:Y:S01]  /*d3c0*/  STL.64 [R1+0x2c0], R24 ;  /* 0x0002c01801007387 */ /* 0x0003e20000100a00 */
[-C--:B------:R-:W-:Y:S02]  /*d3d0*/  LEA.HI.X.SX32 R21, R14, R3.reuse, 0x2, P2 ;  /* 0x000000030e157211 */ /* 0x080fe400010f16ff */
[-C--:B------:R-:W-:Y:S02]  /*d3e0*/  LEA.HI.X.SX32 R29, R29, R3.reuse, 0x2, P6 ;  /* 0x000000031d1d7211 */ /* 0x080fe400030f16ff */
[-C--:B-1----:R-:W-:Y:S01]  /*d3f0*/  LEA R24, P4, R11, R0.reuse, 0x2 ;  /* 0x000000000b187211 */ /* 0x082fe200078810ff */
[----:B------:R-:W-:Y:S01]  /*d400*/  IMAD.MOV.U32 R25, RZ, RZ, R11 ;  /* 0x000000ffff197224 */ /* 0x000fe200078e000b */
[----:B------:R-:W-:Y:S02]  /*d410*/  LEA.HI.X.SX32 R11, R9, R3, 0x2, P3 ;  /* 0x00000003090b7211 */ /* 0x000fe400018f16ff */
[----:B------:R-:W2:Y:S04]  /*d420*/  LDL R9, [R1+0x538] ;  /* 0x0005380001097983 */ /* 0x000ea80000100800 */
[----:B------:R1:W-:Y:S01]  /*d430*/  STL.64 [R1+0x2c8], R10 ;  /* 0x0002c80a01007387 */ /* 0x0003e20000100a00 */
[----:B------:R-:W-:-:S03]  /*d440*/  LEA R18, P5, R13, R0, 0x2 ;  /* 0x000000000d127211 */ /* 0x000fc600078a10ff */
[----:B------:R-:W2:Y:S01]  /*d450*/  LDL R14, [R1+0x530] ;  /* 0x00053000010e7983 */ /* 0x000ea20000100800 */
[-C--:B-1----:R-:W-:Y:S01]  /*d460*/  LEA R10, P3, R16, R0.reuse, 0x2 ;  /* 0x00000000100a7211 */ /* 0x082fe200078610ff */
[----:B------:R-:W-:Y:S02]  /*d470*/  IMAD.MOV.U32 R11, RZ, RZ, R16 ;  /* 0x000000ffff0b7224 */ /* 0x000fe400078e0010 */
[----:B------:R-:W2:Y:S04]  /*d480*/  LDL R16, [R1+0x534] ;  /* 0x0005340001107983 */ /* 0x000ea80000100800 */
[----:B------:R4:W-:Y:S01]  /*d490*/  STL.64 [R1+0x2d8], R20 ;  /* 0x0002d81401007387 */ /* 0x0009e20000100a00 */
[----:B------:R-:W-:Y:S02]  /*d4a0*/  LEA.HI.X.SX32 R25, R25, R3, 0x2, P4 ;  /* 0x0000000319197211 */ /* 0x000fe400020f16ff */
[----:B----4-:R-:W-:Y:S01]  /*d4b0*/  LEA R20, P2, R2, R0, 0x2 ;  /* 0x0000000002147211 */ /* 0x010fe200078410ff */
[----:B------:R-:W-:-:S02]  /*d4c0*/  IMAD.MOV.U32 R21, RZ, RZ, R2 ;  /* 0x000000ffff157224 */ /* 0x000fc400078e0002 */
[----:B------:R-:W4:Y:S04]  /*d4d0*/  LDL.LU R2, [R1+0xdec] ;  /* 0x000dec0001027983 */ /* 0x000f280000300800 */
[----:B------:R1:W-:Y:S01]  /*d4e0*/  STL.64 [R1+0x2f0], R28 ;  /* 0x0002f01c01007387 */ /* 0x0003e20000100a00 */
[-C--:B------:R-:W-:Y:S02]  /*d4f0*/  LEA.HI.X.SX32 R11, R11, R3.reuse, 0x2, P3 ;  /* 0x000000030b0b7211 */ /* 0x080fe400018f16ff */
[-C--:B------:R-:W-:Y:S01]  /*d500*/  LEA.HI.X.SX32 R21, R21, R3.reuse, 0x2, P2 ;  /* 0x0000000315157211 */ /* 0x080fe200010f16ff */
[----:B-1----:R-:W-:Y:S01]  /*d510*/  IMAD.MOV.U32 R29, RZ, RZ, R19 ;  /* 0x000000ffff1d7224 */ /* 0x002fe200078e0013 */
[----:B------:R-:W-:Y:S02]  /*d520*/  LEA.HI.X.SX32 R19, R13, R3, 0x2, P5 ;  /* 0x000000030d137211 */ /* 0x000fe400028f16ff */
[----:B------:R-:W4:Y:S01]  /*d530*/  LDL R13, [R1+0x52c] ;  /* 0x00052c00010d7983 */ /* 0x000f220000100800 */
[----:B------:R-:W-:-:S03]  /*d540*/  LEA R28, P6, R17, R0, 0x2 ;  /* 0x00000000111c7211 */ /* 0x000fc600078c10ff */
[----:B------:R1:W-:Y:S04]  /*d550*/  STL.64 [R1+0x2f8], R18 ;  /* 0x0002f81201007387 */ /* 0x0003e80000100a00 */
[----:B------:R3:W-:Y:S01]  /*d560*/  STL.64 [R1+0x308], R24 ;  /* 0x0003081801007387 */ /* 0x0007e20000100a00 */
[----:B-1----:R-:W-:Y:S01]  /*d570*/  IMAD.MOV.U32 R19, RZ, RZ, R29 ;  /* 0x000000ffff137224 */ /* 0x002fe200078e001d */
[-C--:B------:R-:W-:Y:S02]  /*d580*/  LEA R18, P5, R29, R0.reuse, 0x2 ;  /* 0x000000001d127211 */ /* 0x080fe400078a10ff */
[----:B------:R1:W-:Y:S01]  /*d590*/  STL.64 [R1+0x328], R10 ;  /* 0x0003280a01007387 */ /* 0x0003e20000100a00 */
[----:B------:R-:W-:Y:S02]  /*d5a0*/  LEA.HI.X.SX32 R29, R17, R3, 0x2, P6 ;  /* 0x00000003111d7211 */ /* 0x000fe400030f16ff */
[----:B---3--:R-:W-:-:S02]  /*d5b0*/  LEA R24, P4, R12, R0, 0x2 ;  /* 0x000000000c187211 */ /* 0x008fc400078810ff */
[-C--:B------:R-:W-:Y:S01]  /*d5c0*/  LEA.HI.X.SX32 R19, R19, R3.reuse, 0x2, P5 ;  /* 0x0000000313137211 */ /* 0x080fe200028f16ff */
[----:B------:R3:W-:Y:S01]  /*d5d0*/  STL.64 [R1+0x330], R20 ;  /* 0x0003301401007387 */ /* 0x0007e20000100a00 */
[----:B------:R-:W-:-:S03]  /*d5e0*/  LEA.HI.X.SX32 R25, R12, R3, 0x2, P4 ;  /* 0x000000030c197211 */ /* 0x000fc600020f16ff */
[----:B------:R-:W4:Y:S01]  /*d5f0*/  LDL R17, [R1+0x520] ;  /* 0x0005200001117983 */ /* 0x000f220000100800 */
[----:B-1----:R-:W-:-:S03]  /*d600*/  LEA R10, P3, R5, R0, 0x2 ;  /* 0x00000000050a7211 */ /* 0x002fc600078610ff */
[----:B------:R1:W-:Y:S01]  /*d610*/  STL.64 [R1+0x340], R28 ;  /* 0x0003401c01007387 */ /* 0x0003e20000100a00 */
[-C--:B------:R-:W-:Y:S02]  /*d620*/  LEA.HI.X.SX32 R11, R5, R3.reuse, 0x2, P3 ;  /* 0x00000003050b7211 */ /* 0x080fe400018f16ff */
[CC--:B---3--:R-:W-:Y:S01]  /*d630*/  LEA R20, P2, R26.reuse, R0.reuse, 0x2 ;  /* 0x000000001a147211 */ /* 0x0c8fe200078410ff */
[----:B------:R3:W-:Y:S04]  /*d640*/  STL.64 [R1+0x348], R18 ;  /* 0x0003481201007387 */ /* 0x0007e80000100a00 */
[----:B------:R-:W4:Y:S01]  /*d650*/  LDL R12, [R1+0x51c] ;  /* 0x00051c00010c7983 */ /* 0x000f220000100800 */
[----:B------:R-:W-:Y:S02]  /*d660*/  LEA.HI.X.SX32 R21, R26, R3, 0x2, P2 ;  /* 0x000000031a157211 */ /* 0x000fe400010f16ff */
[-C--:B-1----:R-:W-:Y:S01]  /*d670*/  LEA R28, P6, R4, R0.reuse, 0x2 ;  /* 0x00000000041c7211 */ /* 0x082fe200078c10ff */
[----:B------:R2:W-:Y:S01]  /*d680*/  STL.64 [R1+0x358], R24 ;  /* 0x0003581801007387 */ /* 0x0005e20000100a00 */
[----:B---3--:R-:W-:-:S03]  /*d690*/  LEA R18, P5, R27, R0, 0x2 ;  /* 0x000000001b127211 */ /* 0x008fc600078a10ff */
[----:B------:R-:W3:Y:S01]  /*d6a0*/  LDL R5, [R1+0x518] ;  /* 0x0005180001057983 */ /* 0x000ee20000100800 */
[-C--:B------:R-:W-:Y:S02]  /*d6b0*/  LEA.HI.X.SX32 R29, R4, R3.reuse, 0x2, P6 ;  /* 0x00000003041d7211 */ /* 0x080fe400030f16ff */
[----:B------:R-:W-:Y:S01]  /*d6c0*/  LEA.HI.X.SX32 R19, R27, R3, 0x2, P5 ;  /* 0x000000031b137211 */ /* 0x000fe200028f16ff */
[----:B------:R1:W-:Y:S04]  /*d6d0*/  STL.64 [R1+0x378], R10 ;  /* 0x0003780a01007387 */ /* 0x0003e80000100a00 */
[----:B------:R-:W-:Y:S04]  /*d6e0*/  STL.64 [R1+0x380], R20 ;  /* 0x0003801401007387 */ /* 0x000fe80000100a00 */
[----:B------:R-:W3:Y:S04]  /*d6f0*/  LDL R4, [R1+0x1d0] ;  /* 0x0001d00001047983 */ /* 0x000ee80000100800 */
[----:B------:R-:W-:Y:S04]  /*d700*/  STL.64 [R1+0x398], R28 ;  /* 0x0003981c01007387 */ /* 0x000fe80000100a00 */
[----:B------:R-:W-:Y:S01]  /*d710*/  STL.64 [R1+0x3a0], R18 ;  /* 0x0003a01201007387 */ /* 0x000fe20000100a00 */
[----:B--2---:R-:W-:-:S04]  /*d720*/  LEA R24, P4, R22, R0, 0x2 ;  /* 0x0000000016187211 */ /* 0x004fc800078810ff */
[----:B------:R-:W-:-:S05]  /*d730*/  LEA.HI.X.SX32 R25, R22, R3, 0x2, P4 ;  /* 0x0000000316197211 */ /* 0x000fca00020f16ff */
[----:B------:R-:W-:Y:S01]  /*d740*/  STL.64 [R1+0x3a8], R24 ;  /* 0x0003a81801007387 */ /* 0x000fe20000100a00 */
[----:B-1----:R-:W-:-:S03]  /*d750*/  LEA R10, P3, R23, R0, 0x2 ;  /* 0x00000000170a7211 */ /* 0x002fc600078610ff */
[----:B------:R1:W-:Y:S01]  /*d760*/  STL [R1+0xde8], R6 ;  /* 0x000de80601007387 */ /* 0x0003e20000100800 */
[----:B------:R-:W-:-:S03]  /*d770*/  LEA.HI.X.SX32 R11, R23, R3, 0x2, P3 ;  /* 0x00000003170b7211 */ /* 0x000fc600018f16ff */
[----:B-1----:R-:W2:Y:S04]  /*d780*/  LDL R6, [R1+0x528] ;  /* 0x0005280001067983 */ /* 0x002ea80000100800 */
[----:B------:R-:W-:Y:S04]  /*d790*/  STL.64 [R1+0x3b0], R10 ;  /* 0x0003b00a01007387 */ /* 0x000fe80000100a00 */
[----:B------:R1:W-:Y:S04]  /*d7a0*/  STL [R1+0xde4], R7 ;  /* 0x000de40701007387 */ /* 0x0003e80000100800 */
[----:B-1----:R-:W3:Y:S01]  /*d7b0*/  LDL R7, [R1+0x524] ;  /* 0x0005240001077983 */ /* 0x002ee20000100800 */
[----:B------:R-:W-:-:S02]  /*d7c0*/  LEA R20, P2, R8, R0, 0x2 ;  /* 0x0000000008147211 */ /* 0x000fc400078410ff */
[CC--:B------:R-:W-:Y:S02]  /*d7d0*/  LEA R28, P6, R9.reuse, R0.reuse, 0x2 ;  /* 0x00000000091c7211 */ /* 0x0c0fe400078c10ff */
[-C--:B------:R-:W-:Y:S02]  /*d7e0*/  LEA.HI.X.SX32 R21, R8, R3.reuse, 0x2, P2 ;  /* 0x0000000308157211 */ /* 0x080fe400010f16ff */
[CC--:B------:R-:W-:Y:S02]  /*d7f0*/  LEA R24, P4, R14.reuse, R0.reuse, 0x2 ;  /* 0x000000000e187211 */ /* 0x0c0fe400078810ff */
[-C--:B------:R-:W-:Y:S01]  /*d800*/  LEA.HI.X.SX32 R29, R9, R3.reuse, 0x2, P6 ;  /* 0x00000003091d7211 */ /* 0x080fe200030f16ff */
[----:B------:R-:W-:Y:S01]  /*d810*/  STL.64 [R1+0x3b8], R20 ;  /* 0x0003b81401007387 */ /* 0x000fe20000100a00 */
[----:B------:R-:W-:Y:S02]  /*d820*/  LEA.HI.X.SX32 R25, R14, R3, 0x2, P4 ;  /* 0x000000030e197211 */ /* 0x000fe400020f16ff */
[----:B------:R-:W-:-:S04]  /*d830*/  LEA R18, P5, R16, R0, 0x2 ;  /* 0x0000000010127211 */ /* 0x000fc800078a10ff */
[----:B------:R-:W-:Y:S02]  /*d840*/  LEA.HI.X.SX32 R19, R16, R3, 0x2, P5 ;  /* 0x0000000310137211 */ /* 0x000fe400028f16ff */
[----:B----4-:R-:W-:-:S04]  /*d850*/  LEA R10, P3, R13, R0, 0x2 ;  /* 0x000000000d0a7211 */ /* 0x010fc800078610ff */
[----:B------:R-:W-:Y:S02]  /*d860*/  LEA.HI.X.SX32 R11, R13, R3, 0x2, P3 ;  /* 0x000000030d0b7211 */ /* 0x000fe400018f16ff */
[-C--:B------:R-:W-:Y:S02]  /*d870*/  LEA R16, P5, R17, R0.reuse, 0x2 ;  /* 0x0000000011107211 */ /* 0x080fe400078a10ff */
[----:B------:R-:W4:Y:S04]  /*d880*/  LDL R17, [R1+0x520] ;  /* 0x0005200001117983 */ /* 0x000f280000100800 */
[----:B------:R-:W-:Y:S04]  /*d890*/  STL.64 [R1+0x3c0], R28 ;  /* 0x0003c01c01007387 */ /* 0x000fe80000100a00 */
[----:B------:R-:W-:Y:S01]  /*d8a0*/  STL.64 [R1+0x3c8], R18 ;  /* 0x0003c81201007387 */ /* 0x000fe20000100a00 */
[----:B------:R-:W-:-:S03]  /*d8b0*/  LEA R14, P4, R12, R0, 0x2 ;  /* 0x000000000c0e7211 */ /* 0x000fc600078810ff */
[----:B------:R1:W-:Y:S04]  /*d8c0*/  STL.64 [R1+0xcf0], R28 ;  /* 0x000cf01c01007387 */ /* 0x0003e80000100a00 */
[----:B------:R-:W4:Y:S04]  /*d8d0*/  LDL.64 R26, [R1+0x248] ;  /* 0x00024800011a7983 */ /* 0x000f280000100a00 */
[----:B-1----:R-:W4:Y:S04]  /*d8e0*/  LDL.64 R28, [R1+0x258] ;  /* 0x00025800011c7983 */ /* 0x002f280000100a00 */
[----:B------:R1:W-:Y:S04]  /*d8f0*/  STL [R1+0x3f8], R14 ;  /* 0x0003f80e01007387 */ /* 0x0003e80000100800 */
[----:B------:R-:W4:Y:S04]  /*d900*/  LDL.64 R22, [R1+0x238] ;  /* 0x0002380001167983 */ /* 0x000f280000100a00 */
[----:B------:R-:W4:Y:S04]  /*d910*/  LDL.64 R18, [R1+0x228] ;  /* 0x0002280001127983 */ /* 0x000f280000100a00 */
[----:B------:R1:W-:Y:S04]  /*d920*/  STL.64 [R1+0x3d8], R10 ;  /* 0x0003d80a01007387 */ /* 0x0003e80000100a00 */
[----:B-1----:R-:W4:Y:S04]  /*d930*/  LDL.64 R14, [R1+0x218] ;  /* 0x00021800010e7983 */ /* 0x002f280000100a00 */
[----:B------:R-:W4:Y:S04]  /*d940*/  LDL R13, [R1+0x51c] ;  /* 0x00051c00010d7983 */ /* 0x000f280000100800 */
[----:B------:R-:W4:Y:S04]  /*d950*/  LDL.64 R10, [R1+0x208] ;  /* 0x00020800010a7983 */ /* 0x000f280000100a00 */
[----:B------:R-:W-:Y:S04]  /*d960*/  STL.64 [R1+0x3d0], R24 ;  /* 0x0003d01801007387 */ /* 0x000fe80000100a00 */
[----:B------:R1:W-:Y:S01]  /*d970*/  STL.64 [R1+0xcf8], R24 ;  /* 0x000cf81801007387 */ /* 0x0003e20000100a00 */
[----:B--2---:R-:W-:-:S04]  /*d980*/  LEA R20, P2, R6, R0, 0x2 ;  /* 0x0000000006147211 */ /* 0x004fc800078410ff */
[----:B------:R-:W-:Y:S02]  /*d990*/  LEA.HI.X.SX32 R21, R6, R3, 0x2, P2 ;  /* 0x0000000306157211 */ /* 0x000fe400010f16ff */
[----:B------:R-:W2:Y:S01]  /*d9a0*/  LDL.LU R6, [R1+0xde8] ;  /* 0x000de80001067983 */ /* 0x000ea20000300800 */
[----:B---3--:R-:W-:-:S04]  /*d9b0*/  LEA R8, P6, R7, R0, 0x2 ;  /* 0x0000000007087211 */ /* 0x008fc800078c10ff */
[----:B------:R-:W-:Y:S02]  /*d9c0*/  LEA.HI.X.SX32 R9, R7, R3, 0x2, P6 ;  /* 0x0000000307097211 */ /* 0x000fe400030f16ff */
[----:B------:R-:W3:Y:S04]  /*d9d0*/  LDL.LU R7, [R1+0xde4] ;  /* 0x000de40001077983 */ /* 0x000ee80000300800 */
[----:B------:R-:W-:Y:S04]  /*d9e0*/  STL.64 [R1+0x3e8], R8 ;  /* 0x0003e80801007387 */ /* 0x000fe80000100a00 */
[----:B------:R-:W-:Y:S04]  /*d9f0*/  STL.64 [R1+0x3e0], R20 ;  /* 0x0003e01401007387 */ /* 0x000fe80000100a00 */
[----:B------:R1:W-:Y:S02]  /*da00*/  STL.64 [R1+0xd00], R20 ;  /* 0x000d001401007387 */ /* 0x0003e40000100a00 */
[----:B-1----:R-:W-:-:S02]  /*da10*/  LEA R24, P2, R2, R0, 0x2 ;  /* 0x0000000002187211 */ /* 0x002fc400078410ff */
[----:B------:R1:W2:Y:S02]  /*da20*/  LDL.64 R20, [R1+0x3f8] ;  /* 0x0003f80001147983 */ /* 0x0002a40000100a00 */
[----:B------:R-:W-:Y:S02]  /*da30*/  LEA.HI.X.SX32 R25, R2, R3, 0x2, P2 ;  /* 0x0000000302197211 */ /* 0x000fe400010f16ff */
[----:B------:R-:W3:Y:S01]  /*da40*/  LDL.LU R2, [R1+0xde0] ;  /* 0x000de00001027983 */ /* 0x000ee20000300800 */
[-C--:B------:R-:W-:Y:S02]  /*da50*/  LEA R12, P3, R5, R0.reuse, 0x2 ;  /* 0x00000000050c7211 */ /* 0x080fe400078610ff */
[----:B------:R-:W-:-:S04]  /*da60*/  LEA R8, P6, R4, R0, 0x2 ;  /* 0x0000000004087211 */ /* 0x000fc800078c10ff */
[-C--:B------:R-:W-:Y:S02]  /*da70*/  LEA.HI.X.SX32 R9, R4, R3.reuse, 0x2, P6 ;  /* 0x0000000304097211 */ /* 0x080fe400030f16ff */
[-C--:B----4-:R-:W-:Y:S02]  /*da80*/  LEA.HI.X.SX32 R17, R17, R3.reuse, 0x2, P5 ;  /* 0x0000000311117211 */ /* 0x090fe400028f16ff */
[-C--:B--2---:R-:W-:Y:S02]  /*da90*/  LEA.HI.X.SX32 R21, R13, R3.reuse, 0x2, P4 ;  /* 0x000000030d157211 */ /* 0x084fe400020f16ff */
[----:B------:R-:W-:-:S03]  /*daa0*/  LEA.HI.X.SX32 R13, R5, R3, 0x2, P3 ;  /* 0x00000003050d7211 */ /* 0x000fc600018f16ff */
[----:B------:R-:W-:Y:S04]  /*dab0*/  STL [R1+0x3fc], R21 ;  /* 0x0003fc1501007387 */ /* 0x000fe80000100800 */
[----:B------:R-:W-:Y:S04]  /*dac0*/  STL.64 [R1+0x3f0], R16 ;  /* 0x0003f01001007387 */ /* 0x000fe80000100a00 */
[----:B------:R-:W-:Y:S04]  /*dad0*/  STL.64 [R1+0x410], R24 ;  /* 0x0004101801007387 */ /* 0x000fe80000100a00 */
[----:B------:R-:W-:Y:S04]  /*dae0*/  STL.64 [R1+0xd08], R16 ;  /* 0x000d081001007387 */ /* 0x000fe80000100a00 */
[----:B------:R-:W-:Y:S04]  /*daf0*/  STL.64 [R1+0x400], R12 ;  /* 0x0004000c01007387 */ /* 0x000fe80000100a00 */
[----:B------:R-:W-:Y:S04]  /*db00*/  STL.64 [R1+0xd10], R12 ;  /* 0x000d100c01007387 */ /* 0x000fe80000100a00 */
[----:B---3--:R2:W-:Y:S04]  /*db10*/  STL [R1+0xbd8], R2 ;  /* 0x000bd80201007387 */ /* 0x0085e80000100800 */
[----:B------:R-:W-:Y:S04]  /*db20*/  STL.64 [R1+0x408], R8 ;  /* 0x0004080801007387 */ /* 0x000fe80000100a00 */
[----:B------:R-:W-:Y:S04]  /*db30*/  STL.64 [R1+0xd18], R8 ;  /* 0x000d180801007387 */ /* 0x000fe80000100a00 */
[----:B--2---:R-:W2:Y:S04]  /*db40*/  LDL.64 R2, [R1+0x160] ;  /* 0x0001600001027983 */ /* 0x004ea80000100a00 */
[----:B--2---:R2:W-:Y:S04]  /*db50*/  STL.64 [R1+0xd98], R2 ;  /* 0x000d980201007387 */ /* 0x0045e80000100a00 */
        /* <DEDUP_REMOVED lines=13> */
[----:B------:R-:W3:Y:S04]  /*dc30*/  S2R R5, SR_TID.X ;  /* 0x0000000000057919 */ /* 0x000ee80000002100 */
[----:B--2---:R2:W-:Y:S04]  /*dc40*/  STL.64 [R1+0xdd0], R2 ;  /* 0x000dd00201007387 */ /* 0x0045e80000100a00 */
[----:B--2---:R-:W2:Y:S01]  /*dc50*/  LDL.64 R2, [R1+0x1e8] ;  /* 0x0001e80001027983 */ /* 0x004ea20000100a00 */
[----:B---3--:R-:W-:-:S02]  /*dc60*/  IMAD.SHL.U32 R25, R5, 0x4, RZ ;  /* 0x0000000405197824 */ /* 0x008fc400078e00ff */
[----:B------:R-:W-:-:S05]  /*dc70*/  IMAD.U32 R5, RZ, RZ, UR4 ;  /* 0x00000004ff057e24 */ /* 0x000fca000f8e00ff */
[----:B------:R-:W-:-:S05]  /*dc80*/  LOP3.LUT R5, R5, 0x7fc, R25, 0x78, !PT ;  /* 0x000007fc05057812 */ /* 0x000fca00078e7819 */
[----:B------:R3:W-:Y:S04]  /*dc90*/  LDGSTS.E [R5], [R28.64], P1 ;  /* 0x000000001c057fae */ /* 0x0007e8000892184e */
[----:B------:R4:W-:Y:S04]  /*dca0*/  LDGSTS.E [R5+0x1000], [R26.64], P1 ;  /* 0x010000001a057fae */ /* 0x0009e8000892184e */
[----:B------:R1:W-:Y:S04]  /*dcb0*/  LDGSTS.E [R5+0x2000], [R22.64], P1 ;  /* 0x0200000016057fae */ /* 0x0003e8000892184e */
[----:B------:R1:W-:Y:S04]  /*dcc0*/  LDGSTS.E [R5+0x3000], [R18.64], P1 ;  /* 0x0300000012057fae */ /* 0x0003e8000892184e */
[----:B------:R1:W-:Y:S04]  /*dcd0*/  LDGSTS.E [R5+0x4000], [R14.64], P1 ;  /* 0x040000000e057fae */ /* 0x0003e8000892184e */
[----:B------:R1:W-:Y:S04]  /*dce0*/  LDGSTS.E [R5+0x5000], [R10.64], P1 ;  /* 0x050000000a057fae */ /* 0x0003e8000892184e */
[----:B--2---:R2:W-:Y:S04]  /*dcf0*/  STL.64 [R1+0xdd8], R2 ;  /* 0x000dd80201007387 */ /* 0x0045e80000100a00 */
[----:B----4-:R-:W4:Y:S04]  /*dd00*/  LDL.64 R26, [R1+0xd0] ;  /* 0x0000d000011a7983 */ /* 0x010f280000100a00 */
[----:B-1----:R-:W3:Y:S01]  /*dd10*/  LDL.64 R10, [R1+0x150] ;  /* 0x00015000010a7983 */ /* 0x002ee20000100a00 */
[----:B--2---:R-:W-:-:S02]  /*dd20*/  IMAD.MOV.U32 R2, RZ, RZ, R6 ;  /* 0x000000ffff027224 */ /* 0x004fc400078e0006 */
[----:B------:R-:W-:Y:S02]  /*dd30*/  IMAD.MOV.U32 R3, RZ, RZ, R7 ;  /* 0x000000ffff037224 */ /* 0x000fe400078e0007 */
[----:B------:R-:W2:Y:S04]  /*dd40*/  LDL.64 R6, [R1+0x140] ;  /* 0x0001400001067983 */ /* 0x000ea80000100a00 */
[----:B------:R1:W-:Y:S04]  /*dd50*/  LDGSTS.E [R5+0x6000], [R2.64], P1 ;  /* 0x0600000002057fae */ /* 0x0003e8000892184e */
[----:B----4-:R4:W-:Y:S04]  /*dd60*/  STL.64 [R1+0xd68], R26 ;  /* 0x000d681a01007387 */ /* 0x0109e80000100a00 */
[----:B----4-:R-:W4:Y:S04]  /*dd70*/  LDL.64 R26, [R1+0xe0] ;  /* 0x0000e000011a7983 */ /* 0x010f280000100a00 */
        /* <DEDUP_REMOVED lines=9> */
[----:B------:R-:W2:Y:S04]  /*de10*/  LDL.64 R22, [R1+0xc0] ;  /* 0x0000c00001167983 */ /* 0x000ea80000100a00 */
[----:B------:R-:W2:Y:S04]  /*de20*/  LDL.64 R18, [R1+0xb0] ;  /* 0x0000b00001127983 */ /* 0x000ea80000100a00 */
[----:B----4-:R-:W2:Y:S04]  /*de30*/  LDL.64 R26, [R1+0x130] ;  /* 0x00013000011a7983 */ /* 0x010ea80000100a00 */
[----:B------:R-:W2:Y:S04]  /*de40*/  LDL.64 R14, [R1+0xa0] ;  /* 0x0000a000010e7983 */ /* 0x000ea80000100a00 */
[----:B------:R-:W2:Y:S04]  /*de50*/  LDL.64 R8, [R1+0x90] ;  /* 0x0000900001087983 */ /* 0x000ea80000100a00 */
[----:B------:R-:W2:Y:S04]  /*de60*/  LDL.64 R12, [R1+0x80] ;  /* 0x00008000010c7983 */ /* 0x000ea80000100a00 */
[----:B------:R-:W2:Y:S04]  /*de70*/  LDL.64 R16, [R1+0x70] ;  /* 0x0000700001107983 */ /* 0x000ea80000100a00 */
[----:B------:R-:W2:Y:S04]  /*de80*/  LDL.64 R20, [R1+0x60] ;  /* 0x0000600001147983 */ /* 0x000ea80000100a00 */
[----:B------:R-:W2:Y:S04]  /*de90*/  LDL.64 R24, [R1+0x50] ;  /* 0x0000500001187983 */ /* 0x000ea80000100a00 */
[----:B---3--:R-:W3:Y:S04]  /*dea0*/  LDL.64 R28, [R1+0x40] ;  /* 0x00004000011c7983 */ /* 0x008ee80000100a00 */
[----:B-1----:R-:W2:Y:S04]  /*deb0*/  LDL.LU.64 R2, [R1+0xdd8] ;  /* 0x000dd80001027983 */ /* 0x002ea80000300a00 */
[----:B--2---:R1:W-:Y:S04]  /*dec0*/  LDGSTS.E [R5+0x7000], [R2.64], P1 ;  /* 0x0700000002057fae */ /* 0x0043e8000892184e */
        /* <DEDUP_REMOVED lines=16> */
[----:B------:R2:W-:Y:S04]  /*dfd0*/  LDGSTS.E [R5+0x10000], [R10.64], P1 ;  /* 0x100000000a057fae */ /* 0x0005e8000892184e */
[----:B------:R3:W-:Y:S04]  /*dfe0*/  LDGSTS.E [R5+0x11000], [R6.64], P1 ;  /* 0x1100000006057fae */ /* 0x0007e8000892184e */
[----:B-1----:R-:W2:Y:S04]  /*dff0*/  LDL.64 R2, [R1+0x10] ;  /* 0x0000100001027983 */ /* 0x002ea80000100a00 */
[----:B--2---:R-:W2:Y:S04]  /*e000*/  LDL.64 R10, [R1+0x30] ;  /* 0x00003000010a7983 */ /* 0x004ea80000100a00 */
[----:B---3--:R-:W3:Y:S04]  /*e010*/  LDL.64 R6, [R1+0x20] ;  /* 0x0000200001067983 */ /* 0x008ee80000100a00 */
[----:B------:R1:W-:Y:S04]  /*e020*/  LDGSTS.E [R5+0x12000], [R26.64], P1 ;  /* 0x120000001a057fae */ /* 0x0003e8000892184e */
        /* <DEDUP_REMOVED lines=14> */
[----:B-1----:R-:W2:Y:S04]  /*e110*/  LDL.LU.64 R26, [R1+0xd60] ;  /* 0x000d6000011a7983 */ /* 0x002ea80000300a00 */
[----:B--2---:R-:W2:Y:S04]  /*e120*/  LDL.LU.64 R22, [R1+0xd58] ;  /* 0x000d580001167983 */ /* 0x004ea80000300a00 */
[----:B---3--:R-:W3:Y:S04]  /*e130*/  LDL.LU.64 R18, [R1+0xd50] ;  /* 0x000d500001127983 */ /* 0x008ee80000300a00 */
[----:B------:R1:W-:Y:S04]  /*e140*/  LDGSTS.E [R5+0x1b000], [R14.64], P1 ;  /* 0x1b0000000e057fae */ /* 0x0003e8000892184e */
[----:B------:R1:W-:Y:S04]  /*e150*/  LDGSTS.E [R5+0x1c000], [R8.64], P1 ;  /* 0x1c00000008057fae */ /* 0x0003e8000892184e */
[----:B------:R2:W-:Y:S04]  /*e160*/  LDGSTS.E [R5+0x1d000], [R12.64], P1 ;  /* 0x1d0000000c057fae */ /* 0x0005e8000892184e */
[----:B-1----:R-:W2:Y:S04]  /*e170*/  LDL.LU.64 R14, [R1+0xd48] ;  /* 0x000d4800010e7983 */ /* 0x002ea80000300a00 */
[----:B------:R-:W2:Y:S04]  /*e180*/  LDL.64 R8, [R1+0x290] ;  /* 0x0002900001087983 */ /* 0x000ea80000100a00 */
[----:B------:R1:W-:Y:S04]  /*e190*/  LDGSTS.E [R5+0x1e000], [R16.64], P1 ;  /* 0x1e00000010057fae */ /* 0x0003e8000892184e */
[----:B------:R1:W-:Y:S04]  /*e1a0*/  LDGSTS.E [R5+0x1f000], [R20.64], P1 ;  /* 0x1f00000014057fae */ /* 0x0003e8000892184e */
[----:B------:R1:W-:Y:S04]  /*e1b0*/  LDGSTS.E [R5+0x20000], [R24.64], P1 ;  /* 0x2000000018057fae */ /* 0x0003e8000892184e */
[----:B------:R1:W-:Y:S04]  /*e1c0*/  LDGSTS.E [R5+0x21000], [R28.64], P1 ;  /* 0x210000001c057fae */ /* 0x0003e8000892184e */
[----:B------:R1:W-:Y:S04]  /*e1d0*/  LDGSTS.E [R5+0x22000], [R10.64], P1 ;  /* 0x220000000a057fae */ /* 0x0003e8000892184e */
[----:B------:R1:W-:Y:S04]  /*e1e0*/  LDGSTS.E [R5+0x23000], [R6.64], P1 ;  /* 0x2300000006057fae */ /* 0x0003e8000892184e */
[----:B------:R1:W-:Y:S04]  /*e1f0*/  LDGSTS.E [R5+0x24000], [R2.64], P1 ;  /* 0x2400000002057fae */ /* 0x0003e8000892184e */
[----:B--2---:R2:W-:Y:S04]  /*e200*/  STL.64 [R1+0xd20], R8 ;  /* 0x000d200801007387 */ /* 0x0045e80000100a00 */
[----:B--2---:R-:W2:Y:S04]  /*e210*/  LDL.64 R8, [R1+0x280] ;  /* 0x0002800001087983 */ /* 0x004ea80000100a00 */
[----:B--2---:R2:W-:Y:S04]  /*e220*/  STL.64 [R1+0xd28], R8 ;  /* 0x000d280801007387 */ /* 0x0045e80000100a00 */
[----:B--2---:R-:W2:Y:S04]  /*e230*/  LDL.64 R8, [R1+0x270] ;  /* 0x0002700001087983 */ /* 0x004ea80000100a00 */
[----:B--2---:R2:W-:Y:S04]  /*e240*/  STL.64 [R1+0xd30], R8 ;  /* 0x000d300801007387 */ /* 0x0045e80000100a00 */
[----:B------:R-:W3:Y:S04]  /*e250*/  LDL.64 R12, [R1+0x2a0] ;  /* 0x0002a000010c7983 */ /* 0x000ee80000100a00 */
[----:B-1----:R-:W3:Y:S04]  /*e260*/  LDL.64 R16, [R1+0x2b0] ;  /* 0x0002b00001107983 */ /* 0x002ee80000100a00 */
[----:B--2---:R-:W2:Y:S04]  /*e270*/  LDL.64 R8, [R1+0x260] ;  /* 0x0002600001087983 */ /* 0x004ea80000100a00 */
[----:B------:R-:W2:Y:S04]  /*e280*/  LDL.64 R20, [R1+0x2c0] ;  /* 0x0002c00001147983 */ /* 0x000ea80000100a00 */
[----:B------:R-:W2:Y:S04]  /*e290*/  LDL.64 R24, [R1+0x2d8] ;  /* 0x0002d80001187983 */ /* 0x000ea80000100a00 */
[----:B------:R-:W2:Y:S04]  /*e2a0*/  LDL.64 R28, [R1+0x2f8] ;  /* 0x0002f800011c7983 */ /* 0x000ea80000100a00 */
[----:B------:R-:W2:Y:S04]  /*e2b0*/  LDL.LU.64 R10, [R1+0xd40] ;  /* 0x000d4000010a7983 */ /* 0x000ea80000300a00 */
[----:B------:R-:W2:Y:S04]  /*e2c0*/  LDL.LU.64 R6, [R1+0xd38] ;  /* 0x000d380001067983 */ /* 0x000ea80000300a00 */
[----:B------:R-:W3:Y:S04]  /*e2d0*/  LDL.64 R2, [R1+0x3b0] ;  /* 0x0003b00001027983 */ /* 0x000ee80000100a00 */
[----:B--2---:R1:W-:Y:S04]  /*e2e0*/  LDGSTS.E [R5+0x25000], [R6.64], P1 ;  /* 0x2500000006057fae */ /* 0x0043e8000892184e */
[----:B------:R1:W-:Y:S04]  /*e2f0*/  STL.64 [R1+0xa58], R6 ;  /* 0x000a580601007387 */ /* 0x0003e80000100a00 */
[----:B------:R2:W-:Y:S04]  /*e300*/  LDGSTS.E [R5+0x26000], [R10.64], P1 ;  /* 0x260000000a057fae */ /* 0x0005e8000892184e */
[----:B------:R2:W-:Y:S04]  /*e310*/  LDGSTS.E [R5+0x27000], [R14.64], P1 ;  /* 0x270000000e057fae */ /* 0x0005e8000892184e */
[----:B-1----:R-:W2:Y:S04]  /*e320*/  LDL.64 R6, [R1+0x3a0] ;  /* 0x0003a00001067983 */ /* 0x002ea80000100a00 */
[----:B------:R2:W-:Y:S04]  /*e330*/  STL.64 [R1+0xa60], R10 ;  /* 0x000a600a01007387 */ /* 0x0005e80000100a00 */
[----:B---3--:R1:W-:Y:S04]  /*e340*/  LDGSTS.E [R5+0x28000], [R18.64], P1 ;  /* 0x2800000012057fae */ /* 0x0083e8000892184e */
[----:B------:R3:W-:Y:S04]  /*e350*/  LDGSTS.E [R5+0x29000], [R22.64], P1 ;  /* 0x2900000016057fae */ /* 0x0007e8000892184e */
[----:B--2---:R-:W2:Y:S04]  /*e360*/  LDL.LU.64 R10, [R1+0x220] ;  /* 0x00022000010a7983 */ /* 0x004ea80000300a00 */
[----:B------:R1:W-:Y:S04]  /*e370*/  STL.64 [R1+0xa68], R14 ;  /* 0x000a680e01007387 */ /* 0x0003e80000100a00 */
[----:B------:R3:W-:Y:S04]  /*e380*/  LDGSTS.E [R5+0x2a000], [R26.64], P1 ;  /* 0x2a0000001a057fae */ /* 0x0007e8000892184e */
[----:B------:R3:W-:Y:S04]  /*e390*/  LDGSTS.E [R5+0x2b000], [R8.64], P1 ;  /* 0x2b00000008057fae */ /* 0x0007e8000892184e */
[----:B-1----:R-:W2:Y:S04]  /*e3a0*/  LDL.64 R14, [R1+0x380] ;  /* 0x00038000010e7983 */ /* 0x002ea80000100a00 */
[----:B------:R1:W-:Y:S04]  /*e3b0*/  STL.64 [R1+0xa70], R18 ;  /* 0x000a701201007387 */ /* 0x0003e80000100a00 */
[----:B-1----:R-:W2:Y:S04]  /*e3c0*/  LDL.64 R18, [R1+0x358] ;  /* 0x0003580001127983 */ /* 0x002ea80000100a00 */
[----:B------:R3:W-:Y:S04]  /*e3d0*/  STL.64 [R1+0xa78], R22 ;  /* 0x000a781601007387 */ /* 0x0007e80000100a00 */
[----:B---3--:R-:W3:Y:S04]  /*e3e0*/  LDL.64 R22, [R1+0x340] ;  /* 0x0003400001167983 */ /* 0x008ee80000100a00 */
[----:B------:R1:W-:Y:S04]  /*e3f0*/  STL.64 [R1+0xa80], R26 ;  /* 0x000a801a01007387 */ /* 0x0003e80000100a00 */
[----:B-1----:R-:W2:Y:S04]  /*e400*/  LDL.64 R26, [R1+0x328] ;  /* 0x00032800011a7983 */ /* 0x002ea80000100a00 */
[----:B------:R-:W2:Y:S04]  /*e410*/  LDL.LU.64 R8, [R1+0xd30] ;  /* 0x000d300001087983 */ /* 0x000ea80000300a00 */
[----:B--2---:R1:W-:Y:S04]  /*e420*/  LDGSTS.E [R5+0x2c000], [R8.64], P1 ;  /* 0x2c00000008057fae */ /* 0x0043e8000892184e */
[----:B-1----:R-:W2:Y:S04]  /*e430*/  LDL.LU.64 R8, [R1+0xd28] ;  /* 0x000d280001087983 */ /* 0x002ea80000300a00 */
[----:B--2---:R1:W-:Y:S04]  /*e440*/  LDGSTS.E [R5+0x2d000], [R8.64], P1 ;  /* 0x2d00000008057fae */ /* 0x0043e8000892184e */
[----:B-1----:R-:W2:Y:S04]  /*e450*/  LDL.LU.64 R8, [R1+0xd20] ;  /* 0x000d200001087983 */ /* 0x002ea80000300a00 */
[----:B--2---:R1:W-:Y:S04]  /*e460*/  LDGSTS.E [R5+0x2e000], [R8.64], P1 ;  /* 0x2e00000008057fae */ /* 0x0043e8000892184e */
[----:B------:R2:W-:Y:S04]  /*e470*/  LDGSTS.E [R5+0x2f000], [R12.64], P1 ;  /* 0x2f0000000c057fae */ /* 0x0005e8000892184e */
[----:B------:R3:W-:Y:S04]  /*e480*/  LDGSTS.E [R5+0x30000], [R16.64], P1 ;  /* 0x3000000010057fae */ /* 0x0007e8000892184e */
[----:B-1----:R-:W4:Y:S04]  /*e490*/  LDL.LU.64 R8, [R1+0xd18] ;  /* 0x000d180001087983 */ /* 0x002f280000300a00 */
[----:B--2---:R-:W2:Y:S04]  /*e4a0*/  LDL.LU.64 R12, [R1+0xd10] ;  /* 0x000d1000010c7983 */ /* 0x004ea80000300a00 */
[----:B---3--:R-:W3:Y:S04]  /*e4b0*/  LDL.LU.64 R16, [R1+0xd08] ;  /* 0x000d080001107983 */ /* 0x008ee80000300a00 */
[----:B------:R1:W-:Y:S04]  /*e4c0*/  LDGSTS.E [R5+0x31000], [R20.64], P1 ;  /* 0x3100000014057fae */ /* 0x0003e8000892184e */
[----:B------:R1:W-:Y:S04]  /*e4d0*/  LDGSTS.E [R5+0x32000], [R24.64], P1 ;  /* 0x3200000018057fae */ /* 0x0003e8000892184e */
[----:B------:R1:W-:Y:S04]  /*e4e0*/  LDGSTS.E [R5+0x33000], [R28.64], P1 ;  /* 0x330000001c057fae */ /* 0x0003e8000892184e */
[----:B-1----:R-:W2:Y:S04]  /*e4f0*/  LDL.LU.64 R20, [R1+0xd00] ;  /* 0x000d000001147983 */ /* 0x002ea80000300a00 */
[----:B------:R-:W2:Y:S04]  /*e500*/  LDL.LU.64 R24, [R1+0xcf8] ;  /* 0x000cf80001187983 */ /* 0x000ea80000300a00 */
[----:B------:R-:W2:Y:S04]  /*e510*/  LDL.LU.64 R28, [R1+0xcf0] ;  /* 0x000cf000011c7983 */ /* 0x000ea80000300a00 */
[----:B------:R1:W-:Y:S04]  /*e520*/  LDGSTS.E [R5+0x34000], [R26.64], P1 ;  /* 0x340000001a057fae */ /* 0x0003e8000892184e */
[----:B------:R2:W-:Y:S04]  /*e530*/  LDGSTS.E [R5+0x35000], [R22.64], P1 ;  /* 0x3500000016057fae */ /* 0x0005e8000892184e */
[----:B------:R2:W-:Y:S04]  /*e540*/  LDGSTS.E [R5+0x36000], [R18.64], P1 ;  /* 0x3600000012057fae */ /* 0x0005e8000892184e */
[----:B-1----:R-:W2:Y:S04]  /*e550*/  LDL.LU.64 R26, [R1+0x128] ;  /* 0x00012800011a7983 */ /* 0x002ea80000300a00 */
[----:B------:R1:W-:Y:S04]  /*e560*/  LDGSTS.E [R5+0x37000], [R14.64], P1 ;  /* 0x370000000e057fae */ /* 0x0003e8000892184e */
[----:B------:R1:W-:Y:S04]  /*e570*/  LDGSTS.E [R5+0x38000], [R6.64], P1 ;  /* 0x3800000006057fae */ /* 0x0003e8000892184e */
[----:B------:R1:W-:Y:S04]  /*e580*/  LDGSTS.E [R5+0x39000], [R2.64], P1 ;  /* 0x3900000002057fae */ /* 0x0003e8000892184e */
[----:B--2---:R-:W-:Y:S04]  /*e590*/  STL.64 [R1+0xc80], R26 ;  /* 0x000c801a01007387 */ /* 0x004fe80000100a00 */
[----:B------:R-:W2:Y:S04]  /*e5a0*/  LDL.LU.64 R18, [R1+0x118] ;  /* 0x0001180001127983 */ /* 0x000ea80000300a00 */
[----:B------:R2:W-:Y:S04]  /*e5b0*/  LDGSTS.E [R5+0x3a000], [R28.64], P1 ;  /* 0x3a0000001c057fae */ /* 0x0005e8000892184e */
[----:B------:R2:W-:Y:S01]  /*e5c0*/  LDGSTS.E [R5+0x3b000], [R24.64], P1 ;  /* 0x3b00000018057fae */ /* 0x0005e2000892184e */
[----:B-1----:R-:W-:-:S03]  /*e5d0*/  LOP3.LUT R2, R5, 0x40, RZ, 0x3c, !PT ;  /* 0x0000004005027812 */ /* 0x002fc600078e3cff */
[----:B------:R1:W-:Y:S04]  /*e5e0*/  LDGSTS.E [R5+0x3c000], [R20.64], P1 ;  /* 0x3c00000014057fae */ /* 0x0003e8000892184e */
[----:B---3--:R1:W-:Y:S04]  /*e5f0*/  LDGSTS.E [R5+0x3d000], [R16.64], P1 ;  /* 0x3d00000010057fae */ /* 0x0083e8000892184e */
[----:B------:R3:W-:Y:S04]  /*e600*/  LDGSTS.E [R5+0x3e000], [R12.64], P1 ;  /* 0x3e0000000c057fae */ /* 0x0007e8000892184e */
[----:B----4-:R4:W-:Y:S04]  /*e610*/  LDGSTS.E [R5+0x3f000], [R8.64], P1 ;  /* 0x3f00000008057fae */ /* 0x0109e8000892184e */
[----:B--2---:R2:W-:Y:S04]  /*e620*/  STL.64 [R1+0xc88], R18 ;  /* 0x000c881201007387 */ /* 0x0045e80000100a00 */
[----:B---3--:R-:W3:Y:S04]  /*e630*/  LDL.64 R12, [R1+0x250] ;  /* 0x00025000010c7983 */ /* 0x008ee80000100a00 */
[----:B----4-:R-:W4:Y:S04]  /*e640*/  LDL.64 R8, [R1+0x240] ;  /* 0x0002400001087983 */ /* 0x010f280000100a00 */
[----:B--2---:R-:W2:Y:S04]  /*e650*/  LDL.64 R18, [R1+0x148] ;  /* 0x0001480001127983 */ /* 0x004ea80000100a00 */
[----:B-1----:R-:W2:Y:S04]  /*e660*/  LDL.64 R4, [R1+0x230] ;  /* 0x0002300001047983 */ /* 0x002ea80000100a00 */
[----:B---3--:R1:W-:Y:S04]  /*e670*/  LDGSTS.E [R2+0x800], [R12.64], P1 ;  /* 0x008000000c027fae */ /* 0x0083e8000892184e */
[----:B----4-:R3:W-:Y:S04]  /*e680*/  LDGSTS.E [R2+0x1800], [R8.64], P1 ;  /* 0x0180000008027fae */ /* 0x0107e8000892184e */
[----:B--2---:R2:W-:Y:S04]  /*e690*/  STL.64 [R1+0xc90], R18 ;  /* 0x000c901201007387 */ /* 0x0045e80000100a00 */
[----:B------:R4:W-:Y:S04]  /*e6a0*/  LDGSTS.E [R2+0x2800], [R4.64], P1 ;  /* 0x0280000004027fae */ /* 0x0009e8000892184e */
[----:B------:R1:W-:Y:S04]  /*e6b0*/  LDGSTS.E [R2+0x3800], [R10.64], P1 ;  /* 0x038000000a027fae */ /* 0x0003e8000892184e */
        /* <DEDUP_REMOVED lines=22> */
[----:B------:R-:W3:Y:S04]  /*e820*/  LDL.64 R26, [R1+0x138] ;  /* 0x00013800011a7983 */ /* 0x000ee80000100a00 */
[----:B--2---:R-:W2:Y:S04]  /*e830*/  LDL.64 R18, [R1+0x210] ;  /* 0x0002100001127983 */ /* 0x004ea80000100a00 */
[----:B------:R-:W3:Y:S04]  /*e840*/  LDL.LU.64 R22, [R1+0x38] ;  /* 0x0000380001167983 */ /* 0x000ee80000300a00 */
[----:B--2---:R2:W-:Y:S04]  /*e850*/  LDGSTS.E [R2+0x4800], [R18.64], P1 ;  /* 0x0480000012027fae */ /* 0x0045e8000892184e */
[----:B---3--:R-:W-:Y:S04]  /*e860*/  STL.64 [R1+0xc68], R22 ;  /* 0x000c681601007387 */ /* 0x008fe80000100a00 */
[----:B------:R-:W3:Y:S04]  /*e870*/  LDL.LU.64 R14, [R1+0x28] ;  /* 0x00002800010e7983 */ /* 0x000ee80000300a00 */
[----:B---3--:R3:W-:Y:S04]  /*e880*/  STL.64 [R1+0xc70], R14 ;  /* 0x000c700e01007387 */ /* 0x0087e80000100a00 */
[----:B------:R-:W2:Y:S04]  /*e890*/  LDL.LU.64 R6, [R1+0x18] ;  /* 0x0000180001067983 */ /* 0x000ea80000300a00 */
[----:B--2---:R2:W-:Y:S04]  /*e8a0*/  STL.64 [R1+0xc78], R6 ;  /* 0x000c780601007387 */ /* 0x0045e80000100a00 */
[----:B---3--:R-:W3:Y:S04]  /*e8b0*/  LDL.64 R14, [R1+0xf8] ;  /* 0x0000f800010e7983 */ /* 0x008ee80000100a00 */
[----:B------:R-:W3:Y:S04]  /*e8c0*/  LDL.64 R22, [R1+0xe8] ;  /* 0x0000e80001167983 */ /* 0x000ee80000100a00 */
[----:B--2---:R-:W2:Y:S04]  /*e8d0*/  LDL.64 R6, [R1+0x108] ;  /* 0x0001080001067983 */ /* 0x004ea80000100a00 */
[----:B------:R-:W2:Y:S04]  /*e8e0*/  LDL.64 R28, [R1+0xd8] ;  /* 0x0000d800011c7983 */ /* 0x000ea80000100a00 */
[----:B------:R-:W2:Y:S04]  /*e8f0*/  LDL.64 R24, [R1+0xc8] ;  /* 0x0000c80001187983 */ /* 0x000ea80000100a00 */
[----:B------:R-:W2:Y:S04]  /*e900*/  LDL.64 R20, [R1+0xb8] ;  /* 0x0000b80001147983 */ /* 0x000ea80000100a00 */
[----:B------:R-:W2:Y:S04]  /*e910*/  LDL.64 R16, [R1+0xa8] ;  /* 0x0000a80001107983 */ /* 0x000ea80000100a00 */
[----:B-1----:R-:W2:Y:S04]  /*e920*/  LDL.64 R12, [R1+0x98] ;  /* 0x00009800010c7983 */ /* 0x002ea80000100a00 */
[----:B------:R-:W2:Y:S04]  /*e930*/  LDL.64 R8, [R1+0x88] ;  /* 0x0000880001087983 */ /* 0x000ea80000100a00 */
[----:B----4-:R-:W2:Y:S04]  /*e940*/  LDL.64 R4, [R1+0x78] ;  /* 0x0000780001047983 */ /* 0x010ea80000100a00 */
        /* <DEDUP_REMOVED lines=27> */
[----:B-1----:R-:W3:Y:S04]  /*eb00*/  LDL.LU.64 R18, [R1+0xc88] ;  /* 0x000c880001127983 */ /* 0x002ee80000300a00 */
[----:B--2---:R-:W2:Y:S04]  /*eb10*/  LDL.LU.64 R26, [R1+0xc80] ;  /* 0x000c8000011a7983 */ /* 0x004ea80000300a00 */
[----:B--2---:R1:W-:Y:S04]  /*eb20*/  LDGSTS.E [R2+0x12800], [R26.64], P1 ;  /* 0x128000001a027fae */ /* 0x0043e8000892184e */
[----:B------:R1:W-:Y:S04]  /*eb30*/  STL.64 [R1+0xb48], R26 ;  /* 0x000b481a01007387 */ /* 0x0003e80000100a00 */
[----:B---3--:R2:W-:Y:S04]  /*eb40*/  LDGSTS.E [R2+0x13800], [R18.64], P1 ;  /* 0x1380000012027fae */ /* 0x0085e8000892184e */
[----:B------:R3:W-:Y:S04]  /*eb50*/  LDGSTS.E [R2+0x14800], [R6.64], P1 ;  /* 0x1480000006027fae */ /* 0x0007e8000892184e */
[----:B-1----:R-:W4:Y:S04]  /*eb60*/  LDL.64 R26, [R1+0x58] ;  /* 0x00005800011a7983 */ /* 0x002f280000100a00 */
[----:B------:R2:W-:Y:S04]  /*eb70*/  STL.64 [R1+0xb50], R18 ;  /* 0x000b501201007387 */ /* 0x0005e80000100a00 */
[----:B------:R1:W-:Y:S04]  /*eb80*/  LDGSTS.E [R2+0x15800], [R14.64], P1 ;  /* 0x158000000e027fae */ /* 0x0003e8000892184e */
[----:B------:R1:W-:Y:S04]  /*eb90*/  LDGSTS.E [R2+0x16800], [R22.64], P1 ;  /* 0x1680000016027fae */ /* 0x0003e8000892184e */
[----:B--2---:R-:W2:Y:S04]  /*eba0*/  LDL.64 R18, [R1+0x68] ;  /* 0x0000680001127983 */ /* 0x004ea80000100a00 */
[----:B---3--:R-:W3:Y:S04]  /*ebb0*/  LDL.LU.64 R6, [R1+0xc78] ;  /* 0x000c780001067983 */ /* 0x008ee80000300a00 */
[----:B-1----:R-:W3:Y:S04]  /*ebc0*/  LDL.LU.64 R14, [R1+0xc70] ;  /* 0x000c7000010e7983 */ /* 0x002ee80000300a00 */
[----:B------:R1:W-:Y:S04]  /*ebd0*/  LDGSTS.E [R2+0x17800], [R28.64], P1 ;  /* 0x178000001c027fae */ /* 0x0003e8000892184e */
[----:B------:R-:W3:Y:S04]  /*ebe0*/  LDL.LU.64 R22, [R1+0xc68] ;  /* 0x000c680001167983 */ /* 0x000ee80000300a00 */
[----:B------:R1:W-:Y:S04]  /*ebf0*/  LDGSTS.E [R2+0x18800], [R24.64], P1 ;  /* 0x1880000018027fae */ /* 0x0003e8000892184e */
        /* <DEDUP_REMOVED lines=11> */
[----:B-1----:R-:W3:Y:S04]  /*ecb0*/  LDL.LU.64 R4, [R1+0xc30] ;  /* 0x000c300001047983 */ /* 0x002ee80000300a00 */
[----:B--2---:R1:W-:Y:S04]  /*ecc0*/  LDGSTS.E [R2+0x1e800], [R18.64], P1 ;  /* 0x1e80000012027fae */ /* 0x0043e8000892184e */
[----:B----4-:R2:W-:Y:S04]  /*ecd0*/  LDGSTS.E [R2+0x1f800], [R26.64], P1 ;  /* 0x1f8000001a027fae */ /* 0x0105e8000892184e */
[----:B------:R-:W4:Y:S04]  /*ece0*/  S2R R0, SR_TID.X ;  /* 0x0000000000007919 */ /* 0x000f280000002100 */
[----:B------:R1:W-:Y:S04]  /*ecf0*/  LDGSTS.E [R2+0x20800], [R10.64], P1 ;  /* 0x208000000a027fae */ /* 0x0003e8000892184e */
[----:B--2---:R-:W2:Y:S04]  /*ed00*/  LDL.LU.64 R26, [R1+0x420] ;  /* 0x00042000011a7983 */ /* 0x004ea80000300a00 */
[----:B---3--:R3:W-:Y:S04]  /*ed10*/  LDGSTS.E [R2+0x21800], [R22.64], P1 ;  /* 0x2180000016027fae */ /* 0x0087e8000892184e */
        /* <DEDUP_REMOVED lines=15> */
[----:B--2---:R-:W2:Y:S01]  /*ee10*/  LDL.64 R26, [R1+0x278] ;  /* 0x00027800011a7983 */ /* 0x004ea20000100a00 */
[----:B----4-:R-:W-:-:S03]  /*ee20*/  IMAD.SHL.U32 R0, R0, 0x4, RZ ;  /* 0x0000000400007824 */ /* 0x010fc600078e00ff */
[----:B--2---:R2:W-:Y:S04]  /*ee30*/  STL.64 [R1+0xc28], R26 ;  /* 0x000c281a01007387 */ /* 0x0045e80000100a00 */
[----:B-1----:R-:W4:Y:S04]  /*ee40*/  LDL.64 R10, [R1+0x348] ;  /* 0x00034800010a7983 */ /* 0x002f280000100a00 */
[----:B---3--:R-:W3:Y:S04]  /*ee50*/  LDL.64 R2, [R1+0x378] ;  /* 0x0003780001027983 */ /* 0x008ee80000100a00 */
[----:B--2---:R-:W2:Y:S04]  /*ee60*/  LDL.64 R26, [R1+0x268] ;  /* 0x00026800011a7983 */ /* 0x004ea80000100a00 */
[----:B------:R-:W3:Y:S04]  /*ee70*/  LDL.64 R18, [R1+0x3a8] ;  /* 0x0003a80001127983 */ /* 0x000ee80000100a00 */
[----:B------:R1:W-:Y:S02]  /*ee80*/  STL.64 [R1+0xa88], R22 ;  /* 0x000a881601007387 */ /* 0x0003e40000100a00 */
[----:B-1----:R-:W-:-:S05]  /*ee90*/  IMAD.U32 R23, RZ, RZ, UR4 ;  /* 0x00000004ff177e24 */ /* 0x002fca000f8e00ff */
[----:B------:R-:W-:-:S04]  /*eea0*/  LOP3.LUT R23, R23, 0x7fc, R0, 0x78, !PT ;  /* 0x000007fc17177812 */ /* 0x000fc800078e7800 */
[----:B------:R-:W-:Y:S01]  /*eeb0*/  LOP3.LUT R23, R23, 0x40, RZ, 0x3c, !PT ;  /* 0x0000004017177812 */ /* 0x000fe200078e3cff */
[----:B------:R1:W-:Y:S04]  /*eec0*/  STL.64 [R1+0xa90], R14 ;  /* 0x000a900e01007387 */ /* 0x0003e80000100a00 */
[----:B------:R1:W-:Y:S04]  /*eed0*/  LDGSTS.E [R23+0x22800], [R14.64], P1 ;  /* 0x228000000e177fae */ /* 0x0003e8000892184e */
[----:B------:R1:W-:Y:S04]  /*eee0*/  LDGSTS.E [R23+0x23800], [R6.64], P1 ;  /* 0x2380000006177fae */ /* 0x0003e8000892184e */
[----:B------:R1:W-:Y:S04]  /*eef0*/  LDGSTS.E [R23+0x24800], [R4.64], P1 ;  /* 0x2480000004177fae */ /* 0x0003e8000892184e */
[----:B-1----:R-:W3:Y:S04]  /*ef00*/  LDL.64 R14, [R1+0x2b8] ;  /* 0x0002b800010e7983 */ /* 0x002ee80000100a00 */
[----:B------:R1:W-:Y:S04]  /*ef10*/  STL.64 [R1+0xa98], R6 ;  /* 0x000a980601007387 */ /* 0x0003e80000100a00 */
        /* <DEDUP_REMOVED lines=30> */
[----:B---3--:R2:W-:Y:S04]  /*f100*/  LDGSTS.E [R23+0x30800], [R14.64], P1 ;  /* 0x308000000e177fae */ /* 0x0085e8000892184e */
[----:B-1----:R-:W3:Y:S04]  /*f110*/  LDL.LU.64 R26, [R1+0xc08] ;  /* 0x000c0800011a7983 */ /* 0x002ee80000300a00 */
[----:B--2---:R-:W2:Y:S04]  /*f120*/  LDL.LU.64 R14, [R1+0x390] ;  /* 0x00039000010e7983 */ /* 0x004ea80000300a00 */
[----:B---3--:R1:W-:Y:S04]  /*f130*/  LDGSTS.E [R23+0x31800], [R26.64], P1 ;  /* 0x318000001a177fae */ /* 0x0083e8000892184e */
[----:B-1----:R-:W3:Y:S04]  /*f140*/  LDL.LU.64 R26, [R1+0xc00] ;  /* 0x000c0000011a7983 */ /* 0x002ee80000300a00 */
[----:B---3--:R1:W-:Y:S04]  /*f150*/  LDGSTS.E [R23+0x32800], [R26.64], P1 ;  /* 0x328000001a177fae */ /* 0x0083e8000892184e */
[----:B-1----:R-:W3:Y:S04]  /*f160*/  LDL.LU.64 R26, [R1+0xbf8] ;  /* 0x000bf800011a7983 */ /* 0x002ee80000300a00 */
[----:B---3--:R1:W-:Y:S04]  /*f170*/  LDGSTS.E [R23+0x33800], [R26.64], P1 ;  /* 0x338000001a177fae */ /* 0x0083e8000892184e */
[----:B-1----:R-:W3:Y:S01]  /*f180*/  LDL.LU.64 R26, [R1+0xbf0] ;  /* 0x000bf000011a7983 */ /* 0x002ee20000300a00 */
[----:B------:R-:W-:-:S03]  /*f190*/  LOP3.LUT R0, R0, 0x7fc, RZ, 0xc0, !PT ;  /* 0x000007fc00007812 */ /* 0x000fc600078ec0ff */
[----:B---3--:R1:W-:Y:S04]  /*f1a0*/  LDGSTS.E [R23+0x34800], [R26.64], P1 ;  /* 0x348000001a177fae */ /* 0x0083e8000892184e */
[----:B----4-:R3:W-:Y:S04]  /*f1b0*/  LDGSTS.E [R23+0x35800], [R10.64], P1 ;  /* 0x358000000a177fae */ /* 0x0107e8000892184e */
[----:B------:R4:W-:Y:S04]  /*f1c0*/  LDGSTS.E [R23+0x36800], [R2.64], P1 ;  /* 0x3680000002177fae */ /* 0x0009e8000892184e */
[----:B-1----:R-:W2:Y:S04]  /*f1d0*/  LDL.LU.64 R26, [R1+0xbe8] ;  /* 0x000be800011a7983 */ /* 0x002ea80000300a00 */
[----:B---3--:R-:W3:Y:S04]  /*f1e0*/  LDL.LU.64 R10, [R1+0xbe0] ;  /* 0x000be000010a7983 */ /* 0x008ee80000300a00 */
[----:B------:R1:W-:Y:S04]  /*f1f0*/  LDGSTS.E [R23+0x37800], [R28.64], P1 ;  /* 0x378000001c177fae */ /* 0x0003e8000892184e */
[----:B----4-:R-:W4:Y:S04]  /*f200*/  LDL.LU R2, [R1+0xbd8] ;  /* 0x000bd80001027983 */ /* 0x010f280000300800 */
[----:B------:R1:W-:Y:S04]  /*f210*/  LDGSTS.E [R23+0x38800], [R18.64], P1 ;  /* 0x3880000012177fae */ /* 0x0003e8000892184e */
[----:B------:R-:W1:Y:S04]  /*f220*/  S2R R3, SR_TID.X ;  /* 0x0000000000037919 */ /* 0x000e680000002100 */
[----:B------:R1:W-:Y:S04]  /*f230*/  LDGSTS.E [R23+0x39800], [R24.64], P1 ;  /* 0x3980000018177fae */ /* 0x0003e8000892184e */
[----:B-1----:R-:W3:Y:S04]  /*f240*/  LDL.LU.64 R18, [R1+0x388] ;  /* 0x0003880001127983 */ /* 0x002ee80000300a00 */
[----:B------:R1:W-:Y:S04]  /*f250*/  LDGSTS.E [R23+0x3a800], [R20.64], P1 ;  /* 0x3a80000014177fae */ /* 0x0003e8000892184e */
[----:B------:R1:W-:Y:S04]  /*f260*/  LDGSTS.E [R23+0x3b800], [R12.64], P1 ;  /* 0x3b8000000c177fae */ /* 0x0003e8000892184e */
[----:B------:R1:W-:Y:S04]  /*f270*/  LDGSTS.E [R23+0x3c800], [R16.64], P1 ;  /* 0x3c80000010177fae */ /* 0x0003e8000892184e */
[----:B------:R1:W-:Y:S04]  /*f280*/  LDGSTS.E [R23+0x3d800], [R8.64], P1 ;  /* 0x3d80000008177fae */ /* 0x0003e8000892184e */
[----:B------:R1:W-:Y:S04]  /*f290*/  LDGSTS.E [R23+0x3e800], [R4.64], P1 ;  /* 0x3e80000004177fae */ /* 0x0003e8000892184e */
[----:B------:R1:W-:Y:S04]  /*f2a0*/  LDGSTS.E [R23+0x3f800], [R6.64], P1 ;  /* 0x3f80000006177fae */ /* 0x0003e8000892184e */
[----:B------:R-:W0:Y:S04]  /*f2b0*/  LDGDEPBAR ;  /* 0x00000000000079af */ /* 0x000e280000000000 */
[----:B-1----:R-:W3:Y:S01]  /*f2c0*/  LDL.LU.64 R22, [R1+0x370] ;  /* 0x0003700001167983 */ /* 0x002ee20000300a00 */
[----:B------:R-:W-:-:S04]  /*f2d0*/  SHF.R.U32.HI R3, RZ, 0x1, R3 ;  /* 0x00000001ff037819 */ /* 0x000fc80000011603 */
[----:B------:R-:W-:-:S04]  /*f2e0*/  LOP3.LUT R13, R0, 0x60, R3, 0x78, !PT ;  /* 0x00000060000d7812 */ /* 0x000fc800078e7803 */
[----:B------:R-:W-:Y:S01]  /*f2f0*/  IADD3 R0, R13, 0x100000, RZ ;  /* 0x001000000d007810 */ /* 0x000fe20007ffe0ff */
[----:B------:R-:W-:Y:S06]  /*f300*/  BAR.SYNC.DEFER_BLOCKING 0x0 ;  /* 0x0000000000007b1d */ /* 0x000fec0000010000 */
[----:B------:R-:W1:Y:S01]  /*f310*/  S2R R3, SR_TID.X ;  /* 0x0000000000037919 */ /* 0x000e620000002100 */
[----:B------:R-:W-:Y:S02]  /*f320*/  PLOP3.LUT P1, PT, PT, PT, UP0, 0x80, 0x0 ;  /* 0x000000000000781c */ /* 0x000fe40003f2f008 */
[----:B-1----:R-:W-:Y:S01]  /*f330*/  LEA.HI R3, R3, 0x8, RZ, 0x1a ;  /* 0x0000000803037811 */ /* 0x002fe200078fd0ff */
[----:B------:R-:W-:Y:S01]  /*f340*/  @!PT LDS RZ, [RZ] ;  /* 0x00000000fffff984 */ /* 0x000fe20000000800 */
[----:B------:R-:W-:Y:S01]  /*f350*/  @!PT LDS RZ, [RZ] ;  /* 0x00000000fffff984 */ /* 0x000fe20000000800 */
[----:B------:R-:W-:Y:S01]  /*f360*/  @!PT LDS RZ, [RZ] ;  /* 0x00000000fffff984 */ /* 0x000fe20000000800 */
[----:B--2---:R1:W-:Y:S04]  /*f370*/  LDGSTS.E [R0+-0x78000], [R26.64], P0 ;  /* 0x880000001a007fae */ /* 0x0043e8000812184e */
[----:B-1----:R-:W2:Y:S01]  /*f380*/  LDL.LU.64 R26, [R1+0x368] ;  /* 0x00036800011a7983 */ /* 0x002ea20000300a00 */
[----:B------:R-:W-:-:S03]  /*f390*/  ISETP.GE.AND P0, PT, R3, UR11, PT ;  /* 0x0000000b03007c0c */ /* 0x000fc6000bf06270 */
[----:B------:R-:W1:Y:S01]  /*f3a0*/  S2R R3, SR_TID.X ;  /* 0x0000000000037919 */ /* 0x000e620000002100 */
[----:B------:R-:W-:-:S04]  /*f3b0*/  SEL R0, RZ, 0x4, P0 ;  /* 0x00000004ff007807 */ /* 0x000fc80000000000 */
[----:B------:R-:W-:-:S04]  /*f3c0*/  SEL R0, R0, RZ, P1 ;  /* 0x000000ff00007207 */ /* 0x000fc80000800000 */
[----:B------:R-:W-:Y:S01]  /*f3d0*/  ISETP.NE.U32.AND P0, PT, R0, RZ, PT ;  /* 0x000000ff0000720c */ /* 0x000fe20003f05070 */
[----:B------:R-:W-:-:S04]  /*f3e0*/  IMAD.U32 R0, RZ, RZ, UR7 ;  /* 0x00000007ff007e24 */ /* 0x000fc8000f8e00ff */
[----:B------:R-:W-:Y:S01]  /*f3f0*/  IMAD.WIDE R4, R0, 0x4, R14 ;  /* 0x0000000400047825 */ /* 0x000fe200078e020e */
[----:B------:R-:W-:Y:S01]  /*f400*/  IADD3 R0, R13, 0x100000, RZ ;  /* 0x001000000d007810 */ /* 0x000fe20007ffe0ff */
[----:B------:R-:W4:Y:S01]  /*f410*/  LDL.LU.64 R14, [R1+0x360] ;  /* 0x00036000010e7983 */ /* 0x000f220000300a00 */
[----:B-1----:R-:W-:-:S05]  /*f420*/  SHF.R.U32.HI R3, RZ, 0x6, R3 ;  /* 0x00000006ff037819 */ /* 0x002fca0000011603 */
[----:B------:R1:W-:Y:S01]  /*f430*/  LDGSTS.E [R0+-0x77800], [R4.64], P0 ;  /* 0x8880000004007fae */ /* 0x0003e2000812184e */
[----:B------:R-:W-:-:S04]  /*f440*/  SGXT.U32 R3, R3, 0x3 ;  /* 0x000000030303781a */ /* 0x000fc80000000000 */
[----:B------:R-:W-:-:S04]  /*f450*/  LOP3.LUT R3, R3, 0x10, RZ, 0xfc, !PT ;  /* 0x0000001003037812 */ /* 0x000fc800078efcff */
[----:B------:R-:W-:Y:S02]  /*f460*/  ISETP.GE.AND P0, PT, R3, UR11, PT ;  /* 0x0000000b03007c0c */ /* 0x000fe4000bf06270 */
[----:B------:R-:W-:Y:S02]  /*f470*/  PLOP3.LUT P1, PT, PT, PT, UP0, 0x80, 0x0 ;  /* 0x000000000000781c */ /* 0x000fe40003f2f008 */
[----:B-1----:R-:W-:-:S04]  /*f480*/  SEL R0, RZ, 0x4, P0 ;  /* 0x00000004ff007807 */ /* 0x002fc80000000000 */
[----:B------:R-:W-:-:S04]  /*f490*/  SEL R0, R0, RZ, P1 ;  /* 0x000000ff00007207 */ /* 0x000fc80000800000 */
[----:B------:R-:W-:Y:S01]  /*f4a0*/  ISETP.NE.U32.AND P0, PT, R0, RZ, PT ;  /* 0x000000ff0000720c */ /* 0x000fe20003f05070 */
[----:B------:R-:W-:-:S04]  /*f4b0*/  IMAD.U32 R0, RZ, RZ, UR7 ;  /* 0x00000007ff007e24 */ /* 0x000fc8000f8e00ff */
[----:B---3--:R-:W-:Y:S02]  /*f4c0*/  IMAD.WIDE R4, R0, 0x4, R18 ;  /* 0x0000000400047825 */ /* 0x008fe400078e0212 */
[----:B------:R-:W3:Y:S04]  /*f4d0*/  LDL.LU.64 R18, [R1+0x350] ;  /* 0x0003500001127983 */ /* 0x000ee80000300a00 */
[----:B------:R-:W1:Y:S01]  /*f4e0*/  S2R R3, SR_TID.X ;  /* 0x0000000000037919 */ /* 0x000e620000002100 */
[----:B------:R-:W-:-:S05]  /*f4f0*/  IADD3 R0, R13, 0x100000, RZ ;  /* 0x001000000d007810 */ /* 0x000fca0007ffe0ff */
[----:B------:R1:W-:Y:S02]  /*f500*/  LDGSTS.E [R0+-0x77000], [R4.64], P0 ;  /* 0x8900000004007fae */ /* 0x0003e4000812184e */
[----:B-1----:R-:W-:-:S04]  /*f510*/  LEA.HI R3, R3, 0x18, RZ, 0x1a ;  /* 0x0000001803037811 */ /* 0x002fc800078fd0ff */
[----:B------:R-:W-:Y:S02]  /*f520*/  ISETP.GE.AND P0, PT, R3, UR11, PT ;  /* 0x0000000b03007c0c */ /* 0x000fe4000bf06270 */
[----:B------:R-:W1:Y:S01]  /*f530*/  S2R R3, SR_TID.X ;  /* 0x0000000000037919 */ /* 0x000e620000002100 */
[----:B------:R-:W-:Y:S02]  /*f540*/  PLOP3.LUT P1, PT, PT, PT, UP0, 0x80, 0x0 ;  /* 0x000000000000781c */ /* 0x000fe40003f2f008 */
[----:B------:R-:W-:-:S04]  /*f550*/  SEL R0, RZ, 0x4, P0 ;  /* 0x00000004ff007807 */ /* 0x000fc80000000000 */
[----:B------:R-:W-:-:S04]  /*f560*/  SEL R0, R0, RZ, P1 ;  /* 0x000000ff00007207 */ /* 0x000fc80000800000 */
[----:B------:R-:W-:Y:S01]  /*f570*/  ISETP.NE.U32.AND P0, PT, R0, RZ, PT ;  /* 0x000000ff0000720c */ /* 0x000fe20003f05070 */
[----:B------:R-:W-:-:S04]  /*f580*/  IMAD.U32 R0, RZ, RZ, UR7 ;  /* 0x00000007ff007e24 */ /* 0x000fc8000f8e00ff */
[----:B------:R-:W-:Y:S01]  /*f590*/  IMAD.WIDE R4, R0, 0x4, R22 ;  /* 0x0000000400047825 */ /* 0x000fe200078e0216 */
[----:B------:R-:W-:Y:S02]  /*f5a0*/  IADD3 R0, R13, 0x100000, RZ ;  /* 0x001000000d007810 */ /* 0x000fe40007ffe0ff */
        /* <DEDUP_REMOVED lines=9> */
[----:B------:R-:W-:Y:S01]  /*f640*/  IMAD.U32 R0, RZ, RZ, UR7 ;  /* 0x00000007ff007e24 */ /* 0x000fe2000f8e00ff */
[----:B------:R-:W1:Y:S01]  /*f650*/  S2R R3, SR_TID.X ;  /* 0x0000000000037919 */ /* 0x000e620000002100 */
[----:B------:R-:W-:Y:S02]  /*f660*/  PLOP3.LUT P1, PT, PT, PT, UP0, 0x80, 0x0 ;  /* 0x000000000000781c */ /* 0x000fe40003f2f008 */
[----:B-1----:R-:W-:Y:S01]  /*f670*/  LEA.HI R3, R3, 0x28, RZ, 0x1a ;  /* 0x0000002803037811 */ /* 0x002fe200078fd0ff */
[----:B--2---:R-:W-:Y:S02]  /*f680*/  IMAD.WIDE R4, R0, 0x4, R26 ;  /* 0x0000000400047825 */ /* 0x004fe400078e021a */
[----:B------:R-:W2:Y:S01]  /*f690*/  LDL.LU.64 R26, [R1+0x338] ;  /* 0x00033800011a7983 */ /* 0x000ea20000300a00 */
[----:B------:R-:W-:-:S03]  /*f6a0*/  IADD3 R0, R13, 0x100000, RZ ;  /* 0x001000000d007810 */ /* 0x000fc60007ffe0ff */
[----:B------:R-:W2:Y:S04]  /*f6b0*/  LDL.LU.64 R22, [R1+0x320] ;  /* 0x0003200001167983 */ /* 0x000ea80000300a00 */
[----:B------:R1:W-:Y:S01]  /*f6c0*/  LDGSTS.E [R0+-0x76000], [R4.64], P0 ;  /* 0x8a00000004007fae */ /* 0x0003e2000812184e */
[----:B------:R-:W-:-:S03]  /*f6d0*/  ISETP.GE.AND P0, PT, R3, UR11, PT ;  /* 0x0000000b03007c0c */ /* 0x000fc6000bf06270 */
[----:B------:R-:W4:Y:S01]  /*f6e0*/  S2R R3, SR_TID.X ;  /* 0x0000000000037919 */ /* 0x000f220000002100 */
[----:B-1----:R-:W-:-:S04]  /*f6f0*/  SEL R0, RZ, 0x4, P0 ;  /* 0x00000004ff007807 */ /* 0x002fc80000000000 */
[----:B------:R-:W-:-:S04]  /*f700*/  SEL R0, R0, RZ, P1 ;  /* 0x000000ff00007207 */ /* 0x000fc80000800000 */
[----:B------:R-:W-:Y:S01]  /*f710*/  ISETP.NE.U32.AND P0, PT, R0, RZ, PT ;  /* 0x000000ff0000720c */ /* 0x000fe20003f05070 */
[----:B------:R-:W-:Y:S01]  /*f720*/  IMAD.U32 R0, RZ, RZ, UR7 ;  /* 0x00000007ff007e24 */ /* 0x000fe2000f8e00ff */
[----:B----4-:R-:W-:-:S03]  /*f730*/  SHF.R.U32.HI R3, RZ, 0x6, R3 ;  /* 0x00000006ff037819 */ /* 0x010fc60000011603 */
[----:B------:R-:W-:Y:S01]  /*f740*/  IMAD.WIDE R4, R0, 0x4, R14 ;  /* 0x0000000400047825 */ /* 0x000fe200078e020e */
[----:B------:R-:W-:Y:S02]  /*f750*/  IADD3 R0, R13, 0x100000, RZ ;  /* 0x001000000d007810 */ /* 0x000fe40007ffe0ff */
[----:B------:R-:W-:-:S05]  /*f760*/  SGXT.U32 R3, R3, 0x3 ;  /* 0x000000030303781a */ /* 0x000fca0000000000 */
[----:B------:R1:W-:Y:S01]  /*f770*/  LDGSTS.E [R0+-0x75800], [R4.64], P0 ;  /* 0x8a80000004007fae */ /* 0x0003e2000812184e */
        /* <DEDUP_REMOVED lines=11> */
[----:B------:R4:W-:Y:S01]  /*f830*/  LDGSTS.E [R0+-0x75000], [R4.64], P0 ;  /* 0x8b00000004007fae */ /* 0x0009e2000812184e */
[----:B------:R-:W-:Y:S02]  /*f840*/  PLOP3.LUT P1, PT, PT, PT, UP0, 0x80, 0x0 ;  /* 0x000000000000781c */ /* 0x000fe40003f2f008 */
[----:B-1----:R-:W-:-:S04]  /*f850*/  LEA.HI R3, R3, 0x38, RZ, 0x1a ;  /* 0x0000003803037811 */ /* 0x002fc800078fd0ff */
[----:B------:R-:W-:-:S04]  /*f860*/  ISETP.GE.AND P0, PT, R3, UR11, PT ;  /* 0x0000000b03007c0c */ /* 0x000fc8000bf06270 */
[----:B----4-:R-:W-:-:S04]  /*f870*/  SEL R0, RZ, 0x4, P0 ;  /* 0x00000004ff007807 */ /* 0x010fc80000000000 */
[----:B------:R-:W-:-:S04]  /*f880*/  SEL R0, R0, RZ, P1 ;  /* 0x000000ff00007207 */ /* 0x000fc80000800000 */
[----:B------:R-:W-:Y:S01]  /*f890*/  ISETP.NE.U32.AND P0, PT, R0, RZ, PT ;  /* 0x000000ff0000720c */ /* 0x000fe20003f05070 */
[----:B------:R-:W-:Y:S01]  /*f8a0*/  IMAD.U32 R0, RZ, RZ, UR7 ;  /* 0x00000007ff007e24 */ /* 0x000fe2000f8e00ff */
[----:B------:R-:W1:Y:S01]  /*f8b0*/  S2R R3, SR_TID.X ;  /* 0x0000000000037919 */ /* 0x000e620000002100 */
[----:B------:R-:W-:Y:S02]  /*f8c0*/  PLOP3.LUT P1, PT, PT, PT, UP0, 0x80, 0x0 ;  /* 0x000000000000781c */ /* 0x000fe40003f2f008 */
[----:B-1----:R-:W-:-:S04]  /*f8d0*/  SHF.R.U32.HI R3, RZ, 0x6, R3 ;  /* 0x00000006ff037819 */ /* 0x002fc80000011603 */
[----:B------:R-:W-:-:S04]  /*f8e0*/  SGXT.U32 R3, R3, 0x3 ;  /* 0x000000030303781a */ /* 0x000fc80000000000 */
[----:B------:R-:W-:Y:S01]  /*f8f0*/  LOP3.LUT R3, R3, 0x40, RZ, 0xfc, !PT ;  /* 0x0000004003037812 */ /* 0x000fe200078efcff */
[----:B--2---:R-:W-:Y:S02]  /*f900*/  IMAD.WIDE R4, R0, 0x4, R26 ;  /* 0x0000000400047825 */ /* 0x004fe400078e021a */
[----:B------:R-:W2:Y:S01]  /*f910*/  LDL.LU.64 R26, [R1+0x310] ;  /* 0x00031000011a7983 */ /* 0x000ea20000300a00 */
[----:B------:R-:W-:-:S03]  /*f920*/  IADD3 R0, R13, 0x100000, RZ ;  /* 0x001000000d007810 */ /* 0x000fc60007ffe0ff */
[----:B------:R-:W4:Y:S04]  /*f930*/  LDL.LU.64 R14, [R1+0x300] ;  /* 0x00030000010e7983 */ /* 0x000f280000300a00 */
[----:B------:R1:W-:Y:S01]  /*f940*/  LDGSTS.E [R0+-0x74800], [R4.64], P0 ;  /* 0x8b80000004007fae */ /* 0x0003e2000812184e */
[----:B------:R-:W-:-:S03]  /*f950*/  ISETP.GE.AND P0, PT, R3, UR11, PT ;  /* 0x0000000b03007c0c */ /* 0x000fc6000bf06270 */
[----:B------:R-:W1:Y:S02]  /*f960*/  S2R R3, SR_TID.X ;  /* 0x0000000000037919 */ /* 0x000e640000002100 */
[----:B-1----:R-:W-:-:S04]  /*f970*/  SEL R0, RZ, 0x4, P0 ;  /* 0x00000004ff007807 */ /* 0x002fc80000000000 */
[----:B------:R-:W-:-:S04]  /*f980*/  SEL R0, R0, RZ, P1 ;  /* 0x000000ff00007207 */ /* 0x000fc80000800000 */
[----:B------:R-:W-:Y:S01]  /*f990*/  ISETP.NE.U32.AND P0, PT, R0, RZ, PT ;  /* 0x000000ff0000720c */ /* 0x000fe20003f05070 */
[----:B------:R-:W-:-:S04]  /*f9a0*/  IMAD.U32 R0, RZ, RZ, UR7 ;  /* 0x00000007ff007e24 */ /* 0x000fc8000f8e00ff */
[----:B------:R-:W-:Y:S02]  /*f9b0*/  IMAD.WIDE R4, R0, 0x4, R22 ;  /* 0x0000000400047825 */ /* 0x000fe400078e0216 */
[----:B------:R-:W4:Y:S01]  /*f9c0*/  LDL.LU.64 R22, [R1+0x2e8] ;  /* 0x0002e80001167983 */ /* 0x000f220000300a00 */
[----:B------:R-:W-:Y:S02]  /*f9d0*/  IADD3 R0, R13, 0x100000, RZ ;  /* 0x001000000d007810 */ /* 0x000fe40007ffe0ff */
[----:B------:R-:W-:-:S03]  /*f9e0*/  LEA.HI R3, R3, 0x48, RZ, 0x1a ;  /* 0x0000004803037811 */ /* 0x000fc600078fd0ff */
[----:B------:R1:W-:Y:S01]  /*f9f0*/  LDGSTS.E [R0+-0x74000], [R4.64], P0 ;  /* 0x8c00000004007fae */ /* 0x0003e2000812184e */
        /* <DEDUP_REMOVED lines=11> */
[----:B-1----:R-:W-:-:S04]  /*fab0*/  SHF.R.U32.HI R3, RZ, 0x6, R3 ;  /* 0x00000006ff037819 */ /* 0x002fc80000011603 */
[----:B------:R-:W-:-:S04]  /*fac0*/  SGXT.U32 R3, R3, 0x3 ;  /* 0x000000030303781a */ /* 0x000fc80000000000 */
[----:B------:R-:W-:-:S04]  /*fad0*/  LOP3.LUT R3, R3, 0x50, RZ, 0xfc, !PT ;  /* 0x0000005003037812 */ /* 0x000fc800078efcff */
[----:B------:R-:W-:Y:S02]  /*fae0*/  ISETP.GE.AND P0, PT, R3, UR11, PT ;  /* 0x0000000b03007c0c */ /* 0x000fe4000bf06270 */
[----:B------:R-:W1:Y:S01]  /*faf0*/  S2R R3, SR_TID.X ;  /* 0x0000000000037919 */ /* 0x000e620000002100 */
[----:B------:R-:W-:Y:S02]  /*fb00*/  PLOP3.LUT P1, PT, PT, PT, UP0, 0x80, 0x0 ;  /* 0x000000000000781c */ /* 0x000fe40003f2f008 */
[----:B------:R-:W-:-:S04]  /*fb10*/  SEL R0, RZ, 0x4, P0 ;  /* 0x00000004ff007807 */ /* 0x000fc80000000000 */
[----:B------:R-:W-:-:S04]  /*fb20*/  SEL R0, R0, RZ, P1 ;  /* 0x000000ff00007207 */ /* 0x000fc80000800000 */
[----:B------:R-:W-:Y:S01]  /*fb30*/  ISETP.NE.U32.AND P0, PT, R0, RZ, PT ;  /* 0x000000ff0000720c */ /* 0x000fe20003f05070 */
[----:B------:R-:W-:Y:S01]  /*fb40*/  IMAD.U32 R0, RZ, RZ, UR7 ;  /* 0x00000007ff007e24 */ /* 0x000fe2000f8e00ff */
[----:B-1----:R-:W-:Y:S02]  /*fb50*/  LEA.HI R3, R3, 0x58, RZ, 0x1a ;  /* 0x0000005803037811 */ /* 0x002fe400078fd0ff */
[----:B------:R-:W-:Y:S01]  /*fb60*/  PLOP3.LUT P1, PT, PT, PT, UP0, 0x80, 0x0 ;  /* 0x000000000000781c */ /* 0x000fe20003f2f008 */
[----:B--2---:R-:W-:Y:S01]  /*fb70*/  IMAD.WIDE R4, R0, 0x4, R26 ;  /* 0x0000000400047825 */ /* 0x004fe200078e021a */
[----:B------:R-:W-:Y:S01]  /*fb80*/  IADD3 R0, R13, 0x100000, RZ ;  /* 0x001000000d007810 */ /* 0x000fe20007ffe0ff */
[----:B------:R-:W2:Y:S06]  /*fb90*/  LDL.LU.64 R26, [R1] ;  /* 0x00000000011a7983 */ /* 0x000eac0000300a00 */
[----:B------:R1:W-:Y:S01]  /*fba0*/  LDGSTS.E [R0+-0x73000], [R4.64], P0 ;  /* 0x8d00000004007fae */ /* 0x0003e2000812184e */
[----:B------:R-:W-:-:S03]  /*fbb0*/  ISETP.GE.AND P0, PT, R3, UR11, PT ;  /* 0x0000000b03007c0c */ /* 0x000fc6000bf06270 */
[----:B------:R-:W4:Y:S04]  /*fbc0*/  S2R R3, SR_TID.X ;  /* 0x0000000000037919 */ /* 0x000f280000002100 */
[----:B------:R-:W2:Y:S01]  /*fbd0*/  LDL.LU.64 R16, [R1+0x2e0] ;  /* 0x0002e00001107983 */ /* 0x000ea20000300a00 */
[----:B-1----:R-:W-:-:S03]  /*fbe0*/  SEL R0, RZ, 0x4, P0 ;  /* 0x00000004ff007807 */ /* 0x002fc60000000000 */
[----:B------:R-:W2:Y:S01]  /*fbf0*/  LDL.LU.64 R8, [R1+0x258] ;  /* 0x0002580001087983 */ /* 0x000ea20000300a00 */
[----:B------:R-:W-:-:S04]  /*fc00*/  SEL R0, R0, RZ, P1 ;  /* 0x000000ff00007207 */ /* 0x000fc80000800000 */
[----:B------:R-:W-:Y:S01]  /*fc10*/  ISETP.NE.U32.AND P0, PT, R0, RZ, PT ;  /* 0x000000ff0000720c */ /* 0x000fe20003f05070 */
[----:B------:R-:W-:Y:S01]  /*fc20*/  IMAD.U32 R0, RZ, RZ, UR7 ;  /* 0x00000007ff007e24 */ /* 0x000fe2000f8e00ff */
[----:B----4-:R-:W-:-:S03]  /*fc30*/  SHF.R.U32.HI R3, RZ, 0x6, R3 ;  /* 0x00000006ff037819 */ /* 0x010fc60000011603 */
[----:B------:R-:W-:Y:S01]  /*fc40*/  IMAD.WIDE R4, R0, 0x4, R14 ;  /* 0x0000000400047825 */ /* 0x000fe200078e020e */
[----:B------:R-:W-:Y:S02]  /*fc50*/  SGXT.U32 R3, R3, 0x3 ;  /* 0x000000030303781a */ /* 0x000fe40000000000 */
[----:B------:R-:W-:Y:S02]  /*fc60*/  IADD3 R0, R13, 0x100000, RZ ;  /* 0x001000000d007810 */ /* 0x000fe40007ffe0ff */
[----:B------:R-:W-:-:S03]  /*fc70*/  LOP3.LUT R3, R3, 0x60, RZ, 0xfc, !PT ;  /* 0x0000006003037812 */ /* 0x000fc600078efcff */
[----:B------:R1:W-:Y:S01]  /*fc80*/  LDGSTS.E [R0+-0x72800], [R4.64], P0 ;  /* 0x8d80000004007fae */ /* 0x0003e2000812184e */
[----:B------:R-:W-:-:S03]  /*fc90*/  ISETP.GE.AND P0, PT, R3, UR11, PT ;  /* 0x0000000b03007c0c */ /* 0x000fc6000bf06270 */
[----:B------:R-:W4:Y:S01]  /*fca0*/  S2R R3, SR_TID.X ;  /* 0x0000000000037919 */ /* 0x000f220000002100 */
[----:B------:R-:W-:Y:S02]  /*fcb0*/  PLOP3.LUT P1, PT, PT, PT, UP0, 0x80, 0x0 ;  /* 0x000000000000781c */ /* 0x000fe40003f2f008 */
[----:B-1----:R-:W-:-:S04]  /*fcc0*/  SEL R0, RZ, 0x4, P0 ;  /* 0x00000004ff007807 */ /* 0x002fc80000000000 */
[----:B------:R-:W-:-:S04]  /*fcd0*/  SEL R0, R0, RZ, P1 ;  /* 0x000000ff00007207 */ /* 0x000fc80000800000 */
[----:B------:R-:W-:Y:S01]  /*fce0*/  ISETP.NE.U32.AND P0, PT, R0, RZ, PT ;  /* 0x000000ff0000720c */ /* 0x000fe20003f05070 */
[----:B------:R-:W-:-:S04]  /*fcf0*/  IMAD.U32 R0, RZ, RZ, UR7 ;  /* 0x00000007ff007e24 */ /* 0x000fc8000f8e00ff */
[----:B------:R-:W-:Y:S01]  /*fd00*/  IMAD.WIDE R4, R0, 0x4, R22 ;  /* 0x0000000400047825 */ /* 0x000fe200078e0216 */
[----:B------:R-:W-:Y:S02]  /*fd10*/  IADD3 R0, R13, 0x100000, RZ ;  /* 0x001000000d007810 */ /* 0x000fe40007ffe0ff */
[----:B----4-:R-:W-:-:S05]  /*fd20*/  LEA.HI R23, R3, 0x68, RZ, 0x1a ;  /* 0x0000006803177811 */ /* 0x010fca00078fd0ff */
[----:B------:R1:W-:Y:S01]  /*fd30*/  LDGSTS.E [R0+-0x72000], [R4.64], P0 ;  /* 0x8e00000004007fae */ /* 0x0003e2000812184e */
[----:B------:R-:W-:Y:S02]  /*fd40*/  ISETP.GE.AND P0, PT, R23, UR11, PT ;  /* 0x0000000b17007c0c */ /* 0x000fe4000bf06270 */
[----:B------:R-:W-:Y:S02]  /*fd50*/  PLOP3.LUT P1, PT, PT, PT, UP0, 0x80, 0x0 ;  /* 0x000000000000781c */ /* 0x000fe40003f2f008 */
[----:B-1----:R-:W-:-:S04]  /*fd60*/  SEL R0, RZ, 0x4, P0 ;  /* 0x00000004ff007807 */ /* 0x002fc80000000000 */
[----:B------:R-:W-:-:S04]  /*fd70*/  SEL R0, R0, RZ, P1 ;  /* 0x000000ff00007207 */ /* 0x000fc80000800000 */
[----:B------:R-:W-:Y:S01]  /*fd80*/  ISETP.NE.U32.AND P0, PT, R0, RZ, PT ;  /* 0x000000ff0000720c */ /* 0x000fe20003f05070 */
[----:B------:R-:W-:-:S04]  /*fd90*/  IMAD.U32 R0, RZ, RZ, UR7 ;  /* 0x00000007ff007e24 */ /* 0x000fc8000f8e00ff */
[----:B---3--:R-:W-:Y:S01]  /*fda0*/  IMAD.WIDE R4, R0, 0x4, R18 ;  /* 0x0000000400047825 */ /* 0x008fe200078e0212 */
[----:B------:R-:W-:-:S07]  /*fdb0*/  IADD3 R0, R13, 0x100000, RZ ;  /* 0x001000000d007810 */ /* 0x000fce0007ffe0ff */
[----:B------:R1:W-:Y:S04]  /*fdc0*/  LDGSTS.E [R0+-0x71800], [R4.64], P0 ;  /* 0x8e80000004007fae */ /* 0x0003e8000812184e */
[----:B-1----:R-:W3:Y:S04]  /*fdd0*/  LDL.LU.64 R4, [R1+0x250] ;  /* 0x0002500001047983 */ /* 0x002ee80000300a00 */
[----:B------:R-:W4:Y:S04]  /*fde0*/  LDL.LU.64 R6, [R1+0x248] ;  /* 0x0002480001067983 */ /* 0x000f280000300a00 */
[----:B------:R-:W4:Y:S04]  /*fdf0*/  LDL.LU.64 R14, [R1+0x240] ;  /* 0x00024000010e7983 */ /* 0x000f280000300a00 */
[----:B------:R-:W4:Y:S04]  /*fe00*/  LDL.LU.64 R22, [R1+0x238] ;  /* 0x0002380001167983 */ /* 0x000f280000300a00 */
[----:B------:R-:W4:Y:S01]  /*fe10*/  LDL.LU.64 R18, [R1+0x230] ;  /* 0x0002300001127983 */ /* 0x000f220000300a00 */
[----:B------:R-:W-:-:S04]  /*fe20*/  SHF.R.U32.HI R3, RZ, 0x6, R3 ;  /* 0x00000006ff037819 */ /* 0x000fc80000011603 */
[----:B------:R-:W-:Y:S01]  /*fe30*/  SGXT.U32 R3, R3, 0x3 ;  /* 0x000000030303781a */ /* 0x000fe20000000000 */
[----:B------:R-:W1:Y:S03]  /*fe40*/  S2R R12, SR_TID.X ;  /* 0x00000000000c7919 */ /* 0x000e660000002100 */
[----:B------:R-:W-:-:S04]  /*fe50*/  LOP3.LUT R3, R3, 0x70, RZ, 0xfc, !PT ;  /* 0x0000007003037812 */ /* 0x000fc800078efcff */
[----:B------:R-:W-:Y:S02]  /*fe60*/  ISETP.GE.AND P0, PT, R3, UR11, PT ;  /* 0x0000000b03007c0c */ /* 0x000fe4000bf06270 */
[----:B------:R-:W2:Y:S01]  /*fe70*/  S2R R3, SR_TID.X ;  /* 0x0000000000037919 */ /* 0x000ea20000002100 */
[----:B------:R-:W-:Y:S02]  /*fe80*/  PLOP3.LUT P1, PT, PT, PT, UP0, 0x80, 0x0 ;  /* 0x000000000000781c */ /* 0x000fe40003f2f008 */
[----:B------:R-:W-:Y:S01]  /*fe90*/  SEL R0, RZ, 0x4, P0 ;  /* 0x00000004ff007807 */ /* 0x000fe20000000000 */
[----:B------:R-:W2:Y:S03]  /*fea0*/  S2R R21, SR_TID.X ;  /* 0x0000000000157919 */ /* 0x000ea60000002100 */
[----:B------:R-:W-:-:S04]  /*feb0*/  SEL R0, R0, RZ, P1 ;  /* 0x000000ff00007207 */ /* 0x000fc80000800000 */
[----:B------:R-:W-:Y:S01]  /*fec0*/  ISETP.NE.U32.AND P0, PT, R0, RZ, PT ;  /* 0x000000ff0000720c */ /* 0x000fe20003f05070 */
[----:B------:R-:W-:Y:S02]  /*fed0*/  IMAD.U32 R0, RZ, RZ, UR7 ;  /* 0x00000007ff007e24 */ /* 0x000fe4000f8e00ff */
[----:B-1----:R-:W-:Y:S01]  /*fee0*/  IMAD.SHL.U32 R20, R12, 0x40, RZ ;  /* 0x000000400c147824 */ /* 0x002fe200078e00ff */
[----:B------:R-:W-:Y:S01]  /*fef0*/  PLOP3.LUT P2, PT, PT, PT, UP0, 0x80, 0x0 ;  /* 0x000000000000781c */ /* 0x000fe20003f4f008 */
[----:B------:R-:W-:Y:S01]  /*ff00*/  USHF.L.U32 UR8, UR9, 0x7, URZ ;  /* 0x0000000709087899 */ /* 0x000fe2000800063f */
[----:B--2---:R-:W-:Y:S01]  /*ff10*/  IMAD.WIDE R24, R0, 0x4, R26 ;  /* 0x0000000400187825 */ /* 0x004fe200078e021a */
[----:B------:R-:W-:Y:S01]  /*ff20*/  IADD3 R0, R13, 0x100000, RZ ;  /* 0x001000000d007810 */ /* 0x000fe20007ffe0ff */
[----:B------:R-:W2:Y:S05]  /*ff30*/  LDL.LU.64 R26, [R1+0x228] ;  /* 0x00022800011a7983 */ /* 0x000eaa0000300a00 */
[----:B------:R1:W-:Y:S02]  /*ff40*/  LDGSTS.E [R0+-0x71000], [R24.64], P0 ;  /* 0x8f00000018007fae */ /* 0x0003e4000812184e */
[----:B-1----:R-:W-:Y:S01]  /*ff50*/  LEA.HI R25, R3, 0x78, RZ, 0x1a ;  /* 0x0000007803197811 */ /* 0x002fe200078fd0ff */
[----:B------:R-:W-:Y:S01]  /*ff60*/  IMAD.SHL.U32 R3, R12, 0x20, RZ ;  /* 0x000000200c037824 */ /* 0x000fe200078e00ff */
[----:B------:R-:W-:-:S02]  /*ff70*/  LOP3.LUT R0, R20, 0x7800, RZ, 0xc0, !PT ;  /* 0x0000780014007812 */ /* 0x000fc400078ec0ff */
[C---:B------:R-:W-:Y:S01]  /*ff80*/  LOP3.LUT R20, R21.reuse, 0x7f, RZ, 0xc0, !PT ;  /* 0x0000007f15147812 */ /* 0x040fe200078ec0ff */
[----:B------:R-:W-:Y:S01]  /*ff90*/  IMAD.SHL.U32 R21, R21, 0x4, RZ ;  /* 0x0000000415157824 */ /* 0x000fe200078e00ff */
[----:B------:R-:W-:Y:S02]  /*ffa0*/  ISETP.GE.AND P0, PT, R25, UR11, PT ;  /* 0x0000000b19007c0c */ /* 0x000fe4000bf06270 */
[----:B------:R-:W-:Y:S02]  /*ffb0*/  LOP3.LUT R0, R0, 0x60, R3, 0xf8, !PT ;  /* 0x0000006000007812 */ /* 0x000fe400078ef803 */
[----:B------:R-:W-:Y:S02]  /*ffc0*/  ISETP.GE.AND P1, PT, R20, UR11, PT ;  /* 0x0000000b14007c0c */ /* 0x000fe4000bf26270 */
[----:B------:R-:W-:Y:S01]  /*ffd0*/  SEL R3, RZ, 0x4, P0 ;  /* 0x00000004ff037807 */ /* 0x000fe20000000000 */
[----:B------:R-:W-:Y:S01]  /*ffe0*/  IMAD.SHL.U32 R12, R12, 0x1000, RZ ;  /* 0x000010000c0c7824 */ /* 0x000fe200078e00ff */
[----:B------:R-:W-:-:S02]  /*fff0*/  LOP3.LUT R20, R0, 0x70, R21, 0x78, !PT ;  /* 0x0000007000147812 */ /* 0x000fc400078e7815 */
[----:B------:R-:W-:Y:S02]  /*10000*/  PLOP3.LUT P0, PT, PT, PT, UP0, 0x80, 0x0 ;  /* 0x000000000000781c */ /* 0x000fe40003f0f008 */
[----:B------:R-:W-:Y:S02]  /*10010*/  SEL R0, RZ, 0x4, P1 ;  /* 0x00000004ff007807 */ /* 0x000fe40000800000 */
[----:B------:R-:W-:Y:S02]  /*10020*/  SEL R3, R3, RZ, P2 ;  /* 0x000000ff03037207 */ /* 0x000fe40001000000 */
[----:B------:R-:W-:Y:S02]  /*10030*/  SEL R0, R0, RZ, P0 ;  /* 0x000000ff00007207 */ /* 0x000fe40000000000 */
[----:B------:R-:W-:Y:S01]  /*10040*/  ISETP.NE.U32.AND P0, PT, R3, RZ, PT ;  /* 0x000000ff0300720c */ /* 0x000fe20003f05070 */
[----:B------:R-:W-:Y:S01]  /*10050*/  IMAD.U32 R3, RZ, RZ, UR7 ;  /* 0x00000007ff037e24 */ /* 0x000fe2000f8e00ff */
[----:B------:R-:W-:-:S03]  /*10060*/  LOP3.LUT R12, R12, 0x18000, RZ, 0xc0, !PT ;  /* 0x000180000c0c7812 */ /* 0x000fc600078ec0ff */
[----:B------:R-:W-:Y:S01]  /*10070*/  IMAD.WIDE R16, R3, 0x4, R16 ;  /* 0x0000000403107825 */ /* 0x000fe200078e0210 */
[----:B------:R-:W-:-:S03]  /*10080*/  IADD3 R3, R13, 0x100000, RZ ;  /* 0x001000000d037810 */ /* 0x000fc60007ffe0ff */
[----:B------:R-:W-:Y:S01]  /*10090*/  IMAD.IADD R12, R12, 0x1, R20 ;  /* 0x000000010c0c7824 */ /* 0x000fe200078e0214 */
[----:B------:R-:W-:Y:S01]  /*100a0*/  ISETP.NE.U32.AND P1, PT, R0, RZ, PT ;  /* 0x000000ff0000720c */ /* 0x000fe20003f25070 */
[----:B------:R-:W-:-:S03]  /*100b0*/  IMAD.U32 R0, RZ, RZ, UR8 ;  /* 0x00000008ff007e24 */ /* 0x000fc6000f8e00ff */
[----:B------:R-:W-:Y:S04]  /*100c0*/  STL [R1+0x634], R12 ;  /* 0x0006340c01007387 */ /* 0x000fe80000100800 */
[----:B------:R1:W-:Y:S04]  /*100d0*/  STL.64 [R1+0xa28], R2 ;  /* 0x000a280201007387 */ /* 0x0003e80000100a00 */
[----:B------:R-:W-:Y:S01]  /*100e0*/  STL.64 [R1+0x4f8], R16 ;  /* 0x0004f81001007387 */ /* 0x000fe20000100a00 */
[----:B-1----:R-:W-:-:S05]  /*100f0*/  IMAD.WIDE R2, R0, 0x4, R8 ;  /* 0x0000000400027825 */ /* 0x002fca00078e0208 */
[----:B------:R1:W-:Y:S01]  /*10100*/  STL.64 [R1+0x4f0], R2 ;  /* 0x0004f00201007387 */ /* 0x0003e20000100a00 */
[----:B---3--:R-:W-:-:S04]  /*10110*/  IMAD.WIDE R8, R0, 0x4, R4 ;  /* 0x0000000400087825 */ /* 0x008fc800078e0204 */
[C---:B----4-:R-:W-:Y:S01]  /*10120*/  IMAD.WIDE R4, R0.reuse, 0x4, R6 ;  /* 0x0000000400047825 */ /* 0x050fe200078e0206 */
[----:B------:R-:W-:Y:S03]  /*10130*/  STL.64 [R1+0x4e8], R8 ;  /* 0x0004e80801007387 */ /* 0x000fe60000100a00 */
[C---:B-1----:R-:W-:Y:S01]  /*10140*/  IMAD.WIDE R2, R0.reuse, 0x4, R14 ;  /* 0x0000000400027825 */ /* 0x042fe200078e020e */
[----:B------:R1:W-:Y:S03]  /*10150*/  STL.64 [R1+0x4e0], R4 ;  /* 0x0004e00401007387 */ /* 0x0003e60000100a00 */
[C---:B------:R-:W-:Y:S01]  /*10160*/  IMAD.WIDE R6, R0.reuse, 0x4, R22 ;  /* 0x0000000400067825 */ /* 0x040fe200078e0216 */
[----:B------:R2:W-:Y:S04]  /*10170*/  STL.64 [R1+0x4d8], R2 ;  /* 0x0004d80201007387 */ /* 0x0005e80000100a00 */
[----:B------:R-:W-:Y:S01]  /*10180*/  STL.64 [R1+0x4d0], R6 ;  /* 0x0004d00601007387 */ /* 0x000fe20000100a00 */
[----:B-1----:R-:W-:-:S03]  /*10190*/  IMAD.WIDE R4, R0, 0x4, R18 ;  /* 0x0000000400047825 */ /* 0x002fc600078e0212 */
[----:B------:R-:W3:Y:S04]  /*101a0*/  LDL.LU.64 R18, [R1+0x190] ;  /* 0x0001900001127983 */ /* 0x000ee80000300a00 */
[----:B------:R-:W-:Y:S01]  /*101b0*/  STL.64 [R1+0x4c8], R4 ;  /* 0x0004c80401007387 */ /* 0x000fe20000100a00 */
[----:B--2---:R-:W-:-:S03]  /*101c0*/  IMAD.WIDE R2, R0, 0x4, R26 ;  /* 0x0000000400027825 */ /* 0x004fc600078e021a */
[----:B---3--:R1:W-:Y:S04]  /*101d0*/  STL.64 [R1+0xb58], R18 ;  /* 0x000b581201007387 */ /* 0x0083e80000100a00 */
[----:B------:R-:W-:Y:S04]  /*101e0*/  STL.64 [R1+0x4c0], R2 ;  /* 0x0004c00201007387 */ /* 0x000fe80000100a00 */
[----:B-1----:R-:W2:Y:S04]  /*101f0*/  LDL.LU.64 R18, [R1+0x198] ;  /* 0x0001980001127983 */ /* 0x002ea80000300a00 */
[----:B--2---:R1:W-:Y:S04]  /*10200*/  STL.64 [R1+0xb60], R18 ;  /* 0x000b601201007387 */ /* 0x0043e80000100a00 */
        /* <DEDUP_REMOVED lines=26> */
[----:B-1----:R-:W2:Y:S01]  /*103b0*/  LDL.LU.64 R18, [R1+0x210] ;  /* 0x0002100001127983 */ /* 0x002ea20000300a00 */
[----:B------:R-:W-:-:S03]  /*103c0*/  IMAD.WIDE R10, R0, 0x4, R10 ;  /* 0x00000004000a7825 */ /* 0x000fc600078e020a */
[----:B--2---:R1:W-:Y:S04]  /*103d0*/  STL.64 [R1+0xbd0], R18 ;  /* 0x000bd01201007387 */ /* 0x0043e80000100a00 */
[----:B-1----:R-:W2:Y:S04]  /*103e0*/  LDL.LU.64 R18, [R1+0x218] ;  /* 0x0002180001127983 */ /* 0x002ea80000300a00 */
[----:B------:R-:W3:Y:S04]  /*103f0*/  LDL.LU.64 R26, [R1+0x188] ;  /* 0x00018800011a7983 */ /* 0x000ee80000300a00 */
[----:B------:R-:W4:Y:S04]  /*10400*/  LDL.LU.64 R2, [R1+0x180] ;  /* 0x0001800001027983 */ /* 0x000f280000300a00 */
[----:B------:R-:W3:Y:S04]  /*10410*/  LDL.LU.64 R28, [R1+0x178] ;  /* 0x00017800011c7983 */ /* 0x000ee80000300a00 */
        /* <DEDUP_REMOVED lines=9> */
[----:B------:R1:W-:Y:S04]  /*104b0*/  STL.64 [R1+0x4b8], R10 ;  /* 0x0004b80a01007387 */ /* 0x0003e80000100a00 */
[----:B-1----:R-:W3:Y:S01]  /*104c0*/  LDL.LU.64 R10, [R1+0x120] ;  /* 0x00012000010a7983 */ /* 0x002ee20000300a00 */
[----:B--2---:R-:W-:-:S05]  /*104d0*/  IMAD.WIDE R18, R0, 0x4, R18 ;  /* 0x0000000400127825 */ /* 0x004fca00078e0212 */
[----:B------:R1:W-:Y:S04]  /*104e0*/  STL.64 [R1+0x4b0], R18 ;  /* 0x0004b01201007387 */ /* 0x0003e80000100a00 */
[----:B-1----:R-:W2:Y:S02]  /*104f0*/  LDL.LU.64 R18, [R1+0xbd0] ;  /* 0x000bd00001127983 */ /* 0x002ea40000300a00 */
        /* <DEDUP_REMOVED lines=44> */
[----:B-1----:R-:W2:Y:S01]  /*107c0*/  LDL.LU.64 R18, [R1+0xb58] ;  /* 0x000b580001127983 */ /* 0x002ea20000300a00 */
[----:B---3--:R-:W-:-:S04]  /*107d0*/  IMAD.WIDE R26, R0, 0x4, R26 ;  /* 0x00000004001a7825 */ /* 0x008fc800078e021a */
[----:B----4-:R-:W-:-:S04]  /*107e0*/  IMAD.WIDE R2, R0, 0x4, R2 ;  /* 0x0000000400027825 */ /* 0x010fc800078e0202 */
[----:B------:R-:W-:-:S04]  /*107f0*/  IMAD.WIDE R28, R0, 0x4, R28 ;  /* 0x00000004001c7825 */ /* 0x000fc800078e021c */
[----:B--2---:R-:W-:-:S05]  /*10800*/  IMAD.WIDE R18, R0, 0x4, R18 ;  /* 0x0000000400127825 */ /* 0x004fca00078e0212 */
[----:B------:R1:W-:Y:S04]  /*10810*/  STL.64 [R1+0x430], R18 ;  /* 0x0004301201007387 */ /* 0x0003e80000100a00 */
[----:B-1----:R-:W2:Y:S04]  /*10820*/  LDL.LU.64 R18, [R1+0xb50] ;  /* 0x000b500001127983 */ /* 0x002ea80000300a00 */
[----:B------:R1:W-:Y:S04]  /*10830*/  STL.64 [R1+0x428], R26 ;  /* 0x0004281a01007387 */ /* 0x0003e80000100a00 */
[----:B-1----:R-:W3:Y:S04]  /*10840*/  LDL.LU.64 R26, [R1+0xb48] ;  /* 0x000b4800011a7983 */ /* 0x002ee80000300a00 */
[----:B------:R1:W-:Y:S01]  /*10850*/  STL.64 [R1+0x420], R2 ;  /* 0x0004200201007387 */ /* 0x0003e20000100a00 */
[----:B------:R-:W-:-:S03]  /*10860*/  IMAD.WIDE R20, R0, 0x4, R20 ;  /* 0x0000000400147825 */ /* 0x000fc600078e0214 */
[----:B------:R-:W-:Y:S01]  /*10870*/  STL.64 [R1+0x390], R28 ;  /* 0x0003901c01007387 */ /* 0x000fe20000100a00 */
[----:B------:R-:W-:-:S04]  /*10880*/  IMAD.WIDE R16, R0, 0x4, R16 ;  /* 0x0000000400107825 */ /* 0x000fc800078e0210 */
[----:B-1----:R-:W-:-:S05]  /*10890*/  IMAD.WIDE R2, R0, 0x4, R24 ;  /* 0x0000000400027825 */ /* 0x002fca00078e0218 */
[----:B------:R1:W-:Y:S04]  /*108a0*/  STL.64 [R1+0x388], R2 ;  /* 0x0003880201007387 */ /* 0x0003e80000100a00 */
[----:B------:R-:W-:Y:S04]  /*108b0*/  STL.64 [R1+0x370], R20 ;  /* 0x0003701401007387 */ /* 0x000fe80000100a00 */
[----:B------:R-:W-:Y:S01]  /*108c0*/  STL.64 [R1+0x368], R16 ;  /* 0x0003681001007387 */ /* 0x000fe20000100a00 */
[----:B-1----:R-:W-:-:S04]  /*108d0*/  IMAD.WIDE R2, R0, 0x4, R12 ;  /* 0x0000000400027825 */ /* 0x002fc800078e020c */
[C---:B------:R-:W-:Y:S01]  /*108e0*/  IMAD.WIDE R12, R0.reuse, 0x4, R8 ;  /* 0x00000004000c7825 */ /* 0x040fe200078e0208 */
[----:B------:R1:W-:Y:S03]  /*108f0*/  STL.64 [R1+0x360], R2 ;  /* 0x0003600201007387 */ /* 0x0003e60000100a00 */
[C---:B------:R-:W-:Y:S01]  /*10900*/  IMAD.WIDE R8, R0.reuse, 0x4, R4 ;  /* 0x0000000400087825 */ /* 0x040fe200078e0204 */
[----:B------:R-:W-:Y:S03]  /*10910*/  STL.64 [R1+0x350], R12 ;  /* 0x0003500c01007387 */ /* 0x000fe60000100a00 */
[C---:B------:R-:W-:Y:S01]  /*10920*/  IMAD.WIDE R4, R0.reuse, 0x4, R14 ;  /* 0x0000000400047825 */ /* 0x040fe200078e020e */
[----:B------:R-:W-:Y:S03]  /*10930*/  STL.64 [R1+0x338], R8 ;  /* 0x0003380801007387 */ /* 0x000fe60000100a00 */
[----:B-1----:R-:W-:-:S04]  /*10940*/  IMAD.WIDE R2, R0, 0x4, R6 ;  /* 0x0000000400027825 */ /* 0x002fc800078e0206 */
[C---:B------:R-:W-:Y:S01]  /*10950*/  IMAD.WIDE R6, R0.reuse, 0x4, R22 ;  /* 0x0000000400067825 */ /* 0x040fe200078e0216 */
[----:B------:R-:W-:Y:S04]  /*10960*/  STL.64 [R1+0x320], R2 ;  /* 0x0003200201007387 */ /* 0x000fe80000100a00 */
[----:B------:R1:W-:Y:S04]  /*10970*/  STL.64 [R1+0x318], R4 ;  /* 0x0003180401007387 */ /* 0x0003e80000100a00 */
[----:B------:R-:W-:Y:S01]  /*10980*/  STL.64 [R1+0x310], R6 ;  /* 0x0003100601007387 */ /* 0x000fe20000100a00 */
[----:B-1----:R-:W-:-:S03]  /*10990*/  IMAD.WIDE R4, R0, 0x4, R10 ;  /* 0x0000000400047825 */ /* 0x002fc600078e020a */
[----:B------:R-:W4:Y:S01]  /*109a0*/  LDL.LU.64 R10, [R1+0x110] ;  /* 0x00011000010a7983 */ /* 0x000f220000300a00 */
[----:B---3--:R-:W-:-:S05]  /*109b0*/  IMAD.WIDE R2, R0, 0x4, R26 ;  /* 0x0000000400027825 */ /* 0x008fca00078e021a */
[----:B------:R1:W-:Y:S04]  /*109c0*/  STL.64 [R1+0x300], R2 ;  /* 0x0003000201007387 */ /* 0x0003e80000100a00 */
[----:B-1----:R-:W3:Y:S04]  /*109d0*/  LDL.LU.64 R2, [R1+0x108] ;  /* 0x0001080001027983 */ /* 0x002ee80000300a00 */
[----:B------:R-:W-:Y:S04]  /*109e0*/  STL.64 [R1+0x2e8], R4 ;  /* 0x0002e80401007387 */ /* 0x000fe80000100a00 */
[----:B------:R-:W2:Y:S04]  /*109f0*/  LDL.LU.64 R28, [R1+0x90] ;  /* 0x00009000011c7983 */ /* 0x000ea80000300a00 */
        /* <DEDUP_REMOVED lines=29> */
[----:B------:R-:W2:Y:S04]  /*10bd0*/  LDL.LU.64 R24, [R1+0x88] ;  /* 0x0000880001187983 */ /* 0x000ea80000300a00 */
[----:B------:R-:W2:Y:S04]  /*10be0*/  LDL.LU.64 R20, [R1+0x80] ;  /* 0x0000800001147983 */ /* 0x000ea80000300a00 */
[----:B------:R-:W2:Y:S04]  /*10bf0*/  LDL.LU.64 R16, [R1+0x78] ;  /* 0x0000780001107983 */ /* 0x000ea80000300a00 */
[----:B------:R-:W2:Y:S01]  /*10c00*/  LDL.LU.64 R12, [R1+0x70] ;  /* 0x00007000010c7983 */ /* 0x000ea20000300a00 */
[----:B----4-:R-:W-:-:S03]  /*10c10*/  IMAD.WIDE R10, R0, 0x4, R10 ;  /* 0x00000004000a7825 */ /* 0x010fc600078e020a */
[----:B------:R-:W4:Y:S04]  /*10c20*/  LDL.LU.64 R8, [R1+0x68] ;  /* 0x0000680001087983 */ /* 0x000f280000300a00 */
[----:B------:R-:W4:Y:S01]  /*10c30*/  LDL.LU.64 R4, [R1+0x60] ;  /* 0x0000600001047983 */ /* 0x000f220000300a00 */
[----:B---3--:R-:W-:-:S03]  /*10c40*/  IMAD.WIDE R2, R0, 0x4, R2 ;  /* 0x0000000400027825 */ /* 0x008fc600078e0202 */
[----:B------:R-:W3:Y:S04]  /*10c50*/  LDL.LU.64 R6, [R1+0x58] ;  /* 0x0000580001067983 */ /* 0x000ee80000300a00 */
[----:B------:R-:W3:Y:S04]  /*10c60*/  LDL.LU.64 R14, [R1+0x50] ;  /* 0x00005000010e7983 */ /* 0x000ee80000300a00 */
[----:B------:R-:W3:Y:S04]  /*10c70*/  LDL.LU.64 R22, [R1+0x48] ;  /* 0x0000480001167983 */ /* 0x000ee80000300a00 */
[----:B------:R-:W3:Y:S04]  /*10c80*/  LDL.LU.64 R26, [R1+0x40] ;  /* 0x00004000011a7983 */ /* 0x000ee80000300a00 */
[----:B------:R1:W-:Y:S04]  /*10c90*/  STL.64 [R1+0x2e0], R18 ;  /* 0x0002e01201007387 */ /* 0x0003e80000100a00 */
[----:B-1----:R-:W3:Y:S04]  /*10ca0*/  LDL.LU.64 R18, [R1+0x30] ;  /* 0x0000300001127983 */ /* 0x002ee80000300a00 */
[----:B------:R1:W-:Y:S04]  /*10cb0*/  STL.64 [R1+0x258], R10 ;  /* 0x0002580a01007387 */ /* 0x0003e80000100a00 */
[----:B-1----:R-:W3:Y:S04]  /*10cc0*/  LDL.LU.64 R10, [R1+0x20] ;  /* 0x00002000010a7983 */ /* 0x002ee80000300a00 */
        /* <DEDUP_REMOVED lines=44> */
[----:B------:R-:W-:-:S04]  /*10f90*/  IMAD.WIDE R24, R0, 0x4, R24 ;  /* 0x0000000400187825 */ /* 0x000fc800078e0218 */
[----:B------:R-:W-:-:S04]  /*10fa0*/  IMAD.WIDE R20, R0, 0x4, R20 ;  /* 0x0000000400147825 */ /* 0x000fc800078e0214 */
[----:B------:R-:W-:-:S04]  /*10fb0*/  IMAD.WIDE R16, R0, 0x4, R16 ;  /* 0x0000000400107825 */ /* 0x000fc800078e0210 */
[----:B------:R-:W-:-:S04]  /*10fc0*/  IMAD.WIDE R12, R0, 0x4, R12 ;  /* 0x00000004000c7825 */ /* 0x000fc800078e020c */
[----:B----4-:R-:W-:-:S04]  /*10fd0*/  IMAD.WIDE R8, R0, 0x4, R8 ;  /* 0x0000000400087825 */ /* 0x010fc800078e0208 */
[----:B------:R-:W-:-:S04]  /*10fe0*/  IMAD.WIDE R4, R0, 0x4, R4 ;  /* 0x0000000400047825 */ /* 0x000fc800078e0204 */
[----:B---3--:R-:W-:-:S04]  /*10ff0*/  IMAD.WIDE R6, R0, 0x4, R6 ;  /* 0x0000000400067825 */ /* 0x008fc800078e0206 */
[----:B------:R-:W-:-:S04]  /*11000*/  IMAD.WIDE R14, R0, 0x4, R14 ;  /* 0x00000004000e7825 */ /* 0x000fc800078e020e */
[----:B------:R-:W-:-:S04]  /*11010*/  IMAD.WIDE R22, R0, 0x4, R22 ;  /* 0x0000000400167825 */ /* 0x000fc800078e0216 */
[----:B--2---:R-:W-:-:S05]  /*11020*/  IMAD.WIDE R28, R0, 0x4, R28 ;  /* 0x00000004001c7825 */ /* 0x004fca00078e021c */
[----:B------:R1:W-:Y:S04]  /*11030*/  STL.64 [R1+0x1d8], R28 ;  /* 0x0001d81c01007387 */ /* 0x0003e80000100a00 */
[----:B-1----:R-:W2:Y:S04]  /*11040*/  LDL.LU.64 R28, [R1+0xad0] ;  /* 0x000ad000011c7983 */ /* 0x002ea80000300a00 */
[----:B------:R1:W-:Y:S04]  /*11050*/  STL.64 [R1+0x1c8], R24 ;  /* 0x0001c81801007387 */ /* 0x0003e80000100a00 */
[----:B-1----:R-:W3:Y:S04]  /*11060*/  LDL.LU.64 R24, [R1+0xac8] ;  /* 0x000ac80001187983 */ /* 0x002ee80000300a00 */
[----:B------:R1:W-:Y:S04]  /*11070*/  STL.64 [R1+0x1c0], R20 ;  /* 0x0001c01401007387 */ /* 0x0003e80000100a00 */
[----:B-1----:R-:W4:Y:S04]  /*11080*/  LDL.LU.64 R20, [R1+0xac0] ;  /* 0x000ac00001147983 */ /* 0x002f280000300a00 */
[----:B------:R1:W-:Y:S04]  /*11090*/  STL.64 [R1+0x1b8], R16 ;  /* 0x0001b81001007387 */ /* 0x0003e80000100a00 */
[----:B-1----:R-:W2:Y:S04]  /*110a0*/  LDL.LU.64 R16, [R1+0xab8] ;  /* 0x000ab80001107983 */ /* 0x002ea80000300a00 */
        /* <DEDUP_REMOVED lines=9> */
[----:B-1----:R-:W3:Y:S04]  /*11140*/  LDL.LU.64 R14, [R1+0xa90] ;  /* 0x000a9000010e7983 */ /* 0x002ee80000300a00 */
[----:B------:R1:W-:Y:S04]  /*11150*/  STL.64 [R1+0x188], R22 ;  /* 0x0001881601007387 */ /* 0x0003e80000100a00 */
[----:B-1----:R-:W4:Y:S01]  /*11160*/  LDL.LU.64 R22, [R1+0xa88] ;  /* 0x000a880001167983 */ /* 0x002f220000300a00 */
[----:B------:R-:W-:-:S04]  /*11170*/  IMAD.WIDE R26, R0, 0x4, R26 ;  /* 0x00000004001a7825 */ /* 0x000fc800078e021a */
[C---:B------:R-:W-:Y:S01]  /*11180*/  IMAD.WIDE R18, R0.reuse, 0x4, R18 ;  /* 0x0000000400127825 */ /* 0x040fe200078e0212 */
[----:B------:R1:W-:Y:S03]  /*11190*/  STL.64 [R1+0x180], R26 ;  /* 0x0001801a01007387 */ /* 0x0003e60000100a00 */
[C---:B------:R-:W-:Y:S01]  /*111a0*/  IMAD.WIDE R10, R0.reuse, 0x4, R10 ;  /* 0x00000004000a7825 */ /* 0x040fe200078e020a */
[----:B-1----:R-:W4:Y:S03]  /*111b0*/  LDL.LU.64 R26, [R1+0xa80] ;  /* 0x000a8000011a7983 */ /* 0x002f260000300a00 */
[----:B--2---:R-:W-:-:S04]  /*111c0*/  IMAD.WIDE R6, R0, 0x4, R6 ;  /* 0x0000000400067825 */ /* 0x004fc800078e0206 */
[----:B---3--:R-:W-:-:S04]  /*111d0*/  IMAD.WIDE R14, R0, 0x4, R14 ;  /* 0x00000004000e7825 */ /* 0x008fc800078e020e */
[----:B----4-:R-:W-:-:S05]  /*111e0*/  IMAD.WIDE R22, R0, 0x4, R22 ;  /* 0x0000000400167825 */ /* 0x010fca00078e0216 */
[----:B------:R1:W-:Y:S04]  /*111f0*/  STL.64 [R1+0x178], R22 ;  /* 0x0001781601007387 */ /* 0x0003e80000100a00 */
[----:B-1----:R-:W2:Y:S04]  /*11200*/  LDL.LU.64 R22, [R1+0xa78] ;  /* 0x000a780001167983 */ /* 0x002ea80000300a00 */
[----:B------:R1:W-:Y:S04]  /*11210*/  STL.64 [R1+0x170], R18 ;  /* 0x0001701201007387 */ /* 0x0003e80000100a00 */
[----:B-1----:R-:W3:Y:S04]  /*11220*/  LDL.LU.64 R18, [R1+0xa70] ;  /* 0x000a700001127983 */ /* 0x002ee80000300a00 */
[----:B------:R1:W-:Y:S04]  /*11230*/  STL.64 [R1+0x168], R14 ;  /* 0x0001680e01007387 */ /* 0x0003e80000100a00 */
[----:B-1----:R-:W4:Y:S04]  /*11240*/  LDL.LU.64 R14, [R1+0xa68] ;  /* 0x000a6800010e7983 */ /* 0x002f280000300a00 */
[----:B------:R1:W-:Y:S04]  /*11250*/  STL.64 [R1+0x160], R10 ;  /* 0x0001600a01007387 */ /* 0x0003e80000100a00 */
[----:B-1----:R-:W4:Y:S04]  /*11260*/  LDL.LU.64 R10, [R1+0xa60] ;  /* 0x000a6000010a7983 */ /* 0x002f280000300a00 */
[----:B------:R1:W-:Y:S04]  /*11270*/  STL.64 [R1+0x158], R6 ;  /* 0x0001580601007387 */ /* 0x0003e80000100a00 */
[----:B-1----:R-:W4:Y:S01]  /*11280*/  LDL.LU.64 R6, [R1+0xa58] ;  /* 0x000a580001067983 */ /* 0x002f220000300a00 */
[----:B------:R-:W-:-:S05]  /*11290*/  IMAD.WIDE R2, R0, 0x4, R2 ;  /* 0x0000000400027825 */ /* 0x000fca00078e0202 */
[----:B------:R1:W-:Y:S02]  /*112a0*/  STL.64 [R1+0x150], R2 ;  /* 0x0001500201007387 */ /* 0x0003e40000100a00 */
[C---:B-1----:R-:W-:Y:S02]  /*112b0*/  IMAD.WIDE R2, R0.reuse, 0x4, R4 ;  /* 0x0000000400027825 */ /* 0x042fe400078e0204 */
[----:B------:R-:W4:Y:S04]  /*112c0*/  LDL.LU.64 R4, [R1+0x278] ;  /* 0x0002780001047983 */ /* 0x000f280000300a00 */
[----:B------:R1:W-:Y:S01]  /*112d0*/  STL.64 [R1+0x148], R2 ;  /* 0x0001480201007387 */ /* 0x0003e20000100a00 */
[----:B------:R-:W-:-:S04]  /*112e0*/  IMAD.WIDE R12, R0, 0x4, R12 ;  /* 0x00000004000c7825 */ /* 0x000fc800078e020c */
[----:B------:R-:W-:-:S04]  /*112f0*/  IMAD.WIDE R16, R0, 0x4, R16 ;  /* 0x0000000400107825 */ /* 0x000fc800078e0210 */
[----:B------:R-:W-:-:S04]  /*11300*/  IMAD.WIDE R20, R0, 0x4, R20 ;  /* 0x0000000400147825 */ /* 0x000fc800078e0214 */
[----:B--2---:R-:W-:-:S04]  /*11310*/  IMAD.WIDE R22, R0, 0x4, R22 ;  /* 0x0000000400167825 */ /* 0x004fc800078e0216 */
[----:B---3--:R-:W-:-:S04]  /*11320*/  IMAD.WIDE R18, R0, 0x4, R18 ;  /* 0x0000000400127825 */ /* 0x008fc800078e0212 */
[----:B----4-:R-:W-:-:S04]  /*11330*/  IMAD.WIDE R14, R0, 0x4, R14 ;  /* 0x00000004000e7825 */ /* 0x010fc800078e020e */
[----:B------:R-:W-:-:S04]  /*11340*/  IMAD.WIDE R10, R0, 0x4, R10 ;  /* 0x00000004000a7825 */ /* 0x000fc800078e020a */
[C---:B-1----:R-:W-:Y:S02]  /*11350*/  IMAD.WIDE R2, R0.reuse, 0x4, R6 ;  /* 0x0000000400027825 */ /* 0x042fe400078e0206 */
[----:B------:R-:W2:Y:S04]  /*11360*/  LDL.LU.64 R6, [R1+0x280] ;  /* 0x0002800001067983 */ /* 0x000ea80000300a00 */
[----:B------:R1:W-:Y:S02]  /*11370*/  STL.64 [R1+0x140], R2 ;  /* 0x0001400201007387 */ /* 0x0003e40000100a00 */
[C---:B-1----:R-:W-:Y:S02]  /*11380*/  IMAD.WIDE R2, R0.reuse, 0x4, R8 ;  /* 0x0000000400027825 */ /* 0x042fe400078e0208 */
[----:B------:R-:W3:Y:S04]  /*11390*/  LDL.LU.64 R8, [R1+0x288] ;  /* 0x0002880001087983 */ /* 0x000ee80000300a00 */
        /* <DEDUP_REMOVED lines=15> */
[----:B-1----:R-:W3:Y:S01]  /*11490*/  LDL.LU.64 R22, [R1+0x260] ;  /* 0x0002600001167983 */ /* 0x002ee20000300a00 */
[----:B------:R-:W-:-:S05]  /*114a0*/  IMAD.WIDE R24, R0, 0x4, R24 ;  /* 0x0000000400187825 */ /* 0x000fca00078e0218 */
[----:B------:R1:W-:Y:S02]  /*114b0*/  STL.64 [R1+0xf8], R24 ;  /* 0x0000f81801007387 */ /* 0x0003e40000100a00 */
[----:B-1----:R-:W-:-:S04]  /*114c0*/  IMAD.WIDE R24, R0, 0x4, R26 ;  /* 0x0000000400187825 */ /* 0x002fc800078e021a */
[C---:B------:R-:W-:Y:S01]  /*114d0*/  IMAD.WIDE R26, R0.reuse, 0x4, R28 ;  /* 0x00000004001a7825 */ /* 0x040fe200078e021c */
[----:B------:R3:W-:Y:S04]  /*114e0*/  STL.64 [R1+0xf0], R24 ;  /* 0x0000f01801007387 */ /* 0x0007e80000100a00 */
[----:B------:R-:W-:Y:S01]  /*114f0*/  STL.64 [R1+0xe8], R26 ;  /* 0x0000e81a01007387 */ /* 0x000fe20000100a00 */
[----:B--2---:R-:W-:-:S04]  /*11500*/  IMAD.WIDE R18, R0, 0x4, R18 ;  /* 0x0000000400127825 */ /* 0x004fc800078e0212 */
[----:B---3--:R-:W-:-:S04]  /*11510*/  IMAD.WIDE R24, R0, 0x4, R22 ;  /* 0x0000000400187825 */ /* 0x008fc800078e0216 */
[C---:B------:R-:W-:Y:S01]  /*11520*/  IMAD.WIDE R22, R0.reuse, 0x4, R20 ;  /* 0x0000000400167825 */ /* 0x040fe200078e0214 */
[----:B------:R-:W-:Y:S03]  /*11530*/  STL.64 [R1+0xe0], R24 ;  /* 0x0000e01801007387 */ /* 0x000fe60000100a00 */
[C---:B------:R-:W-:Y:S01]  /*11540*/  IMAD.WIDE R20, R0.reuse, 0x4, R4 ;  /* 0x0000000400147825 */ /* 0x040fe200078e0204 */
[----:B------:R-:W-:Y:S04]  /*11550*/  STL.64 [R1+0xd8], R22 ;  /* 0x0000d81601007387 */ /* 0x000fe80000100a00 */
[----:B------:R-:W2:Y:S04]  /*11560*/  LDL.LU.64 R4, [R1+0x2b8] ;  /* 0x0002b80001047983 */ /* 0x000ea80000300a00 */
[----:B------:R1:W-:Y:S04]  /*11570*/  STL.64 [R1+0xd0], R18 ;  /* 0x0000d01201007387 */ /* 0x0003e80000100a00 */
[----:B------:R3:W-:Y:S01]  /*11580*/  STL.64 [R1+0xc8], R20 ;  /* 0x0000c81401007387 */ /* 0x0007e20000100a00 */
[----:B-1----:R-:W-:-:S03]  /*11590*/  IMAD.WIDE R18, R0, 0x4, R6 ;  /* 0x0000000400127825 */ /* 0x002fc600078e0206 */
[----:B------:R-:W2:Y:S01]  /*115a0*/  LDL.LU.64 R6, [R1+0x2c0] ;  /* 0x0002c00001067983 */ /* 0x000ea20000300a00 */
[----:B---3--:R-:W-:-:S03]  /*115b0*/  IMAD.WIDE R20, R0, 0x4, R8 ;  /* 0x0000000400147825 */ /* 0x008fc600078e0208 */
[----:B------:R1:W-:Y:S04]  /*115c0*/  STL.64 [R1+0xc0], R18 ;  /* 0x0000c01201007387 */ /* 0x0003e80000100a00 */
[----:B------:R-:W3:Y:S04]  /*115d0*/  LDL.LU.64 R8, [R1+0x2c8] ;  /* 0x0002c80001087983 */ /* 0x000ee80000300a00 */
[----:B------:R4:W-:Y:S01]  /*115e0*/  STL.64 [R1+0xb8], R20 ;  /* 0x0000b81401007387 */ /* 0x0009e20000100a00 */
[----:B-1----:R-:W-:-:S03]  /*115f0*/  IMAD.WIDE R18, R0, 0x4, R10 ;  /* 0x0000000400127825 */ /* 0x002fc600078e020a */
[----:B------:R-:W2:Y:S04]  /*11600*/  LDL.LU.64 R10, [R1+0x2d8] ;  /* 0x0002d800010a7983 */ /* 0x000ea80000300a00 */
[----:B------:R1:W-:Y:S01]  /*11610*/  STL.64 [R1+0xb0], R18 ;  /* 0x0000b01201007387 */ /* 0x0003e20000100a00 */
[----:B----4-:R-:W-:-:S03]  /*11620*/  IMAD.WIDE R20, R0, 0x4, R12 ;  /* 0x0000000400147825 */ /* 0x010fc600078e020c */
[----:B------:R-:W4:Y:S04]  /*11630*/  LDL.LU.64 R12, [R1+0x2f0] ;  /* 0x0002f000010c7983 */ /* 0x000f280000300a00 */
[----:B------:R1:W-:Y:S02]  /*11640*/  STL.64 [R1+0xa8], R20 ;  /* 0x0000a81401007387 */ /* 0x0003e40000100a00 */
[C---:B-1----:R-:W-:Y:S02]  /*11650*/  IMAD.WIDE R18, R0.reuse, 0x4, R14 ;  /* 0x0000000400127825 */ /* 0x042fe400078e020e */
[----:B------:R-:W2:Y:S04]  /*11660*/  LDL.LU.64 R14, [R1+0x2f8] ;  /* 0x0002f800010e7983 */ /* 0x000ea80000300a00 */
[----:B------:R1:W-:Y:S01]  /*11670*/  STL.64 [R1+0xa0], R18 ;  /* 0x0000a01201007387 */ /* 0x0003e20000100a00 */
[----:B------:R-:W-:-:S03]  /*11680*/  IMAD.WIDE R20, R0, 0x4, R16 ;  /* 0x0000000400147825 */ /* 0x000fc600078e0210 */
[----:B------:R-:W2:Y:S04]  /*11690*/  LDL.LU.64 R16, [R1+0x308] ;  /* 0x0003080001107983 */ /* 0x000ea80000300a00 */
[----:B-1----:R-:W2:Y:S01]  /*116a0*/  LDL.LU.64 R18, [R1+0x330] ;  /* 0x0003300001127983 */ /* 0x002ea20000300a00 */
[----:B------:R-:W-:-:S03]  /*116b0*/  IMAD.WIDE R2, R0, 0x4, R2 ;  /* 0x0000000400027825 */ /* 0x000fc600078e0202 */
[----:B------:R-:W-:Y:S04]  /*116c0*/  STL.64 [R1+0x98], R20 ;  /* 0x0000981401007387 */ /* 0x000fe80000100a00 */
[----:B--2---:R1:W-:Y:S04]  /*116d0*/  STL.64 [R1+0xa50], R18 ;  /* 0x000a501201007387 */ /* 0x0043e80000100a00 */
[----:B-1----:R-:W2:Y:S04]  /*116e0*/  LDL.LU.64 R18, [R1+0x328] ;  /* 0x0003280001127983 */ /* 0x002ea80000300a00 */
[----:B------:R-:W2:Y:S04]  /*116f0*/  LDL.LU.64 R20, [R1+0x340] ;  /* 0x0003400001147983 */ /* 0x000ea80000300a00 */
[----:B------:R-:W2:Y:S04]  /*11700*/  LDL.LU.64 R22, [R1+0x348] ;  /* 0x0003480001167983 */ /* 0x000ea80000300a00 */
[----:B------:R1:W-:Y:S04]  /*11710*/  STL.64 [R1+0x90], R2 ;  /* 0x0000900201007387 */ /* 0x0003e80000100a00 */
[----:B------:R-:W2:Y:S04]  /*11720*/  LDL.LU.64 R24, [R1+0x358] ;  /* 0x0003580001187983 */ /* 0x000ea80000300a00 */
[----:B------:R-:W2:Y:S04]  /*11730*/  LDL.LU.64 R26, [R1+0x378] ;  /* 0x00037800011a7983 */ /* 0x000ea80000300a00 */
[----:B-1----:R-:W2:Y:S04]  /*11740*/  LDL.LU.64 R2, [R1+0x3b0] ;  /* 0x0003b00001027983 */ /* 0x002ea80000300a00 */
[----:B--2---:R1:W-:Y:S04]  /*11750*/  STL.64 [R1+0xa30], R2 ;  /* 0x000a300201007387 */ /* 0x0043e80000100a00 */
[----:B-1----:R-:W2:Y:S04]  /*11760*/  LDL.LU.64 R2, [R1+0x3a8] ;  /* 0x0003a80001027983 */ /* 0x002ea80000300a00 */
[----:B--2---:R1:W-:Y:S04]  /*11770*/  STL.64 [R1+0xa38], R2 ;  /* 0x000a380201007387 */ /* 0x0043e80000100a00 */
[----:B-1----:R-:W2:Y:S01]  /*11780*/  LDL.LU.64 R2, [R1+0x3a0] ;  /* 0x0003a00001027983 */ /* 0x002ea20000300a00 */
[----:B------:R-:W-:-:S03]  /*11790*/  IMAD.WIDE R4, R0, 0x4, R4 ;  /* 0x0000000400047825 */ /* 0x000fc600078e0204 */
[----:B--2---:R1:W-:Y:S04]  /*117a0*/  STL.64 [R1+0xa40], R2 ;  /* 0x000a400201007387 */ /* 0x0043e80000100a00 */
[----:B-1----:R-:W2:Y:S01]  /*117b0*/  LDL.LU.64 R2, [R1+0x398] ;  /* 0x0003980001027983 */ /* 0x002ea20000300a00 */
[----:B------:R-:W-:-:S04]  /*117c0*/  IMAD.WIDE R6, R0, 0x4, R6 ;  /* 0x0000000400067825 */ /* 0x000fc800078e0206 */
[----:B---3--:R-:W-:-:S04]  /*117d0*/  IMAD.WIDE R8, R0, 0x4, R8 ;  /* 0x0000000400087825 */ /* 0x008fc800078e0208 */
[----:B------:R-:W-:-:S04]  /*117e0*/  IMAD.WIDE R10, R0, 0x4, R10 ;  /* 0x00000004000a7825 */ /* 0x000fc800078e020a */
[----:B----4-:R-:W-:-:S04]  /*117f0*/  IMAD.WIDE R12, R0, 0x4, R12 ;  /* 0x00000004000c7825 */ /* 0x010fc800078e020c */
[----:B------:R-:W-:-:S04]  /*11800*/  IMAD.WIDE R14, R0, 0x4, R14 ;  /* 0x00000004000e7825 */ /* 0x000fc800078e020e */
[----:B------:R-:W-:-:S04]  /*11810*/  IMAD.WIDE R16, R0, 0x4, R16 ;  /* 0x0000000400107825 */ /* 0x000fc800078e0210 */
[C---:B------:R-:W-:Y:S01]  /*11820*/  IMAD.WIDE R18, R0.reuse, 0x4, R18 ;  /* 0x0000000400127825 */ /* 0x040fe200078e0212 */
[----:B--2---:R1:W-:Y:S04]  /*11830*/  STL.64 [R1+0xa48], R2 ;  /* 0x000a480201007387 */ /* 0x0043e80000100a00 */
[----:B-1----:R-:W2:Y:S04]  /*11840*/  LDL.LU.64 R2, [R1+0x380] ;  /* 0x0003800001027983 */ /* 0x002ea80000300a00 */
[----:B------:R-:W3:Y:S04]  /*11850*/  LDL.LU.64 R28, [R1+0x3b8] ;  /* 0x0003b800011c7983 */ /* 0x000ee80000300a00 */
[----:B------:R1:W-:Y:S04]  /*11860*/  STL.64 [R1+0x88], R4 ;  /* 0x0000880401007387 */ /* 0x0003e80000100a00 */
[----:B-1----:R-:W4:Y:S04]  /*11870*/  LDL.LU.64 R4, [R1+0x3c0] ;  /* 0x0003c00001047983 */ /* 0x002f280000300a00 */
[----:B------:R1:W-:Y:S04]  /*11880*/  STL.64 [R1+0x80], R6 ;  /* 0x0000800601007387 */ /* 0x0003e80000100a00 */
[----:B-1----:R-:W3:Y:S04]  /*11890*/  LDL.LU.64 R6, [R1+0x3c8] ;  /* 0x0003c80001067983 */ /* 0x002ee80000300a00 */
        /* <DEDUP_REMOVED lines=11> */
[----:B-1----:R-:W3:Y:S01]  /*11950*/  LDL.LU.64 R18, [R1+0xa50] ;  /* 0x000a500001127983 */ /* 0x002ee20000300a00 */
[----:B------:R-:W-:-:S04]  /*11960*/  IMAD.WIDE R20, R0, 0x4, R20 ;  /* 0x0000000400147825 */ /* 0x000fc800078e0214 */
[----:B------:R-:W-:-:S04]  /*11970*/  IMAD.WIDE R22, R0, 0x4, R22 ;  /* 0x0000000400167825 */ /* 0x000fc800078e0216 */
[----:B------:R-:W-:-:S04]  /*11980*/  IMAD.WIDE R24, R0, 0x4, R24 ;  /* 0x0000000400187825 */ /* 0x000fc800078e0218 */
[----:B------:R-:W-:-:S04]  /*11990*/  IMAD.WIDE R26, R0, 0x4, R26 ;  /* 0x00000004001a7825 */ /* 0x000fc800078e021a */
[----:B--2---:R-:W-:-:S04]  /*119a0*/  IMAD.WIDE R2, R0, 0x4, R2 ;  /* 0x0000000400027825 */ /* 0x004fc800078e0202 */
[----:B---3--:R-:W-:-:S05]  /*119b0*/  IMAD.WIDE R18, R0, 0x4, R18 ;  /* 0x0000000400127825 */ /* 0x008fca00078e0212 */
[----:B------:R1:W-:Y:S04]  /*119c0*/  STL.64 [R1+0x48], R18 ;  /* 0x0000481201007387 */ /* 0x0003e80000100a00 */
[----:B-1----:R-:W2:Y:S04]  /*119d0*/  LDL.LU.64 R18, [R1+0x3f8] ;  /* 0x0003f80001127983 */ /* 0x002ea80000300a00 */
[----:B------:R1:W-:Y:S04]  /*119e0*/  STL.64 [R1+0x40], R20 ;  /* 0x0000401401007387 */ /* 0x0003e80000100a00 */
[----:B-1----:R-:W3:Y:S04]  /*119f0*/  LDL.LU.64 R20, [R1+0x400] ;  /* 0x0004000001147983 */ /* 0x002ee80000300a00 */
[----:B------:R1:W-:Y:S04]  /*11a00*/  STL.64 [R1+0x38], R22 ;  /* 0x0000381601007387 */ /* 0x0003e80000100a00 */
[----:B-1----:R-:W2:Y:S04]  /*11a10*/  LDL.LU.64 R22, [R1+0x410] ;  /* 0x0004100001167983 */ /* 0x002ea80000300a00 */
[----:B------:R1:W-:Y:S04]  /*11a20*/  STL.64 [R1+0x30], R24 ;  /* 0x0000301801007387 */ /* 0x0003e80000100a00 */
[----:B-1----:R-:W2:Y:S04]  /*11a30*/  LDL.LU.64 R24, [R1+0x408] ;  /* 0x0004080001187983 */ /* 0x002ea80000300a00 */
[----:B------:R1:W-:Y:S04]  /*11a40*/  STL.64 [R1+0x28], R26 ;  /* 0x0000281a01007387 */ /* 0x0003e80000100a00 */
[----:B-1----:R-:W2:Y:S04]  /*11a50*/  LDL.LU.64 R26, [R1+0x418] ;  /* 0x00041800011a7983 */ /* 0x002ea80000300a00 */
        /* <DEDUP_REMOVED lines=12> */
[----:B----4-:R-:W-:-:S04]  /*11b20*/  IMAD.WIDE R4, R0, 0x4, R4 ;  /* 0x0000000400047825 */ /* 0x010fc800078e0204 */
[----:B------:R-:W-:-:S04]  /*11b30*/  IMAD.WIDE R6, R0, 0x4, R6 ;  /* 0x0000000400067825 */ /* 0x000fc800078e0206 */
[----:B------:R-:W-:-:S04]  /*11b40*/  IMAD.WIDE R8, R0, 0x4, R8 ;  /* 0x0000000400087825 */ /* 0x000fc800078e0208 */
[----:B------:R-:W-:-:S04]  /*11b50*/  IMAD.WIDE R10, R0, 0x4, R10 ;  /* 0x00000004000a7825 */ /* 0x000fc800078e020a */
[----:B------:R-:W-:-:S04]  /*11b60*/  IMAD.WIDE R12, R0, 0x4, R12 ;  /* 0x00000004000c7825 */ /* 0x000fc800078e020c */
[----:B------:R-:W-:-:S04]  /*11b70*/  IMAD.WIDE R14, R0, 0x4, R14 ;  /* 0x00000004000e7825 */ /* 0x000fc800078e020e */
[----:B------:R-:W-:-:S04]  /*11b80*/  IMAD.WIDE R16, R0, 0x4, R16 ;  /* 0x0000000400107825 */ /* 0x000fc800078e0210 */
[----:B------:R-:W-:-:S04]  /*11b90*/  IMAD.WIDE R18, R0, 0x4, R18 ;  /* 0x0000000400127825 */ /* 0x000fc800078e0212 */
[----:B---3--:R-:W-:-:S04]  /*11ba0*/  IMAD.WIDE R20, R0, 0x4, R20 ;  /* 0x0000000400147825 */ /* 0x008fc800078e0214 */
[----:B------:R-:W-:-:S04]  /*11bb0*/  IMAD.WIDE R22, R0, 0x4, R22 ;  /* 0x0000000400167825 */ /* 0x000fc800078e0216 */
[----:B------:R-:W-:-:S04]  /*11bc0*/  IMAD.WIDE R24, R0, 0x4, R24 ;  /* 0x0000000400187825 */ /* 0x000fc800078e0218 */
[----:B--2---:R-:W-:-:S05]  /*11bd0*/  IMAD.WIDE R2, R0, 0x4, R2 ;  /* 0x0000000400027825 */ /* 0x004fca00078e0202 */
[----:B------:R1:W-:Y:S04]  /*11be0*/  STL.64 [R1], R2 ;  /* 0x0000000201007387 */ /* 0x0003e80000100a00 */
[----:B-1----:R-:W2:Y:S04]  /*11bf0*/  LDL.LU.64 R2, [R1+0xa28] ;  /* 0x000a280001027983 */ /* 0x002ea80000300a00 */
[----:B------:R-:W-:Y:S04]  /*11c00*/  STL.64 [R1+0x7c0], R28 ;  /* 0x0007c01c01007387 */ /* 0x000fe80000100a00 */
[----:B------:R-:W-:Y:S04]  /*11c10*/  STL.64 [R1+0x8f0], R4 ;  /* 0x0008f00401007387 */ /* 0x000fe80000100a00 */
[----:B------:R-:W-:Y:S04]  /*11c20*/  STL.64 [R1+0x7c8], R6 ;  /* 0x0007c80601007387 */ /* 0x000fe80000100a00 */
[----:B------:R-:W-:Y:S04]  /*11c30*/  STL.64 [R1+0x8f8], R8 ;  /* 0x0008f80801007387 */ /* 0x000fe80000100a00 */
[----:B------:R-:W-:Y:S04]  /*11c40*/  STL.64 [R1+0x7d0], R10 ;  /* 0x0007d00a01007387 */ /* 0x000fe80000100a00 */
[----:B------:R-:W-:Y:S04]  /*11c50*/  STL.64 [R1+0x900], R12 ;  /* 0x0009000c01007387 */ /* 0x000fe80000100a00 */
[----:B------:R-:W-:Y:S04]  /*11c60*/  STL.64 [R1+0x7d8], R14 ;  /* 0x0007d80e01007387 */ /* 0x000fe80000100a00 */
[----:B------:R-:W-:Y:S04]  /*11c70*/  STL [R1+0x8ec], R17 ;  /* 0x0008ec1101007387 */ /* 0x000fe80000100800 */
[----:B------:R-:W-:Y:S04]  /*11c80*/  STL [R1+0x908], R16 ;  /* 0x0009081001007387 */ /* 0x000fe80000100800 */
[----:B------:R-:W-:Y:S04]  /*11c90*/  STL.64 [R1+0x7e0], R18 ;  /* 0x0007e01201007387 */ /* 0x000fe80000100a00 */
[----:B------:R-:W-:Y:S04]  /*11ca0*/  STL.64 [R1+0x910], R20 ;  /* 0x0009101401007387 */ /* 0x000fe80000100a00 */
[----:B------:R-:W-:Y:S04]  /*11cb0*/  STL.64 [R1+0x7e8], R22 ;  /* 0x0007e81601007387 */ /* 0x000fe80000100a00 */
[----:B------:R1:W-:Y:S04]  /*11cc0*/  STL.64 [R1+0x918], R24 ;  /* 0x0009181801007387 */ /* 0x0003e80000100a00 */
[----:B-1----:R-:W3:Y:S04]  /*11cd0*/  LDL.LU.64 R24, [R1+0x350] ;  /* 0x0003500001187983 */ /* 0x002ee80000300a00 */
[----:B---3--:R1:W-:Y:S04]  /*11ce0*/  STL.64 [R1+0x9b0], R24 ;  /* 0x0009b01801007387 */ /* 0x0083e80000100a00 */
        /* <DEDUP_REMOVED lines=26> */
[----:B-1----:R-:W3:Y:S01]  /*11e90*/  LDL.LU.64 R24, [R1+0x4f0] ;  /* 0x0004f00001187983 */ /* 0x002ee20000300a00 */
[----:B------:R-:W-:-:S03]  /*11ea0*/  IMAD.WIDE R26, R0, 0x4, R26 ;  /* 0x00000004001a7825 */ /* 0x000fc600078e021a */
[----:B---3--:R1:W-:Y:S04]  /*11eb0*/  STL.64 [R1+0xa20], R24 ;  /* 0x000a201801007387 */ /* 0x0083e80000100a00 */
        /* <DEDUP_REMOVED lines=12> */
[----:B-1----:R-:W3:Y:S04]  /*11f80*/  LDL.LU.64 R26, [R1+0x368] ;  /* 0x00036800011a7983 */ /* 0x002ee80000300a00 */
[----:B--2---:R1:W-:Y:S04]  /*11f90*/  LDGSTS.E [R3+-0x70800], [R24.64], P0 ;  /* 0x8f80000018037fae */ /* 0x0043e8000812184e */
[----:B------:R-:W2:Y:S04]  /*11fa0*/  S2R R29, SR_TID.X ;  /* 0x00000000001d7919 */ /* 0x000ea80000002100 */
[----:B------:R-:W0:Y:S04]  /*11fb0*/  LDGDEPBAR ;  /* 0x00000000000079af */ /* 0x000e280000000000 */
[----:B-1----:R-:W3:Y:S04]  /*11fc0*/  LDL.LU.64 R24, [R1+0xa20] ;  /* 0x000a200001187983 */ /* 0x002ee80000300a00 */
[----:B------:R1:W-:Y:S04]  /*11fd0*/  STL [R1+0x7f8], R2 ;  /* 0x0007f80201007387 */ /* 0x0003e80000100800 */
[----:B-1----:R-:W4:Y:S01]  /*11fe0*/  LDL.LU.64 R2, [R1+0x388] ;  /* 0x0003880001027983 */ /* 0x002f220000300a00 */
[----:B--2---:R-:W-:-:S02]  /*11ff0*/  IMAD.SHL.U32 R28, R29, 0x4, RZ ;  /* 0x000000041d1c7824 */ /* 0x004fc400078e00ff */
[----:B------:R-:W-:-:S05]  /*12000*/  IMAD.U32 R29, RZ, RZ, UR4 ;  /* 0x00000004ff1d7e24 */ /* 0x000fca000f8e00ff */
[----:B------:R-:W-:-:S05]  /*12010*/  LOP3.LUT R29, R29, 0x7fc, R28, 0x78, !PT ;  /* 0x000007fc1d1d7812 */ /* 0x000fca00078e781c */
[----:B---3--:R1:W-:Y:S04]  /*12020*/  LDGSTS.E [R29+0x40000], [R24.64], P1 ;  /* 0x40000000181d7fae */ /* 0x0083e8000892184e */
        /* <DEDUP_REMOVED lines=26> */
[----:B----4-:R2:W-:Y:S04]  /*121d0*/  LDGSTS.E [R29+0x4e000], [R2.64], P1 ;  /* 0x4e000000021d7fae */ /* 0x0105e8000892184e */
[----:B------:R3:W-:Y:S04]  /*121e0*/  LDGSTS.E [R29+0x4f000], [R26.64], P1 ;  /* 0x4f0000001a1d7fae */ /* 0x0007e8000892184e */
[----:B-1----:R-:W4:Y:S04]  /*121f0*/  LDL.LU.64 R24, [R1+0x9b0] ;  /* 0x0009b00001187983 */ /* 0x002f280000300a00 */
[----:B----4-:R1:W-:Y:S04]  /*12200*/  LDGSTS.E [R29+0x50000], [R24.64], P1 ;  /* 0x50000000181d7fae */ /* 0x0103e8000892184e */
[----:B------:R4:W-:Y:S04]  /*12210*/  LDGSTS.E [R29+0x51000], [R22.64], P1 ;  /* 0x51000000161d7fae */ /* 0x0009e8000892184e */
[----:B------:R2:W-:Y:S04]  /*12220*/  LDGSTS.E [R29+0x52000], [R20.64], P1 ;  /* 0x52000000141d7fae */ /* 0x0005e8000892184e */
[----:B-1----:R-:W2:Y:S04]  /*12230*/  LDL.LU.64 R24, [R1+0xc0] ;  /* 0x0000c00001187983 */ /* 0x002ea80000300a00 */
[----:B------:R1:W-:Y:S04]  /*12240*/  LDGSTS.E [R29+0x53000], [R18.64], P1 ;  /* 0x53000000121d7fae */ /* 0x0003e8000892184e */
        /* <DEDUP_REMOVED lines=8> */
[----:B--2---:R-:W2:Y:S04]  /*122d0*/  LDL.LU.64 R24, [R1+0xd0] ;  /* 0x0000d00001187983 */ /* 0x004ea80000300a00 */
        /* <DEDUP_REMOVED lines=34> */
[----:B------:R-:W2:Y:S04]  /*12500*/  LDL.LU.64 R20, [R1+0xb0] ;  /* 0x0000b00001147983 */ /* 0x000ea80000300a00 */
[----:B-1----:R-:W2:Y:S04]  /*12510*/  LDL.LU.64 R16, [R1+0xa0] ;  /* 0x0000a00001107983 */ /* 0x002ea80000300a00 */
[----:B------:R-:W2:Y:S04]  /*12520*/  LDL.LU.64 R12, [R1+0x90] ;  /* 0x00009000010c7983 */ /* 0x000ea80000300a00 */
[----:B------:R-:W2:Y:S04]  /*12530*/  LDL.LU.64 R8, [R1+0x80] ;  /* 0x0000800001087983 */ /* 0x000ea80000300a00 */
[----:B------:R-:W2:Y:S04]  /*12540*/  LDL.LU.64 R4, [R1+0x70] ;  /* 0x0000700001047983 */ /* 0x000ea80000300a00 */
[----:B------:R-:W2:Y:S04]  /*12550*/  LDL.LU.64 R2, [R1+0x60] ;  /* 0x0000600001027983 */ /* 0x000ea80000300a00 */
[----:B---3--:R-:W3:Y:S04]  /*12560*/  LDL.LU.64 R26, [R1+0x50] ;  /* 0x00005000011a7983 */ /* 0x008ee80000300a00 */
[----:B----4-:R-:W4:Y:S04]  /*12570*/  LDL.LU.64 R22, [R1+0x40] ;  /* 0x0000400001167983 */ /* 0x010f280000300a00 */
[----:B------:R-:W3:Y:S04]  /*12580*/  LDL.LU.64 R18, [R1+0x30] ;  /* 0x0000300001127983 */ /* 0x000ee80000300a00 */
[----:B------:R-:W3:Y:S04]  /*12590*/  LDL.LU.64 R14, [R1+0x20] ;  /* 0x00002000010e7983 */ /* 0x000ee80000300a00 */
[----:B------:R-:W3:Y:S04]  /*125a0*/  LDL.LU.64 R10, [R1+0x10] ;  /* 0x00001000010a7983 */ /* 0x000ee80000300a00 */
[----:B------:R-:W3:Y:S04]  /*125b0*/  LDL.LU.64 R6, [R1] ;  /* 0x0000000001067983 */ /* 0x000ee80000300a00 */
        /* <DEDUP_REMOVED lines=36> */
[----:B--2---:R1:W-:Y:S01]  /*12800*/  LDGSTS.E [R29+0x6d000], [R24.64], P1 ;  /* 0x6d000000181d7fae */ /* 0x0043e2000892184e */
[----:B------:R2:W-:Y:S02]  /*12810*/  LDGSTS.E [R29+0x6e000], [R20.64], P1 ;  /* 0x6e000000141d7fae */ /* 0x0005e4000892184e */
[----:B------:R2:W-:Y:S02]  /*12820*/  LDGSTS.E [R29+0x6f000], [R16.64], P1 ;  /* 0x6f000000101d7fae */ /* 0x0005e4000892184e */
[----:B------:R2:W-:Y:S01]  /*12830*/  LDGSTS.E [R29+0x70000], [R12.64], P1 ;  /* 0x700000000c1d7fae */ /* 0x0005e2000892184e */
[----:B------:R2:W-:Y:S01]  /*12840*/  LDGSTS.E [R29+0x71000], [R8.64], P1 ;  /* 0x71000000081d7fae */ /* 0x0005e2000892184e */
[----:B------:R2:W-:Y:S02]  /*12850*/  LDGSTS.E [R29+0x72000], [R4.64], P1 ;  /* 0x72000000041d7fae */ /* 0x0005e4000892184e */
[----:B------:R2:W-:Y:S02]  /*12860*/  LDGSTS.E [R29+0x73000], [R2.64], P1 ;  /* 0x73000000021d7fae */ /* 0x0005e4000892184e */
[----:B---3--:R3:W-:Y:S01]  /*12870*/  LDGSTS.E [R29+0x74000], [R26.64], P1 ;  /* 0x740000001a1d7fae */ /* 0x0087e2000892184e */
[----:B----4-:R3:W-:Y:S01]  /*12880*/  LDGSTS.E [R29+0x75000], [R22.64], P1 ;  /* 0x75000000161d7fae */ /* 0x0107e2000892184e */
[----:B------:R3:W-:Y:S02]  /*12890*/  LDGSTS.E [R29+0x76000], [R18.64], P1 ;  /* 0x76000000121d7fae */ /* 0x0007e4000892184e */
[----:B------:R3:W-:Y:S02]  /*128a0*/  LDGSTS.E [R29+0x77000], [R14.64], P1 ;  /* 0x770000000e1d7fae */ /* 0x0007e4000892184e */
[----:B------:R3:W-:Y:S01]  /*128b0*/  LDGSTS.E [R29+0x78000], [R10.64], P1 ;  /* 0x780000000a1d7fae */ /* 0x0007e2000892184e */
[----:B-1----:R-:W4:Y:S01]  /*128c0*/  LDL.LU.64 R24, [R1+0x918] ;  /* 0x0009180001187983 */ /* 0x002f220000300a00 */
[----:B--2---:R-:W2:Y:S03]  /*128d0*/  LDL.LU.64 R20, [R1+0x910] ;  /* 0x0009100001147983 */ /* 0x004ea60000300a00 */
[----:B------:R-:W2:Y:S01]  /*128e0*/  LDL.LU R16, [R1+0x908] ;  /* 0x0009080001107983 */ /* 0x000ea20000300800 */
[----:B------:R-:W2:Y:S03]  /*128f0*/  LDL.LU.64 R12, [R1+0x900] ;  /* 0x00090000010c7983 */ /* 0x000ea60000300a00 */
[----:B------:R-:W2:Y:S01]  /*12900*/  LDL.LU.64 R8, [R1+0x8f8] ;  /* 0x0008f80001087983 */ /* 0x000ea20000300a00 */
[----:B------:R-:W2:Y:S02]  /*12910*/  LDL.LU.64 R4, [R1+0x8f0] ;  /* 0x0008f00001047983 */ /* 0x000ea40000300a00 */
[----:B------:R-:W2:Y:S01]  /*12920*/  LDL.LU.64 R2, [R1+0x300] ;  /* 0x0003000001027983 */ /* 0x000ea20000300a00 */
[----:B------:R3:W-:Y:S04]  /*12930*/  LDGSTS.E [R29+0x79000], [R6.64], P1 ;  /* 0x79000000061d7fae */ /* 0x0007e8000892184e */
        /* <DEDUP_REMOVED lines=22> */
[----:B---3--:R-:W1:Y:S01]  /*12aa0*/  S2R R29, SR_TID.X ;  /* 0x00000000001d7919 */ /* 0x008e620000002100 */
[----:B------:R-:W-:-:S03]  /*12ab0*/  USHF.R.U32.HI UR9, URZ, 0x3, UR5 ;  /* 0x000000033f097899 */ /* 0x000fc60008011605 */
[----:B--2---:R2:W-:Y:S04]  /*12ac0*/  STL.64 [R1+0x8e0], R2 ;  /* 0x0008e00201007387 */ /* 0x0045e80000100a00 */
[----:B--2---:R-:W2:Y:S01]  /*12ad0*/  LDL.LU.64 R2, [R1+0x4e8] ;  /* 0x0004e80001027983 */ /* 0x004ea20000300a00 */
[----:B-1----:R-:W-:Y:S02]  /*12ae0*/  IMAD.SHL.U32 R17, R29, 0x4, RZ ;  /* 0x000000041d117824 */ /* 0x002fe400078e00ff */
[----:B------:R-:W-:-:S05]  /*12af0*/  IMAD.U32 R0, RZ, RZ, UR4 ;  /* 0x00000004ff007e24 */ /* 0x000fca000f8e00ff */
[----:B------:R-:W-:Y:S01]  /*12b00*/  LOP3.LUT R0, R0, 0x7fc, R17, 0x78, !PT ;  /* 0x000007fc00007812 */ /* 0x000fe200078e7811 */
[----:B--2---:R1:W-:Y:S01]  /*12b10*/  STL [R1+0x8e8], R3 ;  /* 0x0008e80301007387 */ /* 0x0043e20000100800 */
[----:B------:R-:W2:Y:S02]  /*12b20*/  LDL.LU.64 R26, [R1+0x2e0] ;  /* 0x0002e000011a7983 */ /* 0x000ea40000300a00 */
[----:B------:R-:W3:Y:S02]  /*12b30*/  LDL.LU.64 R22, [R1+0x250] ;  /* 0x0002500001167983 */ /* 0x000ee40000300a00 */
[----:B------:R-:W2:Y:S01]  /*12b40*/  LDL.LU.64 R18, [R1+0x240] ;  /* 0x0002400001127983 */ /* 0x000ea20000300a00 */
[----:B------:R-:W2:Y:S01]  /*12b50*/  LDL.LU.64 R14, [R1+0x230] ;  /* 0x00023000010e7983 */ /* 0x000ea20000300a00 */
[----:B------:R-:W2:Y:S02]  /*12b60*/  LDL.LU.64 R10, [R1+0x220] ;  /* 0x00022000010a7983 */ /* 0x000ea40000300a00 */
[----:B------:R-:W2:Y:S02]  /*12b70*/  LDL.LU.64 R6, [R1+0x210] ;  /* 0x0002100001067983 */ /* 0x000ea40000300a00 */
[----:B------:R-:W2:Y:S02]  /*12b80*/  LDL.LU.64 R28, [R1+0x200] ;  /* 0x00020000011c7983 */ /* 0x000ea40000300a00 */
[----:B-1----:R-:W-:-:S05]  /*12b90*/  IMAD.U32 R3, RZ, RZ, UR9 ;  /* 0x00000009ff037e24 */ /* 0x002fca000f8e00ff */
[----:B------:R-:W-:-:S05]  /*12ba0*/  LOP3.LUT R3, R3, 0x7fc, R17, 0x78, !PT ;  /* 0x000007fc03037812 */ /* 0x000fca00078e7811 */
[----:B------:R1:W-:Y:S01]  /*12bb0*/  LDGSTS.E [R3+0x7a000], [R4.64], P1 ;  /* 0x7a00000004037fae */ /* 0x0003e2000892184e */
[----:B------:R4:W-:Y:S02]  /*12bc0*/  LDGSTS.E [R3+0x7b000], [R8.64], P1 ;  /* 0x7b00000008037fae */ /* 0x0009e4000892184e */
[----:B------:R4:W-:Y:S01]  /*12bd0*/  LDGSTS.E [R3+0x7c000], [R12.64], P1 ;  /* 0x7c0000000c037fae */ /* 0x0009e2000892184e */
[----:B-1----:R-:W2:Y:S01]  /*12be0*/  LDL.LU.64 R4, [R1+0x318] ;  /* 0x0003180001047983 */ /* 0x002ea20000300a00 */
[----:B----4-:R-:W4:Y:S02]  /*12bf0*/  LDL.LU.64 R8, [R1+0x338] ;  /* 0x0003380001087983 */ /* 0x010f240000300a00 */
[----:B------:R-:W2:Y:S02]  /*12c00*/  LDL.LU.64 R12, [R1+0x360] ;  /* 0x00036000010c7983 */ /* 0x000ea40000300a00 */
[----:B------:R-:W2:Y:S01]  /*12c10*/  LDL.LU R17, [R1+0x8ec] ;  /* 0x0008ec0001117983 */ /* 0x000ea20000300800 */
[----:B------:R-:W-:Y:S01]  /*12c20*/  LOP3.LUT R0, R0, 0x40, RZ, 0x3c, !PT ;  /* 0x0000004000007812 */ /* 0x000fe200078e3cff */
[----:B--2---:R1:W-:Y:S01]  /*12c30*/  LDGSTS.E [R3+0x7d000], [R16.64], P1 ;  /* 0x7d00000010037fae */ /* 0x0043e2000892184e */
[----:B------:R2:W-:Y:S02]  /*12c40*/  LDGSTS.E [R3+0x7e000], [R20.64], P1 ;  /* 0x7e00000014037fae */ /* 0x0005e4000892184e */
[----:B------:R3:W-:Y:S01]  /*12c50*/  LDGSTS.E [R3+0x7f000], [R24.64], P1 ;  /* 0x7f00000018037fae */ /* 0x0007e2000892184e */
[----:B-1----:R-:W4:Y:S01]  /*12c60*/  LDL.LU.64 R16, [R1+0x370] ;  /* 0x0003700001107983 */ /* 0x002f220000300a00 */
[----:B--2---:R-:W2:Y:S02]  /*12c70*/  LDL.LU.64 R20, [R1+0x390] ;  /* 0x0003900001147983 */ /* 0x004ea40000300a00 */
[----:B---3--:R-:W3:Y:S02]  /*12c80*/  LDL.LU R3, [R1+0x8e8] ;  /* 0x0008e80001037983 */ /* 0x008ee40000300800 */
[----:B------:R-:W2:Y:S01]  /*12c90*/  LDL.LU.64 R24, [R1+0x428] ;  /* 0x0004280001187983 */ /* 0x000ea20000300a00 */
[----:B---3--:R1:W-:Y:S04]  /*12ca0*/  LDGSTS.E [R0+0x40800], [R2.64], P1 ;  /* 0x4080000002007fae */ /* 0x0083e8000892184e */
[----:B-1----:R-:W3:Y:S04]  /*12cb0*/  LDL.LU.64 R2, [R1+0x8e0] ;  /* 0x0008e00001027983 */ /* 0x002ee80000300a00 */
        /* <DEDUP_REMOVED lines=20> */
[----:B---3--:R1:W-:Y:S01]  /*12e00*/  LDGSTS.E [R0+0x4b800], [R2.64], P1 ;  /* 0x4b80000002007fae */ /* 0x0083e2000892184e */
[----:B--2---:R2:W-:Y:S02]  /*12e10*/  LDGSTS.E [R0+0x4c800], [R24.64], P1 ;  /* 0x4c80000018007fae */ /* 0x0045e4000892184e */
[----:B------:R3:W-:Y:S02]  /*12e20*/  LDGSTS.E [R0+0x4d800], [R20.64], P1 ;  /* 0x4d80000014007fae */ /* 0x0007e4000892184e */
[----:B----4-:R4:W-:Y:S01]  /*12e30*/  LDGSTS.E [R0+0x4e800], [R16.64], P1 ;  /* 0x4e80000010007fae */ /* 0x0109e2000892184e */
[----:B------:R2:W-:Y:S01]  /*12e40*/  LDGSTS.E [R0+0x4f800], [R12.64], P1 ;  /* 0x4f8000000c007fae */ /* 0x0005e2000892184e */
[----:B------:R2:W-:Y:S02]  /*12e50*/  LDGSTS.E [R0+0x50800], [R8.64], P1 ;  /* 0x5080000008007fae */ /* 0x0005e4000892184e */
[----:B------:R2:W-:Y:S01]  /*12e60*/  LDGSTS.E [R0+0x51800], [R4.64], P1 ;  /* 0x5180000004007fae */ /* 0x0005e2000892184e */
        /* <DEDUP_REMOVED lines=8> */
[----:B------:R2:W-:Y:S01]  /*12ef0*/  LDGSTS.E [R0+0x59800], [R28.64], P1 ;  /* 0x598000001c007fae */ /* 0x0005e2000892184e */
        /* <DEDUP_REMOVED lines=35> */
[----:B------:R-:W2:Y:S02]  /*13130*/  LDL.LU.64 R26, [R1+0xc8] ;  /* 0x0000c800011a7983 */ /* 0x000ea40000300a00 */
[----:B------:R-:W2:Y:S02]  /*13140*/  LDL.LU.64 R22, [R1+0xb8] ;  /* 0x0000b80001167983 */ /* 0x000ea40000300a00 */
[----:B------:R-:W2:Y:S01]  /*13150*/  LDL.LU.64 R18, [R1+0xa8] ;  /* 0x0000a80001127983 */ /* 0x000ea20000300a00 */
[----:B------:R-:W2:Y:S01]  /*13160*/  LDL.LU.64 R14, [R1+0x98] ;  /* 0x00009800010e7983 */ /* 0x000ea20000300a00 */
[----:B------:R-:W2:Y:S02]  /*13170*/  LDL.LU.64 R10, [R1+0x88] ;  /* 0x00008800010a7983 */ /* 0x000ea40000300a00 */
[----:B------:R-:W2:Y:S02]  /*13180*/  LDL.LU.64 R6, [R1+0x78] ;  /* 0x0000780001067983 */ /* 0x000ea40000300a00 */
[----:B------:R-:W2:Y:S01]  /*13190*/  LDL.LU.64 R28, [R1+0x68] ;  /* 0x00006800011c7983 */ /* 0x000ea20000300a00 */
[----:B------:R-:W2:Y:S01]  /*131a0*/  LDL.LU.64 R24, [R1+0x58] ;  /* 0x0000580001187983 */ /* 0x000ea20000300a00 */
[----:B---3--:R-:W3:Y:S02]  /*131b0*/  LDL.LU.64 R20, [R1+0x48] ;  /* 0x0000480001147983 */ /* 0x008ee40000300a00 */
[----:B----4-:R-:W4:Y:S02]  /*131c0*/  LDL.LU.64 R16, [R1+0x38] ;  /* 0x0000380001107983 */ /* 0x010f240000300a00 */
[----:B------:R-:W3:Y:S01]  /*131d0*/  LDL.LU.64 R12, [R1+0x28] ;  /* 0x00002800010c7983 */ /* 0x000ee20000300a00 */
[----:B------:R-:W3:Y:S01]  /*131e0*/  LDL.LU.64 R8, [R1+0x18] ;  /* 0x0000180001087983 */ /* 0x000ee20000300a00 */
[----:B------:R-:W3:Y:S03]  /*131f0*/  LDL.LU.64 R4, [R1+0x8] ;  /* 0x0000080001047983 */ /* 0x000ee60000300a00 */
        /* <DEDUP_REMOVED lines=42> */
[----:B------:R2:W-:Y:S01]  /*134a0*/  LDGSTS.E [R0+0x73800], [R24.64], P1 ;  /* 0x7380000018007fae */ /* 0x0005e2000892184e */
[----:B---3--:R3:W-:Y:S02]  /*134b0*/  LDGSTS.E [R0+0x74800], [R20.64], P1 ;  /* 0x7480000014007fae */ /* 0x0087e4000892184e */
[----:B----4-:R4:W-:Y:S01]  /*134c0*/  LDGSTS.E [R0+0x75800], [R16.64], P1 ;  /* 0x7580000010007fae */ /* 0x0109e2000892184e */
[----:B------:R-:W-:Y:S01]  /*134d0*/  UISETP.GE.AND UP0, UPT, UR6, 0x80, UPT ;  /* 0x000000800600788c */ /* 0x000fe2000bf06270 */
[----:B-1----:R1:W5:Y:S01]  /*134e0*/  LDL.LU R2, [R1+0x7f8] ;  /* 0x0007f80001027983 */ /* 0x0023620000300800 */
[----:B--2---:R-:W2:Y:S03]  /*134f0*/  LDL.LU.64 R26, [R1+0x7f0] ;  /* 0x0007f000011a7983 */ /* 0x004ea60000300a00 */
[----:B------:R-:W2:Y:S01]  /*13500*/  LDL.LU.64 R22, [R1+0x7e8] ;  /* 0x0007e80001167983 */ /* 0x000ea20000300a00 */
[----:B------:R-:W2:Y:S03]  /*13510*/  LDL.LU.64 R18, [R1+0x7e0] ;  /* 0x0007e00001127983 */ /* 0x000ea60000300a00 */
[----:B------:R-:W2:Y:S01]  /*13520*/  LDL.LU.64 R14, [R1+0x7d8] ;  /* 0x0007d800010e7983 */ /* 0x000ea20000300a00 */
[----:B------:R-:W2:Y:S02]  /*13530*/  LDL.LU.64 R10, [R1+0x7d0] ;  /* 0x0007d000010a7983 */ /* 0x000ea40000300a00 */
[----:B------:R-:W2:Y:S02]  /*13540*/  LDL.LU.64 R6, [R1+0x7c8] ;  /* 0x0007c80001067983 */ /* 0x000ea40000300a00 */
[----:B------:R-:W2:Y:S01]  /*13550*/  LDL.LU.64 R28, [R1+0x7c0] ;  /* 0x0007c000011c7983 */ /* 0x000ea20000300a00 */
[----:B------:R1:W-:Y:S01]  /*13560*/  STL [R1+0xf0], RZ ;  /* 0x0000f0ff01007387 */ /* 0x0003e20000100800 */
[----:B------:R1:W-:Y:S02]  /*13570*/  STL [R1+0xf4], RZ ;  /* 0x0000f4ff01007387 */ /* 0x0003e40000100800 */
[----:B------:R1:W-:Y:S02]  /*13580*/  STL [R1+0xf8], RZ ;  /* 0x0000f8ff01007387 */ /* 0x0003e40000100800 */
[----:B------:R1:W-:Y:S01]  /*13590*/  STL [R1+0xfc], RZ ;  /* 0x0000fcff01007387 */ /* 0x0003e20000100800 */
        /* <DEDUP_REMOVED lines=41> */
[----:B------:R1:W-:Y:S03]  /*13830*/  STL [R1+0x34], RZ ;  /* 0x000034ff01007387 */ /* 0x0003e60000100800 */
[----:B----4-:R-:W4:Y:S01]  /*13840*/  S2R R16, SR_TID.X ;  /* 0x0000000000107919 */ /* 0x010f220000002100 */
[----:B------:R1:W-:Y:S02]  /*13850*/  STL [R1+0x38], RZ ;  /* 0x000038ff01007387 */ /* 0x0003e40000100800 */
[----:B------:R1:W-:Y:S02]  /*13860*/  STL [R1+0x3c], RZ ;  /* 0x00003cff01007387 */ /* 0x0003e40000100800 */
[----:B------:R1:W-:Y:S01]  /*13870*/  STL [R1+0xe0], RZ ;  /* 0x0000e0ff01007387 */ /* 0x0003e20000100800 */
[----:B------:R1:W-:Y:S01]  /*13880*/  STL [R1+0xe4], RZ ;  /* 0x0000e4ff01007387 */ /* 0x0003e20000100800 */
[----:B------:R1:W-:Y:S02]  /*13890*/  STL [R1+0xe8], RZ ;  /* 0x0000e8ff01007387 */ /* 0x0003e40000100800 */
[----:B------:R1:W-:Y:S02]  /*138a0*/  STL [R1+0xec], RZ ;  /* 0x0000ecff01007387 */ /* 0x0003e40000100800 */
[----:B------:R1:W-:Y:S01]  /*138b0*/  STL [R1], RZ ;  /* 0x000000ff01007387 */ /* 0x0003e20000100800 */
[----:B------:R1:W-:Y:S01]  /*138c0*/  STL [R1+0x4], RZ ;  /* 0x000004ff01007387 */ /* 0x0003e20000100800 */
[----:B------:R1:W-:Y:S02]  /*138d0*/  STL [R1+0x8], RZ ;  /* 0x000008ff01007387 */ /* 0x0003e40000100800 */
[----:B------:R1:W-:Y:S02]  /*138e0*/  STL [R1+0xc], RZ ;  /* 0x00000cff01007387 */ /* 0x0003e40000100800 */
[----:B------:R1:W-:Y:S01]  /*138f0*/  STL [R1+0x60], RZ ;  /* 0x000060ff01007387 */ /* 0x0003e20000100800 */
[----:B------:R1:W-:Y:S01]  /*13900*/  STL [R1+0x64], RZ ;  /* 0x000064ff01007387 */ /* 0x0003e20000100800 */
[----:B------:R1:W-:Y:S03]  /*13910*/  STL [R1+0x68], RZ ;  /* 0x000068ff01007387 */ /* 0x0003e60000100800 */
[----:B------:R3:W-:Y:S01]  /*13920*/  LDGSTS.E [R0+0x76800], [R12.64], P1 ;  /* 0x768000000c007fae */ /* 0x0007e2000892184e */
[----:B------:R1:W-:Y:S02]  /*13930*/  STL [R1+0x6c], RZ ;  /* 0x00006cff01007387 */ /* 0x0003e40000100800 */
[----:B------:R1:W-:Y:S02]  /*13940*/  LDGSTS.E [R0+0x77800], [R8.64], P1 ;  /* 0x7780000008007fae */ /* 0x0003e4000892184e */
[----:B------:R3:W-:Y:S01]  /*13950*/  LDGSTS.E [R0+0x78800], [R4.64], P1 ;  /* 0x7880000004007fae */ /* 0x0007e2000892184e */
[----:B------:R-:W-:-:S02]  /*13960*/  PLOP3.LUT P0, PT, PT, PT, UP0, 0x40, 0x0 ;  /* 0x000000000000781c */ /* 0x000fc40003f0e808 */
[C---:B----4-:R-:W-:Y:S01]  /*13970*/  LOP3.LUT R17, R16.reuse, 0x7f, RZ, 0xc0, !PT ;  /* 0x0000007f10117812 */ /* 0x050fe200078ec0ff */
[----:B-1----:R-:W-:Y:S01]  /*13980*/  CS2R R8, SRZ ;  /* 0x0000000000087805 */ /* 0x002fe2000001ff00 */
[----:B--2---:R3:W-:Y:S01]  /*13990*/  LDGSTS.E [R0+0x79800], [R28.64], P1 ;  /* 0x798000001c007fae */ /* 0x0047e2000892184e */
[----:B------:R3:W-:Y:S02]  /*139a0*/  LDGSTS.E [R0+0x7a800], [R6.64], P1 ;  /* 0x7a80000006007fae */ /* 0x0007e4000892184e */
[----:B------:R3:W-:Y:S02]  /*139b0*/  LDGSTS.E [R0+0x7b800], [R10.64], P1 ;  /* 0x7b8000000a007fae */ /* 0x0007e4000892184e */
[----:B------:R3:W-:Y:S01]  /*139c0*/  LDGSTS.E [R0+0x7c800], [R14.64], P1 ;  /* 0x7c8000000e007fae */ /* 0x0007e2000892184e */
[----:B------:R3:W-:Y:S01]  /*139d0*/  LDGSTS.E [R0+0x7d800], [R18.64], P1 ;  /* 0x7d80000012007fae */ /* 0x0007e2000892184e */
[----:B------:R3:W-:Y:S02]  /*139e0*/  LDGSTS.E [R0+0x7e800], [R22.64], P1 ;  /* 0x7e80000016007fae */ /* 0x0007e4000892184e */
[----:B------:R3:W-:Y:S02]  /*139f0*/  LDGSTS.E [R0+0x7f800], [R26.64], P1 ;  /* 0x7f8000001a007fae */ /* 0x0007e4000892184e */
[----:B------:R-:W0:Y:S02]  /*13a00*/  LDGDEPBAR ;  /* 0x00000000000079af */ /* 0x000e240000000000 */
[----:B---3--:R-:W-:-:S05]  /*13a10*/  IMAD.SHL.U32 R0, R16, 0x4000, RZ ;  /* 0x0000400010007824 */ /* 0x008fca00078e00ff */
[----:B------:R-:W-:Y:S01]  /*13a20*/  LOP3.LUT R0, R0, 0x18000, RZ, 0xc0, !PT ;  /* 0x0001800000007812 */ /* 0x000fe200078ec0ff */
[----:B------:R-:W-:-:S04]  /*13a30*/  CS2R R10, SRZ ;  /* 0x00000000000a7805 */ /* 0x000fc8000001ff00 */
[----:B------:R-:W-:Y:S01]  /*13a40*/  IMAD R0, R17, 0x10, R0 ;  /* 0x0000001011007824 */ /* 0x000fe200078e0200 */
[----:B------:R-:W-:Y:S05]  /*13a50*/  @P0 BRA `(.L_x_0) ;  /* 0x0001c9b000000947 */ /* 0x000fea0003800000 */
[----:B------:R-:W2:Y:S04]  /*13a60*/  LDL.LU R3, [R1+0x53c] ;  /* 0x00053c0001037983 */ /* 0x000ea80000300800 */
[----:B------:R-:W3:Y:S04]  /*13a70*/  LDL.LU R15, [R1+0x5e4] ;  /* 0x0005e400010f7983 */ /* 0x000ee80000300800 */
[----:B------:R-:W4:Y:S04]  /*13a80*/  LDL.LU R12, [R1+0x500] ;  /* 0x00050000010c7983 */ /* 0x000f280000300800 */
[----:B------:R-:W4:Y:S04]  /*13a90*/  LDL.LU R20, [R1+0x510] ;  /* 0x0005100001147983 */ /* 0x000f280000300800 */
[----:B------:R-:W4:Y:S04]  /*13aa0*/  LDL.LU R25, [R1+0x2d4] ;  /* 0x0002d40001197983 */ /* 0x000f280000300800 */
[----:B------:R-:W4:Y:S04]  /*13ab0*/  LDL.LU R21, [R1+0x50c] ;  /* 0x00050c0001157983 */ /* 0x000f280000300800 */
[----:B------:R-:W1:Y:S04]  /*13ac0*/  S2R R5, SR_TID.X ;  /* 0x0000000000057919 */ /* 0x000e680000002100 */
[----:B------:R-:W1:Y:S01]  /*13ad0*/  S2R R24, SR_TID.X ;  /* 0x0000000000187919 */ /* 0x000e620000002100 */
[----:B------:R-:W-:Y:S01]  /*13ae0*/  IMAD.MOV.U32 R4, RZ, RZ, c[0x0][0x188] ;  /* 0x00006200ff047624 */ /* 0x000fe200078e00ff */
[----:B-1----:R-:W-:-:S04]  /*13af0*/  SHF.R.U32.HI R29, RZ, 0x6, R5 ;  /* 0x00000006ff1d7819 */ /* 0x002fc80000011605 */
[----:B------:R-:W-:-:S05]  /*13b00*/  SGXT.U32 R29, R29, 0x3 ;  /* 0x000000031d1d781a */ /* 0x000fca0000000000 */
[C---:B------:R-:W-:Y:S02]  /*13b10*/  IMAD R7, R29.reuse, c[0x0][0x188], RZ ;  /* 0x000062001d077a24 */ /* 0x040fe400078e02ff */
[----:B------:R-:W-:Y:S02]  /*13b20*/  IMAD R13, R29, c[0x0][0x188], RZ ;  /* 0x000062001d0d7a24 */ /* 0x000fe400078e02ff */
[----:B------:R-:W-:Y:S01]  /*13b30*/  IMAD R7, R4, 0x10, R7 ;  /* 0x0000001004077824 */ /* 0x000fe200078e0207 */
[----:B------:R-:W-:Y:S01]  /*13b40*/  LEA.HI R24, R24, 0x28, RZ, 0x1a ;  /* 0x0000002818187811 */ /* 0x000fe200078fd0ff */
[C---:B------:R-:W-:Y:S02]  /*13b50*/  IMAD R13, R4.reuse, 0x10, R13 ;  /* 0x00000010040d7824 */ /* 0x040fe400078e020d */
[C---:B------:R-:W-:Y:S02]  /*13b60*/  IMAD R7, R4.reuse, 0x10, R7 ;  /* 0x0000001004077824 */ /* 0x040fe400078e0207 */
[----:B------:R-:W-:-:S02]  /*13b70*/  IMAD R13, R4, 0x10, R13 ;  /* 0x00000010040d7824 */ /* 0x000fc400078e020d */
[----:B------:R-:W-:Y:S01]  /*13b80*/  IMAD.U32 R5, RZ, RZ, UR7 ;  /* 0x00000007ff057e24 */ /* 0x000fe2000f8e00ff */
[----:B------:R-:W-:Y:S01]  /*13b90*/  SHF.R.S32.HI R6, RZ, 0x1f, R7 ;  /* 0x0000001fff067819 */ /* 0x000fe20000011407 */
[----:B------:R-:W-:Y:S02]  /*13ba0*/  IMAD R28, R24, c[0x0][0x188], RZ ;  /* 0x00006200181c7a24 */ /* 0x000fe400078e02ff */
[----:B------:R-:W1:Y:S01]  /*13bb0*/  S2R R24, SR_TID.X ;  /* 0x0000000000187919 */ /* 0x000e620000002100 */
[----:B------:R-:W-:-:S03]  /*13bc0*/  IMAD R13, R4, 0x10, R13 ;  /* 0x00000010040d7824 */ /* 0x000fc600078e020d */
[----:B-----5:R1:W-:Y:S02]  /*13bd0*/  STL [R1+0x7bc], R2 ;  /* 0x0007bc0201007387 */ /* 0x0203e40000100800 */
[----:B-1----:R-:W-:Y:S02]  /*13be0*/  SHF.L.U64.HI R2, R7, 0x2, R6 ;  /* 0x0000000207027819 */ /* 0x002fe40000010206 */
[----:B------:R-:W-:Y:S02]  /*13bf0*/  SHF.R.S32.HI R4, RZ, 0x1f, R28 ;  /* 0x0000001fff047819 */ /* 0x000fe4000001141c */
[C---:B------:R-:W-:Y:S02]  /*13c00*/  LEA.HI R29, R24.reuse, 0x38, RZ, 0x1a ;  /* 0x00000038181d7811 */ /* 0x040fe400078fd0ff */
[----:B------:R-:W-:-:S05]  /*13c10*/  LEA.HI R24, R24, 0x48, RZ, 0x1a ;  /* 0x0000004818187811 */ /* 0x000fca00078fd0ff */
[----:B------:R-:W-:Y:S01]  /*13c20*/  IMAD R24, R24, c[0x0][0x188], RZ ;  /* 0x0000620018187a24 */ /* 0x000fe200078e02ff */
[----:B------:R-:W-:-:S04]  /*13c30*/  SHF.L.U64.HI R4, R28, 0x2, R4 ;  /* 0x000000021c047819 */ /* 0x000fc80000010204 */
[----:B------:R-:W-:-:S04]  /*13c40*/  SHF.R.S32.HI R4, RZ, 0x1f, R24 ;  /* 0x0000001fff047819 */ /* 0x000fc80000011418 */
[----:B------:R-:W-:Y:S01]  /*13c50*/  SHF.L.U64.HI R4, R24, 0x2, R4 ;  /* 0x0000000218047819 */ /* 0x000fe20000010204 */
[----:B------:R-:W-:-:S05]  /*13c60*/  IMAD R29, R29, c[0x0][0x188], RZ ;  /* 0x000062001d1d7a24 */ /* 0x000fca00078e02ff */
[----:B------:R-:W-:-:S04]  /*13c70*/  SHF.R.S32.HI R6, RZ, 0x1f, R29 ;  /* 0x0000001fff067819 */ /* 0x000fc8000001141d */
[----:B------:R-:W-:Y:S01]  /*13c80*/  SHF.L.U64.HI R6, R29, 0x2, R6 ;  /* 0x000000021d067819 */ /* 0x000fe20000010206 */
[----:B------:R-:W-:Y:S01]  /*13c90*/  IMAD R17, R17, c[0x0][0x18c], RZ ;  /* 0x0000630011117a24 */ /* 0x000fe200078e02ff */
[----:B------:R-:W-:-:S05]  /*13ca0*/  LEA.HI R16, R16, 0x78, RZ, 0x1a ;  /* 0x0000007810107811 */ /* 0x000fca00078fd0ff */
[----:B------:R-:W-:Y:S01]  /*13cb0*/  IMAD R16, R16, c[0x0][0x188], RZ ;  /* 0x0000620010107a24 */ /* 0x000fe200078e02ff */
[----:B--2---:R-:W-:Y:S02]  /*13cc0*/  SHF.R.S32.HI R0, RZ, 0x1f, R3 ;  /* 0x0000001fff007819 */ /* 0x004fe40000011403 */
[----:B---3--:R-:W-:Y:S02]  /*13cd0*/  LEA R5, P0, R5, R15, 0x3 ;  /* 0x0000000f05057211 */ /* 0x008fe400078018ff */
[----:B------:R-:W-:Y:S02]  /*13ce0*/  SHF.L.U64.HI R0, R3, 0x2, R0 ;  /* 0x0000000203007819 */ /* 0x000fe40000010200 */
[----:B------:R-:W-:Y:S01]  /*13cf0*/  SHF.R.S32.HI R3, RZ, 0x1f, R13 ;  /* 0x0000001fff037819 */ /* 0x000fe2000001140d */
[----:B------:R-:W-:Y:S04]  /*13d00*/  STL [R1+0x678], R5 ;  /* 0x0006780501007387 */ /* 0x000fe80000100800 */
[----:B------:R1:W-:Y:S02]  /*13d10*/  STL [R1+0x62c], R2 ;  /* 0x00062c0201007387 */ /* 0x0003e40000100800 */
[----:B-1----:R-:W-:-:S02]  /*13d20*/  SHF.L.U64.HI R2, R13, 0x2, R3 ;  /* 0x000000020d027819 */ /* 0x002fc40000010203 */
[----:B------:R-:W1:Y:S01]  /*13d30*/  S2R R13, SR_TID.X ;  /* 0x00000000000d7919 */ /* 0x000e620000002100 */
[----:B----4-:R-:W-:-:S03]  /*13d40*/  SHF.R.S32.HI R5, RZ, 0x1f, R12 ;  /* 0x0000001fff057819 */ /* 0x010fc6000001140c */
[----:B------:R2:W-:Y:S01]  /*13d50*/  STL [R1+0x624], R2 ;  /* 0x0006240201007387 */ /* 0x0005e20000100800 */
[----:B------:R-:W-:Y:S02]  /*13d60*/  SHF.R.S32.HI R3, RZ, 0x1f, R20 ;  /* 0x0000001fff037819 */ /* 0x000fe40000011414 */
[----:B--2---:R-:W-:-:S05]  /*13d70*/  SHF.L.U64.HI R2, R12, 0x2, R5 ;  /* 0x000000020c027819 */ /* 0x004fca0000010205 */
[----:B------:R2:W-:Y:S01]  /*13d80*/  STL [R1+0x61c], R2 ;  /* 0x00061c0201007387 */ /* 0x0005e20000100800 */
[C---:B-1----:R-:W-:Y:S02]  /*13d90*/  LEA.HI R12, R13.reuse, 0x58, RZ, 0x1a ;  /* 0x000000580d0c7811 */ /* 0x042fe400078fd0ff */
[----:B------:R-:W-:Y:S02]  /*13da0*/  LEA.HI R13, R13, 0x68, RZ, 0x1a ;  /* 0x000000680d0d7811 */ /* 0x000fe400078fd0ff */
[----:B--2---:R-:W-:Y:S01]  /*13db0*/  SHF.L.U64.HI R2, R20, 0x2, R3 ;  /* 0x0000000214027819 */ /* 0x004fe20000010203 */
[----:B------:R-:W-:Y:S02]  /*13dc0*/  IMAD R24, R12, c[0x0][0x188], RZ ;  /* 0x000062000c187a24 */ /* 0x000fe400078e02ff */
[----:B------:R-:W2:Y:S01]  /*13dd0*/  LDL.LU R12, [R1+0x590] ;  /* 0x00059000010c7983 */ /* 0x000ea20000300800 */
[----:B------:R-:W-:-:S03]  /*13de0*/  IMAD R20, R13, c[0x0][0x188], RZ ;  /* 0x000062000d147a24 */ /* 0x000fc600078e02ff */
[----:B------:R1:W-:Y:S04]  /*13df0*/  STL [R1+0x614], R2 ;  /* 0x0006140201007387 */ /* 0x0003e80000100800 */
[----:B------:R-:W3:Y:S01]  /*13e00*/  LDL.LU R13, [R1+0x1d0] ;  /* 0x0001d000010d7983 */ /* 0x000ee20000300800 */
[----:B------:R-:W-:Y:S02]  /*13e10*/  SHF.R.S32.HI R6, RZ, 0x1f, R24 ;  /* 0x0000001fff067819 */ /* 0x000fe40000011418 */
[----:B------:R-:W-:Y:S02]  /*13e20*/  SHF.R.S32.HI R5, RZ, 0x1f, R25 ;  /* 0x0000001fff057819 */ /* 0x000fe40000011419 */
[----:B------:R-:W-:Y:S02]  /*13e30*/  SHF.R.S32.HI R3, RZ, 0x1f, R21 ;  /* 0x0000001fff037819 */ /* 0x000fe40000011415 */
[----:B-1----:R-:W-:-:S02]  /*13e40*/  SHF.L.U64.HI R2, R24, 0x2, R6 ;  /* 0x0000000218027819 */ /* 0x002fc40000010206 */
[----:B------:R-:W-:Y:S02]  /*13e50*/  SHF.L.U64.HI R5, R25, 0x2, R5 ;  /* 0x0000000219057819 */ /* 0x000fe40000010205 */
[----:B------:R-:W-:-:S03]  /*13e60*/  SHF.L.U64.HI R2, R21, 0x2, R3 ;  /* 0x0000000215027819 */ /* 0x000fc60000010203 */
[----:B------:R-:W-:Y:S04]  /*13e70*/  STL [R1+0x60c], R5 ;  /* 0x00060c0501007387 */ /* 0x000fe80000100800 */
[----:B------:R1:W-:Y:S04]  /*13e80*/  STL [R1+0x604], R2 ;  /* 0x0006040201007387 */ /* 0x0003e80000100800 */
[----:B-1----:R-:W1:Y:S01]  /*13e90*/  S2R R2, SR_TID.X ;  /* 0x0000000000027919 */ /* 0x002e620000002100 */
[----:B------:R-:W-:Y:S02]  /*13ea0*/  SHF.R.S32.HI R3, RZ, 0x1f, R17 ;  /* 0x0000001fff037819 */ /* 0x000fe40000011411 */
[----:B------:R-:W-:-:S02]  /*13eb0*/  SHF.R.S32.HI R4, RZ, 0x1f, R20 ;  /* 0x0000001fff047819 */ /* 0x000fc40000011414 */
[----:B------:R-:W-:Y:S02]  /*13ec0*/  SHF.L.U64.HI R3, R17, 0x2, R3 ;  /* 0x0000000211037819 */ /* 0x000fe40000010203 */
[----:B------:R-:W-:-:S03]  /*13ed0*/  SHF.L.U64.HI R4, R20, 0x2, R4 ;  /* 0x0000000214047819 */ /* 0x000fc60000010204 */
[----:B------:R4:W-:Y:S01]  /*13ee0*/  STL [R1+0x7c0], R3 ;  /* 0x0007c00301007387 */ /* 0x0009e20000100800 */
[----:B------:R-:W-:-:S03]  /*13ef0*/  SHF.R.S32.HI R4, RZ, 0x1f, R16 ;  /* 0x0000001fff047819 */ /* 0x000fc60000011410 */
[----:B------:R-:W3:Y:S01]  /*13f00*/  LDL.LU R15, [R1+0x514] ;  /* 0x00051400010f7983 */ /* 0x000ee20000300800 */
[----:B-1----:R-:W-:-:S03]  /*13f10*/  LOP3.LUT R7, R2, 0x3, RZ, 0xc0, !PT ;  /* 0x0000000302077812 */ /* 0x002fc600078ec0ff */
[----:B------:R-:W3:Y:S01]  /*13f20*/  LDL.LU R21, [R1+0x518] ;  /* 0x0005180001157983 */ /* 0x000ee20000300800 */
[----:B------:R-:W-:-:S05]  /*13f30*/  LOP3.LUT R6, R2, 0x1c, RZ, 0xc0, !PT ;  /* 0x0000001c02067812 */ /* 0x000fca00078ec0ff */
[----:B----4-:R-:W-:Y:S01]  /*13f40*/  IMAD R3, R7, 0x120, R6 ;  /* 0x0000012007037824 */ /* 0x010fe200078e0206 */
[----:B------:R-:W-:-:S04]  /*13f50*/  SHF.L.U64.HI R8, R16, 0x2, R4 ;  /* 0x0000000210087819 */ /* 0x000fc80000010204 */
[----:B------:R1:W-:Y:S04]  /*13f60*/  STL [R1+0x5e4], R3 ;  /* 0x0005e40301007387 */ /* 0x0003e80000100800 */
[----:B------:R-:W4:Y:S04]  /*13f70*/  LDL.LU R16, [R1+0x51c] ;  /* 0x00051c0001107983 */ /* 0x000f280000300800 */
[----:B------:R-:W4:Y:S01]  /*13f80*/  LDL.LU R17, [R1+0x520] ;  /* 0x0005200001117983 */ /* 0x000f220000300800 */
[----:B------:R-:W-:Y:S01]  /*13f90*/  USHF.R.S32.HI UR12, URZ, 0x1f, UR7 ;  /* 0x0000001f3f0c7899 */ /* 0x000fe20008011407 */
[C---:B------:R-:W-:Y:S01]  /*13fa0*/  IMAD.SHL.U32 R7, R2.reuse, 0x80, RZ ;  /* 0x0000008002077824 */ /* 0x040fe200078e00ff */
[----:B------:R-:W-:Y:S01]  /*13fb0*/  LOP3.LUT R19, R2, 0x7, RZ, 0xc0, !PT ;  /* 0x0000000702137812 */ /* 0x000fe200078ec0ff */
[----:B------:R-:W-:Y:S01]  /*13fc0*/  IMAD.U32 R4, RZ, RZ, UR7 ;  /* 0x00000007ff047e24 */ /* 0x000fe2000f8e00ff */
[----:B------:R-:W-:-:S02]  /*13fd0*/  USHF.L.U32 UR4, UR8, 0x3, URZ ;  /* 0x0000000308047899 */ /* 0x000fc4000800063f */
[----:B------:R-:W-:Y:S01]  /*13fe0*/  IMAD.U32 R5, RZ, RZ, UR12 ;  /* 0x0000000cff057e24 */ /* 0x000fe2000f8e00ff */
[----:B------:R-:W-:Y:S01]  /*13ff0*/  LOP3.LUT R7, R7, 0xf000, RZ, 0xc0, !PT ;  /* 0x0000f00007077812 */ /* 0x000fe200078ec0ff */
[----:B------:R-:W-:Y:S02]  /*14000*/  IMAD.SHL.U32 R8, R2, 0x2, RZ ;  /* 0x0000000202087824 */ /* 0x000fe400078e00ff */
[C---:B------:R-:W-:Y:S01]  /*14010*/  IMAD.SHL.U32 R20, R19.reuse, 0x10, RZ ;  /* 0x0000001013147824 */ /* 0x040fe200078e00ff */
[----:B-1----:R-:W-:Y:S01]  /*14020*/  LEA.HI.X R3, R4, R0, R5, 0x3, P0 ;  /* 0x0000000004037211 */ /* 0x002fe200000f1c05 */
[----:B------:R-:W-:-:S03]  /*14030*/  IMAD R19, R19, 0x200, R7 ;  /* 0x0000020013137824 */ /* 0x000fc600078e0207 */
[----:B------:R-:W-:Y:S01]  /*14040*/  LOP3.LUT R20, R20, 0x30, R8, 0x78, !PT ;  /* 0x0000003014147812 */ /* 0x000fe200078e7808 */
[----:B------:R-:W-:Y:S04]  /*14050*/  STL [R1+0x7c4], R3 ;  /* 0x0007c40301007387 */ /* 0x000fe80000100800 */
[----:B------:R-:W-:Y:S01]  /*14060*/  STL [R1+0x7e0], R2 ;  /* 0x0007e00201007387 */ /* 0x000fe20000100800 */
[----:B------:R-:W-:-:S04]  /*14070*/  USHF.R.S32.HI UR13, URZ, 0x1f, UR8 ;  /* 0x0000001f3f0d7899 */ /* 0x000fc80008011408 */
[----:B------:R-:W-:Y:S01]  /*14080*/  USHF.L.U64.HI UR11, UR8, 0x3, UR13 ;  /* 0x00000003080b7899 */ /* 0x000fe2000801020d */
[----:B--2---:R-:W-:Y:S02]  /*14090*/  LEA R4, P0, R12, UR4, 0x2 ;  /* 0x000000040c047c11 */ /* 0x004fe4000f8010ff */
[----:B---3--:R-:W-:-:S03]  /*140a0*/  LEA R6, P1, R13, UR4, 0x2 ;  /* 0x000000040d067c11 */ /* 0x008fc6000f8210ff */
[----:B------:R-:W-:Y:S04]  /*140b0*/  STL [R1+0x7d8], R4 ;  /* 0x0007d80401007387 */ /* 0x000fe80000100800 */
[----:B------:R-:W-:Y:S04]  /*140c0*/  STL [R1+0x7dc], R6 ;  /* 0x0007dc0601007387 */ /* 0x000fe80000100800 */
[----:B------:R-:W-:Y:S04]  /*140d0*/  STL [R1+0x7e4], R19 ;  /* 0x0007e41301007387 */ /* 0x000fe80000100800 */
[----:B------:R-:W-:Y:S04]  /*140e0*/  STL [R1+0x7e8], R20 ;  /* 0x0007e81401007387 */ /* 0x000fe80000100800 */
[----:B------:R-:W2:Y:S04]  /*140f0*/  LDL.LU R26, [R1+0x524] ;  /* 0x00052400011a7983 */ /* 0x000ea80000300800 */
[----:B------:R-:W3:Y:S04]  /*14100*/  LDL.LU R23, [R1+0x528] ;  /* 0x0005280001177983 */ /* 0x000ee80000300800 */
[----:B------:R-:W2:Y:S04]  /*14110*/  LDL.LU R28, [R1+0x52c] ;  /* 0x00052c00011c7983 */ /* 0x000ea80000300800 */
[----:B------:R-:W2:Y:S01]  /*14120*/  LDL.LU R24, [R1+0x530] ;  /* 0x0005300001187983 */ /* 0x000ea20000300800 */
[----:B------:R-:W-:-:S02]  /*14130*/  SHF.R.S32.HI R0, RZ, 0x1f, R12 ;  /* 0x0000001fff007819 */ /* 0x000fc4000001140c */
[----:B------:R-:W-:Y:S02]  /*14140*/  SHF.R.S32.HI R5, RZ, 0x1f, R13 ;  /* 0x0000001fff057819 */ /* 0x000fe4000001140d */
[----:B------:R-:W-:Y:S02]  /*14150*/  LEA.HI.X R0, R12, UR11, R0, 0x2, P0 ;  /* 0x0000000b0c007c11 */ /* 0x000fe400080f1400 */
[----:B------:R-:W-:-:S03]  /*14160*/  LEA.HI.X R5, R13, UR11, R5, 0x2, P1 ;  /* 0x0000000b0d057c11 */ /* 0x000fc600088f1405 */
[----:B------:R1:W-:Y:S04]  /*14170*/  STL [R1+0x7d4], R0 ;  /* 0x0007d40001007387 */ /* 0x0003e80000100800 */
[----:B-1----:R-:W2:Y:S04]  /*14180*/  LDL.LU R0, [R1+0x538] ;  /* 0x0005380001007983 */ /* 0x002ea80000300800 */
[----:B------:R-:W2:Y:S04]  /*14190*/  LDL.LU R20, [R1+0x540] ;  /* 0x0005400001147983 */ /* 0x000ea80000300800 */
[----:B------:R-:W2:Y:S04]  /*141a0*/  LDL.LU R29, [R1+0x544] ;  /* 0x00054400011d7983 */ /* 0x000ea80000300800 */
[----:B------:R1:W-:Y:S04]  /*141b0*/  STL [R1+0x7ec], R5 ;  /* 0x0007ec0501007387 */ /* 0x0003e80000100800 */
[----:B-1----:R-:W2:Y:S01]  /*141c0*/  LDL.LU R5, [R1+0x534] ;  /* 0x0005340001057983 */ /* 0x002ea20000300800 */
[----:B------:R-:W-:-:S02]  /*141d0*/  SHF.R.S32.HI R7, RZ, 0x1f, R15 ;  /* 0x0000001fff077819 */ /* 0x000fc4000001140f */
[----:B------:R-:W-:Y:S02]  /*141e0*/  LEA R8, P0, R15, UR4, 0x2 ;  /* 0x000000040f087c11 */ /* 0x000fe4000f8010ff */
[----:B------:R-:W-:Y:S02]  /*141f0*/  LEA R10, P1, R21, UR4, 0x2 ;  /* 0x00000004150a7c11 */ /* 0x000fe4000f8210ff */
[----:B----4-:R-:W-:Y:S02]  /*14200*/  LEA R12, P2, R16, UR4, 0x2 ;  /* 0x00000004100c7c11 */ /* 0x010fe4000f8410ff */
[----:B------:R-:W-:Y:S01]  /*14210*/  LEA R13, P3, R17, UR4, 0x2 ;  /* 0x00000004110d7c11 */ /* 0x000fe2000f8610ff */
[----:B------:R-:W-:Y:S01]  /*14220*/  STL [R1+0x7f0], R8 ;  /* 0x0007f00801007387 */ /* 0x000fe20000100800 */
[----:B------:R-:W-:-:S03]  /*14230*/  LEA.HI.X R7, R15, UR11, R7, 0x2, P0 ;  /* 0x0000000b0f077c11 */ /* 0x000fc600080f1407 */
[----:B------:R-:W-:Y:S04]  /*14240*/  STL [R1+0x7f4], R10 ;  /* 0x0007f40a01007387 */ /* 0x000fe80000100800 */
[----:B------:R-:W-:Y:S04]  /*14250*/  STL [R1+0x7f8], R12 ;  /* 0x0007f80c01007387 */ /* 0x000fe80000100800 */
[----:B------:R1:W-:Y:S04]  /*14260*/  STL [R1+0x7fc], R13 ;  /* 0x0007fc0d01007387 */ /* 0x0003e80000100800 */
[----:B------:R4:W-:Y:S04]  /*14270*/  STL [R1+0x800], R7 ;  /* 0x0008000701007387 */ /* 0x0009e80000100800 */
[----:B-1----:R-:W2:Y:S04]  /*14280*/  LDL.LU R13, [R1+0x548] ;  /* 0x00054800010d7983 */ /* 0x002ea80000300800 */
[----:B------:R-:W2:Y:S04]  /*14290*/  LDL.LU R19, [R1+0x54c] ;  /* 0x00054c0001137983 */ /* 0x000ea80000300800 */
[----:B------:R-:W2:Y:S04]  /*142a0*/  LDL.LU R2, [R1+0x550] ;  /* 0x0005500001027983 */ /* 0x000ea80000300800 */
[----:B------:R-:W2:Y:S01]  /*142b0*/  LDL.LU R3, [R1+0x554] ;  /* 0x0005540001037983 */ /* 0x000ea20000300800 */
[----:B------:R-:W-:-:S02]  /*142c0*/  SHF.R.S32.HI R9, RZ, 0x1f, R21 ;  /* 0x0000001fff097819 */ /* 0x000fc40000011415 */
[----:B------:R-:W-:Y:S02]  /*142d0*/  SHF.R.S32.HI R11, RZ, 0x1f, R16 ;  /* 0x0000001fff0b7819 */ /* 0x000fe40000011410 */
[----:B------:R-:W-:Y:S02]  /*142e0*/  LEA.HI.X R9, R21, UR11, R9, 0x2, P1 ;  /* 0x0000000b15097c11 */ /* 0x000fe400088f1409 */
[----:B------:R-:W-:Y:S02]  /*142f0*/  LEA.HI.X R11, R16, UR11, R11, 0x2, P2 ;  /* 0x0000000b100b7c11 */ /* 0x000fe400090f140b */
[----:B------:R-:W-:-:S04]  /*14300*/  SHF.R.S32.HI R25, RZ, 0x1f, R17 ;  /* 0x0000001fff197819 */ /* 0x000fc80000011411 */
[----:B------:R-:W-:Y:S02]  /*14310*/  LEA.HI.X R25, R17, UR11, R25, 0x2, P3 ;  /* 0x0000000b11197c11 */ /* 0x000fe400098f1419 */
[----:B---3--:R-:W-:Y:S02]  /*14320*/  SHF.R.S32.HI R22, RZ, 0x1f, R23 ;  /* 0x0000001fff167819 */ /* 0x008fe40000011417 */
[C---:B------:R-:W-:Y:S02]  /*14330*/  LEA R15, P1, R23.reuse, UR4, 0x2 ;  /* 0x00000004170f7c11 */ /* 0x040fe4000f8210ff */
[----:B--2---:R-:W-:Y:S02]  /*14340*/  SHF.R.S32.HI R21, RZ, 0x1f, R28 ;  /* 0x0000001fff157819 */ /* 0x004fe4000001141c */
[----:B----4-:R-:W-:Y:S02]  /*14350*/  LEA.HI.X R7, R23, UR11, R22, 0x2, P1 ;  /* 0x0000000b17077c11 */ /* 0x010fe400088f1416 */
[----:B------:R-:W-:-:S03]  /*14360*/  LEA R16, P2, R28, UR4, 0x2 ;  /* 0x000000041c107c11 */ /* 0x000fc6000f8410ff */
[----:B------:R-:W-:Y:S01]  /*14370*/  STL [R1], R7 ;  /* 0x0000000701007387 */ /* 0x000fe20000100800 */
[----:B------:R-:W-:-:S03]  /*14380*/  LEA.HI.X R6, R28, UR11, R21, 0x2, P2 ;  /* 0x0000000b1c067c11 */ /* 0x000fc600090f1415 */
[----:B------:R-:W2:Y:S01]  /*14390*/  LDL.LU R12, [R1+0x558] ;  /* 0x00055800010c7983 */ /* 0x000ea20000300800 */
[----:B------:R-:W-:Y:S02]  /*143a0*/  SHF.R.S32.HI R18, RZ, 0x1f, R24 ;  /* 0x0000001fff127819 */ /* 0x000fe40000011418 */
[C---:B------:R-:W-:Y:S01]  /*143b0*/  LEA R17, P3, R24.reuse, UR4, 0x2 ;  /* 0x0000000418117c11 */ /* 0x040fe2000f8610ff */
[----:B------:R1:W-:Y:S03]  /*143c0*/  STL [R1+0xc], R6 ;  /* 0x00000c0601007387 */ /* 0x0003e60000100800 */
[----:B------:R-:W-:Y:S01]  /*143d0*/  LEA.HI.X R4, R24, UR11, R18, 0x2, P3 ;  /* 0x0000000b18047c11 */ /* 0x000fe200098f1412 */
[----:B------:R-:W3:Y:S04]  /*143e0*/  LDL.LU R10, [R1+0x55c] ;  /* 0x00055c00010a7983 */ /* 0x000ee80000300800 */
[----:B------:R4:W-:Y:S04]  /*143f0*/  STL [R1+0x18], R4 ;  /* 0x0000180401007387 */ /* 0x0009e80000100800 */
[----:B-1----:R-:W3:Y:S01]  /*14400*/  LDL.LU R6, [R1+0x560] ;  /* 0x0005600001067983 */ /* 0x002ee20000300800 */
[----:B------:R-:W-:-:S02]  /*14410*/  SHF.R.S32.HI R27, RZ, 0x1f, R26 ;  /* 0x0000001fff1b7819 */ /* 0x000fc4000001141a */
[C---:B------:R-:W-:Y:S01]  /*14420*/  LEA R14, P0, R26.reuse, UR4, 0x2 ;  /* 0x000000041a0e7c11 */ /* 0x040fe2000f8010ff */
[----:B----4-:R-:W4:Y:S03]  /*14430*/  LDL.LU R4, [R1+0x564] ;  /* 0x0005640001047983 */ /* 0x010f260000300800 */
[----:B------:R-:W-:Y:S02]  /*14440*/  LEA.HI.X R27, R26, UR11, R27, 0x2, P0 ;  /* 0x0000000b1a1b7c11 */ /* 0x000fe400080f141b */
[----:B------:R-:W-:Y:S02]  /*14450*/  LEA R7, P3, R29, UR4, 0x2 ;  /* 0x000000041d077c11 */ /* 0x000fe4000f8610ff */
[----:B------:R-:W-:Y:S02]  /*14460*/  SHF.R.S32.HI R22, RZ, 0x1f, R0 ;  /* 0x0000001fff167819 */ /* 0x000fe40000011400 */
[----:B------:R-:W-:Y:S01]  /*14470*/  LEA R26, P1, R0, UR4, 0x2 ;  /* 0x00000004001a7c11 */ /* 0x000fe2000f8210ff */
[----:B------:R1:W-:Y:S01]  /*14480*/  STL [R1+0x4], R7 ;  /* 0x0000040701007387 */ /* 0x0003e20000100800 */
[----:B------:R-:W-:-:S02]  /*14490*/  SHF.R.S32.HI R23, RZ, 0x1f, R20 ;  /* 0x0000001fff177819 */ /* 0x000fc40000011414 */
[----:B------:R-:W-:Y:S02]  /*144a0*/  SHF.R.S32.HI R21, RZ, 0x1f, R5 ;  /* 0x0000001fff157819 */ /* 0x000fe40000011405 */
[C---:B------:R-:W-:Y:S02]  /*144b0*/  LEA R18, P0, R5.reuse, UR4, 0x2 ;  /* 0x0000000405127c11 */ /* 0x040fe4000f8010ff */
[----:B------:R-:W-:Y:S02]  /*144c0*/  LEA R28, P2, R20, UR4, 0x2 ;  /* 0x00000004141c7c11 */ /* 0x000fe4000f8410ff */
[----:B------:R-:W-:Y:S02]  /*144d0*/  LEA.HI.X R8, R5, UR11, R21, 0x2, P0 ;  /* 0x0000000b05087c11 */ /* 0x000fe400080f1415 */
[----:B-1----:R-:W-:Y:S02]  /*144e0*/  LEA.HI.X R7, R0, UR11, R22, 0x2, P1 ;  /* 0x0000000b00077c11 */ /* 0x002fe400088f1416 */
[----:B------:R-:W-:Y:S01]  /*144f0*/  LEA.HI.X R5, R20, UR11, R23, 0x2, P2 ;  /* 0x0000000b14057c11 */ /* 0x000fe200090f1417 */
[----:B------:R1:W-:Y:S01]  /*14500*/  STL [R1+0x1c], R8 ;  /* 0x00001c0801007387 */ /* 0x0003e20000100800 */
[----:B------:R-:W-:-:S03]  /*14510*/  SHF.R.S32.HI R24, RZ, 0x1f, R29 ;  /* 0x0000001fff187819 */ /* 0x000fc6000001141d */
[----:B------:R-:W-:Y:S01]  /*14520*/  STL [R1+0x28], R7 ;  /* 0x0000280701007387 */ /* 0x000fe20000100800 */
[----:B------:R-:W-:-:S03]  /*14530*/  LEA.HI.X R0, R29, UR11, R24, 0x2, P3 ;  /* 0x0000000b1d007c11 */ /* 0x000fc600098f1418 */
[----:B-1----:R-:W4:Y:S04]  /*14540*/  LDL.LU R8, [R1+0x568] ;  /* 0x0005680001087983 */ /* 0x002f280000300800 */
[----:B------:R1:W-:Y:S04]  /*14550*/  STL [R1+0x2c], R5 ;  /* 0x00002c0501007387 */ /* 0x0003e80000100800 */
[----:B-1----:R-:W4:Y:S04]  /*14560*/  LDL.LU R5, [R1+0x56c] ;  /* 0x00056c0001057983 */ /* 0x002f280000300800 */
[----:B------:R1:W-:Y:S01]  /*14570*/  STL [R1+0x38], R0 ;  /* 0x0000380001007387 */ /* 0x0003e20000100800 */
[----:B------:R-:W-:-:S03]  /*14580*/  LEA R7, P1, R19, UR4, 0x2 ;  /* 0x0000000413077c11 */ /* 0x000fc6000f8210ff */
[----:B-1----:R-:W4:Y:S04]  /*14590*/  LDL.LU R0, [R1+0x570] ;  /* 0x0005700001007983 */ /* 0x002f280000300800 */
[----:B------:R-:W4:Y:S04]  /*145a0*/  LDL.LU R20, [R1+0x574] ;  /* 0x0005740001147983 */ /* 0x000f280000300800 */
[----:B------:R1:W-:Y:S01]  /*145b0*/  STL [R1+0x8], R7 ;  /* 0x0000080701007387 */ /* 0x0003e20000100800 */
[----:B------:R-:W-:Y:S02]  /*145c0*/  SHF.R.S32.HI R21, RZ, 0x1f, R13 ;  /* 0x0000001fff157819 */ /* 0x000fe4000001140d */
[----:B------:R-:W-:-:S02]  /*145d0*/  LEA R29, P0, R13, UR4, 0x2 ;  /* 0x000000040d1d7c11 */ /* 0x000fc4000f8010ff */
[----:B------:R-:W-:Y:S02]  /*145e0*/  SHF.R.S32.HI R22, RZ, 0x1f, R19 ;  /* 0x0000001fff167819 */ /* 0x000fe40000011413 */
[----:B-1----:R-:W-:Y:S02]  /*145f0*/  LEA R7, P2, R2, UR4, 0x2 ;  /* 0x0000000402077c11 */ /* 0x002fe4000f8410ff */
[----:B------:R-:W-:-:S03]  /*14600*/  LEA.HI.X R21, R13, UR11, R21, 0x2, P0 ;  /* 0x0000000b0d157c11 */ /* 0x000fc600080f1415 */
[----:B------:R1:W-:Y:S01]  /*14610*/  STL [R1+0x10], R7 ;  /* 0x0000100701007387 */ /* 0x0003e20000100800 */
[----:B------:R-:W-:Y:S02]  /*14620*/  LEA.HI.X R13, R19, UR11, R22, 0x2, P1 ;  /* 0x0000000b130d7c11 */ /* 0x000fe400088f1416 */
[----:B-1----:R-:W-:-:S05]  /*14630*/  LEA R7, P3, R3, UR4, 0x2 ;  /* 0x0000000403077c11 */ /* 0x002fca000f8610ff */
[----:B------:R1:W-:Y:S04]  /*14640*/  STL [R1+0x20], R7 ;  /* 0x0000200701007387 */ /* 0x0003e80000100800 */
[----:B------:R-:W-:Y:S01]  /*14650*/  STL [R1+0x3c], R21 ;  /* 0x00003c1501007387 */ /* 0x000fe20000100800 */
[----:B------:R-:W-:-:S03]  /*14660*/  SHF.R.S32.HI R23, RZ, 0x1f, R2 ;  /* 0x0000001fff177819 */ /* 0x000fc60000011402 */
[----:B------:R1:W-:Y:S02]  /*14670*/  STL [R1+0x68], R13 ;  /* 0x0000680d01007387 */ /* 0x0003e40000100800 */
[----:B-1----:R-:W-:Y:S02]  /*14680*/  LEA.HI.X R7, R2, UR11, R23, 0x2, P2 ;  /* 0x0000000b02077c11 */ /* 0x002fe400090f1417 */
[----:B------:R-:W4:Y:S01]  /*14690*/  LDL.LU R13, [R1+0x578] ;  /* 0x00057800010d7983 */ /* 0x000f220000300800 */
[----:B------:R-:W-:-:S03]  /*146a0*/  SHF.R.S32.HI R24, RZ, 0x1f, R3 ;  /* 0x0000001fff187819 */ /* 0x000fc60000011403 */
[----:B------:R-:W-:Y:S01]  /*146b0*/  STL [R1+0x6c], R7 ;  /* 0x00006c0701007387 */ /* 0x000fe20000100800 */
[----:B------:R-:W-:-:S03]  /*146c0*/  LEA.HI.X R2, R3, UR11, R24, 0x2, P3 ;  /* 0x0000000b03027c11 */ /* 0x000fc600098f1418 */
[----:B------:R-:W4:Y:S04]  /*146d0*/  LDL.LU R19, [R1+0x57c] ;  /* 0x00057c0001137983 */ /* 0x000f280000300800 */
[----:B------:R1:W-:Y:S04]  /*146e0*/  STL [R1+0x78], R2 ;  /* 0x0000780201007387 */ /* 0x0003e80000100800 */
[----:B-1----:R-:W4:Y:S04]  /*146f0*/  LDL.LU R2, [R1+0x580] ;  /* 0x0005800001027983 */ /* 0x002f280000300800 */
[----:B------:R-:W4:Y:S01]  /*14700*/  LDL.LU R3, [R1+0x584] ;  /* 0x0005840001037983 */ /* 0x000f220000300800 */
[----:B--2---:R-:W-:-:S05]  /*14710*/  LEA R7, P0, R12, UR4, 0x2 ;  /* 0x000000040c077c11 */ /* 0x004fca000f8010ff */
[----:B------:R3:W-:Y:S02]  /*14720*/  STL [R1+0x14], R7 ;  /* 0x0000140701007387 */ /* 0x0007e40000100800 */
[----:B---3--:R-:W-:-:S05]  /*14730*/  LEA R7, P1, R10, UR4, 0x2 ;  /* 0x000000040a077c11 */ /* 0x008fca000f8210ff */
[----:B------:R1:W-:Y:S01]  /*14740*/  STL [R1+0x24], R7 ;  /* 0x0000240701007387 */ /* 0x0003e20000100800 */
[----:B------:R-:W-:Y:S02]  /*14750*/  SHF.R.S32.HI R21, RZ, 0x1f, R12 ;  /* 0x0000001fff157819 */ /* 0x000fe4000001140c */
[----:B-1----:R-:W-:Y:S02]  /*14760*/  LEA R7, P2, R6, UR4, 0x2 ;  /* 0x0000000406077c11 */ /* 0x002fe4000f8410ff */
[----:B------:R-:W-:-:S03]  /*14770*/  SHF.R.S32.HI R22, RZ, 0x1f, R10 ;  /* 0x0000001fff167819 */ /* 0x000fc6000001140a */
[----:B------:R1:W-:Y:S01]  /*14780*/  STL [R1+0x30], R7 ;  /* 0x0000300701007387 */ /* 0x0003e20000100800 */
[----:B------:R-:W-:Y:S02]  /*14790*/  SHF.R.S32.HI R23, RZ, 0x1f, R6 ;  /* 0x0000001fff177819 */ /* 0x000fe40000011406 */
[----:B----4-:R-:W-:Y:S02]  /*147a0*/  SHF.R.S32.HI R24, RZ, 0x1f, R4 ;  /* 0x0000001fff187819 */ /* 0x010fe40000011404 */
[----:B------:R-:W-:Y:S02]  /*147b0*/  LEA.HI.X R12, R12, UR11, R21, 0x2, P0 ;  /* 0x0000000b0c0c7c11 */ /* 0x000fe400080f1415 */
[----:B-1----:R-:W-:Y:S02]  /*147c0*/  LEA R7, P3, R4, UR4, 0x2 ;  /* 0x0000000404077c11 */ /* 0x002fe4000f8610ff */
[----:B------:R-:W-:-:S03]  /*147d0*/  LEA.HI.X R6, R6, UR11, R23, 0x2, P2 ;  /* 0x0000000b06067c11 */ /* 0x000fc600090f1417 */
[----:B------:R1:W-:Y:S01]  /*147e0*/  STL [R1+0x60], R7 ;  /* 0x0000600701007387 */ /* 0x0003e20000100800 */
[----:B------:R-:W-:-:S03]  /*147f0*/  LEA.HI.X R4, R4, UR11, R24, 0x2, P3 ;  /* 0x0000000b04047c11 */ /* 0x000fc600098f1418 */
[----:B------:R2:W-:Y:S01]  /*14800*/  STL [R1+0x7c], R12 ;  /* 0x00007c0c01007387 */ /* 0x0005e20000100800 */
[----:B-1----:R-:W-:-:S05]  /*14810*/  LEA.HI.X R7, R10, UR11, R22, 0x2, P1 ;  /* 0x0000000b0a077c11 */ /* 0x002fca00088f1416 */
[----:B------:R1:W-:Y:S04]  /*14820*/  STL [R1+0x88], R7 ;  /* 0x0000880701007387 */ /* 0x0003e80000100800 */
[----:B------:R-:W-:Y:S04]  /*14830*/  STL [R1+0x8c], R6 ;  /* 0x00008c0601007387 */ /* 0x000fe80000100800 */
[----:B------:R3:W-:Y:S04]  /*14840*/  STL [R1+0x98], R4 ;  /* 0x0000980401007387 */ /* 0x0007e80000100800 */
[----:B--2---:R-:W2:Y:S01]  /*14850*/  LDL.LU R12, [R1+0x588] ;  /* 0x00058800010c7983 */ /* 0x004ea20000300800 */
[----:B-1----:R-:W-:-:S03]  /*14860*/  LEA R7, P1, R5, UR4, 0x2 ;  /* 0x0000000405077c11 */ /* 0x002fc6000f8210ff */
[----:B------:R-:W4:Y:S01]  /*14870*/  LDL.LU R10, [R1+0x58c] ;  /* 0x00058c00010a7983 */ /* 0x000f220000300800 */
[----:B---3--:R-:W-:-:S05]  /*14880*/  LEA R4, P0, R8, UR4, 0x2 ;  /* 0x0000000408047c11 */ /* 0x008fca000f8010ff */
[----:B------:R1:W-:Y:S04]  /*14890*/  STL [R1+0x34], R4 ;  /* 0x0000340401007387 */ /* 0x0003e80000100800 */
[----:B------:R-:W3:Y:S04]  /*148a0*/  LDL.LU R6, [R1+0x594] ;  /* 0x0005940001067983 */ /* 0x000ee80000300800 */
[----:B-1----:R-:W3:Y:S04]  /*148b0*/  LDL.LU R4, [R1+0x598] ;  /* 0x0005980001047983 */ /* 0x002ee80000300800 */
[----:B------:R1:W-:Y:S01]  /*148c0*/  STL [R1+0x64], R7 ;  /* 0x0000640701007387 */ /* 0x0003e20000100800 */
[----:B------:R-:W-:-:S02]  /*148d0*/  SHF.R.S32.HI R21, RZ, 0x1f, R8 ;  /* 0x0000001fff157819 */ /* 0x000fc40000011408 */
[----:B-1----:R-:W-:Y:S02]  /*148e0*/  LEA R7, P2, R0, UR4, 0x2 ;  /* 0x0000000400077c11 */ /* 0x002fe4000f8410ff */
[----:B------:R-:W-:-:S03]  /*148f0*/  SHF.R.S32.HI R22, RZ, 0x1f, R5 ;  /* 0x0000001fff167819 */ /* 0x000fc60000011405 */
[----:B------:R1:W-:Y:S01]  /*14900*/  STL [R1+0x70], R7 ;  /* 0x0000700701007387 */ /* 0x0003e20000100800 */
[----:B------:R-:W-:Y:S02]  /*14910*/  SHF.R.S32.HI R23, RZ, 0x1f, R0 ;  /* 0x0000001fff177819 */ /* 0x000fe40000011400 */
[----:B------:R-:W-:Y:S02]  /*14920*/  SHF.R.S32.HI R24, RZ, 0x1f, R20 ;  /* 0x0000001fff187819 */ /* 0x000fe40000011414 */
[----:B------:R-:W-:Y:S02]  /*14930*/  LEA.HI.X R8, R8, UR11, R21, 0x2, P0 ;  /* 0x0000000b08087c11 */ /* 0x000fe400080f1415 */
[----:B-1----:R-:W-:-:S05]  /*14940*/  LEA R7, P3, R20, UR4, 0x2 ;  /* 0x0000000414077c11 */ /* 0x002fca000f8610ff */
[----:B------:R1:W-:Y:S04]  /*14950*/  STL [R1+0x80], R7 ;  /* 0x0000800701007387 */ /* 0x0003e80000100800 */
[----:B------:R1:W-:Y:S02]  /*14960*/  STL [R1+0x9c], R8 ;  /* 0x00009c0801007387 */ /* 0x0003e40000100800 */
[----:B-1----:R-:W-:Y:S02]  /*14970*/  LEA.HI.X R7, R5, UR11, R22, 0x2, P1 ;  /* 0x0000000b05077c11 */ /* 0x002fe400088f1416 */
[----:B------:R-:W-:Y:S02]  /*14980*/  LEA.HI.X R5, R0, UR11, R23, 0x2, P2 ;  /* 0x0000000b00057c11 */ /* 0x000fe400090f1417 */
[----:B------:R-:W-:Y:S01]  /*14990*/  LEA.HI.X R0, R20, UR11, R24, 0x2, P3 ;  /* 0x0000000b14007c11 */ /* 0x000fe200098f1418 */
[----:B------:R-:W-:Y:S04]  /*149a0*/  STL [R1+0xb8], R7 ;  /* 0x0000b80701007387 */ /* 0x000fe80000100800 */
[----:B------:R1:W-:Y:S04]  /*149b0*/  STL [R1+0xbc], R5 ;  /* 0x0000bc0501007387 */ /* 0x0003e80000100800 */
[----:B------:R1:W-:Y:S04]  /*149c0*/  STL [R1+0xc8], R0 ;  /* 0x0000c80001007387 */ /* 0x0003e80000100800 */
[----:B------:R-:W3:Y:S04]  /*149d0*/  LDL.LU R8, [R1+0x59c] ;  /* 0x00059c0001087983 */ /* 0x000ee80000300800 */
[----:B-1----:R-:W3:Y:S01]  /*149e0*/  LDL.LU R5, [R1+0x5a0] ;  /* 0x0005a00001057983 */ /* 0x002ee20000300800 */
[----:B------:R-:W-:-:S05]  /*149f0*/  LEA R0, P0, R13, UR4, 0x2 ;  /* 0x000000040d007c11 */ /* 0x000fca000f8010ff */
[----:B------:R1:W-:Y:S01]  /*14a00*/  STL [R1+0x74], R0 ;  /* 0x0000740001007387 */ /* 0x0003e20000100800 */
[----:B------:R-:W-:-:S03]  /*14a10*/  LEA R7, P1, R19, UR4, 0x2 ;  /* 0x0000000413077c11 */ /* 0x000fc6000f8210ff */
[----:B-1----:R-:W3:Y:S04]  /*14a20*/  LDL.LU R0, [R1+0x5a4] ;  /* 0x0005a40001007983 */ /* 0x002ee80000300800 */
[----:B------:R-:W3:Y:S04]  /*14a30*/  LDL.LU R20, [R1+0x5a8] ;  /* 0x0005a80001147983 */ /* 0x000ee80000300800 */
[----:B------:R1:W-:Y:S01]  /*14a40*/  STL [R1+0x84], R7 ;  /* 0x0000840701007387 */ /* 0x0003e20000100800 */
[----:B------:R-:W-:Y:S02]  /*14a50*/  SHF.R.S32.HI R21, RZ, 0x1f, R13 ;  /* 0x0000001fff157819 */ /* 0x000fe4000001140d */
[----:B------:R-:W-:-:S02]  /*14a60*/  SHF.R.S32.HI R22, RZ, 0x1f, R19 ;  /* 0x0000001fff167819 */ /* 0x000fc40000011413 */
[----:B-1----:R-:W-:Y:S02]  /*14a70*/  LEA R7, P2, R2, UR4, 0x2 ;  /* 0x0000000402077c11 */ /* 0x002fe4000f8410ff */
[----:B------:R-:W-:-:S03]  /*14a80*/  LEA.HI.X R21, R13, UR11, R21, 0x2, P0 ;  /* 0x0000000b0d157c11 */ /* 0x000fc600080f1415 */
[----:B------:R1:W-:Y:S01]  /*14a90*/  STL [R1+0x90], R7 ;  /* 0x0000900701007387 */ /* 0x0003e20000100800 */
[----:B------:R-:W-:Y:S02]  /*14aa0*/  LEA.HI.X R13, R19, UR11, R22, 0x2, P1 ;  /* 0x0000000b130d7c11 */ /* 0x000fe400088f1416 */
[----:B-1----:R-:W-:-:S05]  /*14ab0*/  LEA R7, P3, R3, UR4, 0x2 ;  /* 0x0000000403077c11 */ /* 0x002fca000f8610ff */
[----:B------:R-:W-:Y:S04]  /*14ac0*/  STL [R1+0xb0], R7 ;  /* 0x0000b00701007387 */ /* 0x000fe80000100800 */
[----:B------:R-:W-:Y:S04]  /*14ad0*/  STL [R1+0xcc], R21 ;  /* 0x0000cc1501007387 */ /* 0x000fe80000100800 */
[----:B------:R1:W-:Y:S04]  /*14ae0*/  STL [R1+0xd8], R13 ;  /* 0x0000d80d01007387 */ /* 0x0003e80000100800 */
[----:B-1----:R-:W3:Y:S01]  /*14af0*/  LDL.LU R13, [R1+0x5ac] ;  /* 0x0005ac00010d7983 */ /* 0x002ee20000300800 */
[----:B------:R-:W-:-:S02]  /*14b00*/  SHF.R.S32.HI R23, RZ, 0x1f, R2 ;  /* 0x0000001fff177819 */ /* 0x000fc40000011402 */
[----:B------:R-:W-:Y:S02]  /*14b10*/  SHF.R.S32.HI R24, RZ, 0x1f, R3 ;  /* 0x0000001fff187819 */ /* 0x000fe40000011403 */
[----:B------:R-:W-:Y:S02]  /*14b20*/  LEA.HI.X R7, R2, UR11, R23, 0x2, P2 ;  /* 0x0000000b02077c11 */ /* 0x000fe400090f1417 */
[----:B------:R-:W-:-:S03]  /*14b30*/  LEA.HI.X R2, R3, UR11, R24, 0x2, P3 ;  /* 0x0000000b03027c11 */ /* 0x000fc600098f1418 */
[----:B------:R-:W-:Y:S04]  /*14b40*/  STL [R1+0xdc], R7 ;  /* 0x0000dc0701007387 */ /* 0x000fe80000100800 */
[----:B------:R-:W3:Y:S04]  /*14b50*/  LDL.LU R19, [R1+0x5b0] ;  /* 0x0005b00001137983 */ /* 0x000ee80000300800 */
[----:B------:R1:W-:Y:S04]  /*14b60*/  STL [R1+0xe8], R2 ;  /* 0x0000e80201007387 */ /* 0x0003e80000100800 */
[----:B-1----:R-:W3:Y:S04]  /*14b70*/  LDL.LU R2, [R1+0x5b4] ;  /* 0x0005b40001027983 */ /* 0x002ee80000300800 */
[----:B------:R-:W3:Y:S01]  /*14b80*/  LDL.LU R3, [R1+0x5b8] ;  /* 0x0005b80001037983 */ /* 0x000ee20000300800 */
[----:B--2---:R-:W-:-:S05]  /*14b90*/  LEA R7, P0, R12, UR4, 0x2 ;  /* 0x000000040c077c11 */ /* 0x004fca000f8010ff */
[----:B------:R4:W-:Y:S02]  /*14ba0*/  STL [R1+0x94], R7 ;  /* 0x0000940701007387 */ /* 0x0009e40000100800 */
[----:B----4-:R-:W-:-:S05]  /*14bb0*/  LEA R7, P1, R10, UR4, 0x2 ;  /* 0x000000040a077c11 */ /* 0x010fca000f8210ff */
[----:B------:R3:W-:Y:S01]  /*14bc0*/  STL [R1+0xb4], R7 ;  /* 0x0000b40701007387 */ /* 0x0007e20000100800 */
[----:B------:R-:W-:Y:S02]  /*14bd0*/  SHF.R.S32.HI R21, RZ, 0x1f, R12 ;  /* 0x0000001fff157819 */ /* 0x000fe4000001140c */
[----:B---3--:R-:W-:Y:S02]  /*14be0*/  LEA R7, P2, R6, UR4, 0x2 ;  /* 0x0000000406077c11 */ /* 0x008fe4000f8410ff */
[----:B------:R-:W-:-:S03]  /*14bf0*/  SHF.R.S32.HI R22, RZ, 0x1f, R10 ;  /* 0x0000001fff167819 */ /* 0x000fc6000001140a */
[----:B------:R1:W-:Y:S01]  /*14c00*/  STL [R1+0xc0], R7 ;  /* 0x0000c00701007387 */ /* 0x0003e20000100800 */
[----:B------:R-:W-:Y:S02]  /*14c10*/  SHF.R.S32.HI R23, RZ, 0x1f, R6 ;  /* 0x0000001fff177819 */ /* 0x000fe40000011406 */
[----:B------:R-:W-:Y:S02]  /*14c20*/  LEA.HI.X R12, R12, UR11, R21, 0x2, P0 ;  /* 0x0000000b0c0c7c11 */ /* 0x000fe400080f1415 */
[----:B-1----:R-:W-:Y:S02]  /*14c30*/  LEA R7, P3, R4, UR4, 0x2 ;  /* 0x0000000404077c11 */ /* 0x002fe4000f8610ff */
[----:B------:R-:W-:-:S03]  /*14c40*/  SHF.R.S32.HI R24, RZ, 0x1f, R4 ;  /* 0x0000001fff187819 */ /* 0x000fc60000011404 */
[----:B------:R1:W-:Y:S01]  /*14c50*/  STL [R1+0xd0], R7 ;  /* 0x0000d00701007387 */ /* 0x0003e20000100800 */
[----:B------:R-:W-:Y:S02]  /*14c60*/  LEA.HI.X R6, R6, UR11, R23, 0x2, P2 ;  /* 0x0000000b06067c11 */ /* 0x000fe400090f1417 */
[----:B------:R-:W-:Y:S01]  /*14c70*/  LEA.HI.X R4, R4, UR11, R24, 0x2, P3 ;  /* 0x0000000b04047c11 */ /* 0x000fe200098f1418 */
[----:B------:R2:W-:Y:S01]  /*14c80*/  STL [R1+0xec], R12 ;  /* 0x0000ec0c01007387 */ /* 0x0005e20000100800 */
[----:B-1----:R-:W-:-:S05]  /*14c90*/  LEA.HI.X R7, R10, UR11, R22, 0x2, P1 ;  /* 0x0000000b0a077c11 */ /* 0x002fca00088f1416 */
[----:B------:R1:W-:Y:S04]  /*14ca0*/  STL [R1+0x108], R7 ;  /* 0x0001080701007387 */ /* 0x0003e80000100800 */
[----:B--2---:R-:W2:Y:S04]  /*14cb0*/  LDL.LU R12, [R1+0x5bc] ;  /* 0x0005bc00010c7983 */ /* 0x004ea80000300800 */
[----:B------:R3:W-:Y:S04]  /*14cc0*/  STL [R1+0x10c], R6 ;  /* 0x00010c0601007387 */ /* 0x0007e80000100800 */
[----:B------:R-:W4:Y:S01]  /*14cd0*/  LDL.LU R10, [R1+0x5c0] ;  /* 0x0005c000010a7983 */ /* 0x000f220000300800 */
[----:B-1----:R-:W-:-:S03]  /*14ce0*/  LEA R7, P0, R8, UR4, 0x2 ;  /* 0x0000000408077c11 */ /* 0x002fc6000f8010ff */
[----:B------:R1:W-:Y:S04]  /*14cf0*/  STL [R1+0x118], R4 ;  /* 0x0001180401007387 */ /* 0x0003e80000100800 */
[----:B---3--:R-:W3:Y:S04]  /*14d00*/  LDL.LU R6, [R1+0x5c4] ;  /* 0x0005c40001067983 */ /* 0x008ee80000300800 */
[----:B-1----:R-:W3:Y:S04]  /*14d10*/  LDL.LU R4, [R1+0x5c8] ;  /* 0x0005c80001047983 */ /* 0x002ee80000300800 */
[----:B------:R1:W-:Y:S02]  /*14d20*/  STL [R1+0xc4], R7 ;  /* 0x0000c40701007387 */ /* 0x0003e40000100800 */
[----:B-1----:R-:W-:-:S05]  /*14d30*/  LEA R7, P1, R5, UR4, 0x2 ;  /* 0x0000000405077c11 */ /* 0x002fca000f8210ff */
[----:B------:R1:W-:Y:S01]  /*14d40*/  STL [R1+0xd4], R7 ;  /* 0x0000d40701007387 */ /* 0x0003e20000100800 */
[----:B------:R-:W-:Y:S02]  /*14d50*/  SHF.R.S32.HI R21, RZ, 0x1f, R8 ;  /* 0x0000001fff157819 */ /* 0x000fe40000011408 */
        /* <DEDUP_REMOVED lines=18> */
[----:B------:R1:W-:Y:S04]  /*14e80*/  STL [R1+0xe4], R0 ;  /* 0x0000e40001007387 */ /* 0x0003e80000100800 */
[----:B-1----:R-:W3:Y:S04]  /*14e90*/  LDL.LU R0, [R1+0x5d4] ;  /* 0x0005d40001007983 */ /* 0x002ee80000300800 */
[----:B------:R-:W3:Y:S01]  /*14ea0*/  LDL.LU R20, [R1+0x5d8] ;  /* 0x0005d80001147983 */ /* 0x000ee20000300800 */
[----:B------:R-:W-:-:S05]  /*14eb0*/  LEA R7, P1, R19, UR4, 0x2 ;  /* 0x0000000413077c11 */ /* 0x000fca000f8210ff */
[----:B------:R1:W-:Y:S01]  /*14ec0*/  STL [R1+0x104], R7 ;  /* 0x0001040701007387 */ /* 0x0003e20000100800 */
[----:B------:R-:W-:Y:S02]  /*14ed0*/  SHF.R.S32.HI R21, RZ, 0x1f, R13 ;  /* 0x0000001fff157819 */ /* 0x000fe4000001140d */
[----:B------:R-:W-:Y:S02]  /*14ee0*/  SHF.R.S32.HI R22, RZ, 0x1f, R19 ;  /* 0x0000001fff167819 */ /* 0x000fe40000011413 */
[----:B-1----:R-:W-:Y:S02]  /*14ef0*/  LEA R7, P2, R2, UR4, 0x2 ;  /* 0x0000000402077c11 */ /* 0x002fe4000f8410ff */
[----:B------:R-:W-:-:S03]  /*14f00*/  SHF.R.S32.HI R23, RZ, 0x1f, R2 ;  /* 0x0000001fff177819 */ /* 0x000fc60000011402 */
[----:B------:R1:W-:Y:S01]  /*14f10*/  STL [R1+0x110], R7 ;  /* 0x0001100701007387 */ /* 0x0003e20000100800 */
[----:B------:R-:W-:Y:S02]  /*14f20*/  SHF.R.S32.HI R24, RZ, 0x1f, R3 ;  /* 0x0000001fff187819 */ /* 0x000fe40000011403 */
[----:B------:R-:W-:Y:S02]  /*14f30*/  LEA.HI.X R21, R13, UR11, R21, 0x2, P0 ;  /* 0x0000000b0d157c11 */ /* 0x000fe400080f1415 */
[----:B------:R-:W-:Y:S02]  /*14f40*/  LEA.HI.X R13, R19, UR11, R22, 0x2, P1 ;  /* 0x0000000b130d7c11 */ /* 0x000fe400088f1416 */
[----:B-1----:R-:W-:-:S05]  /*14f50*/  LEA R7, P3, R3, UR4, 0x2 ;  /* 0x0000000403077c11 */ /* 0x002fca000f8610ff */
[----:B------:R1:W-:Y:S04]  /*14f60*/  STL [R1+0x120], R7 ;  /* 0x0001200701007387 */ /* 0x0003e80000100800 */
[----:B------:R-:W-:Y:S01]  /*14f70*/  STL [R1+0x1ac], R21 ;  /* 0x0001ac1501007387 */ /* 0x000fe20000100800 */
[----:B-1----:R-:W-:Y:S02]  /*14f80*/  LEA.HI.X R7, R2, UR11, R23, 0x2, P2 ;  /* 0x0000000b02077c11 */ /* 0x002fe400090f1417 */
[----:B------:R-:W-:Y:S01]  /*14f90*/  LEA.HI.X R2, R3, UR11, R24, 0x2, P3 ;  /* 0x0000000b03027c11 */ /* 0x000fe200098f1418 */
[----:B------:R1:W-:Y:S04]  /*14fa0*/  STL [R1+0x1b8], R13 ;  /* 0x0001b80d01007387 */ /* 0x0003e80000100800 */
[----:B------:R-:W-:Y:S04]  /*14fb0*/  STL [R1+0x1bc], R7 ;  /* 0x0001bc0701007387 */ /* 0x000fe80000100800 */
[----:B------:R2:W-:Y:S04]  /*14fc0*/  STL [R1+0x1c8], R2 ;  /* 0x0001c80201007387 */ /* 0x0005e80000100800 */
[----:B-1----:R-:W3:Y:S04]  /*14fd0*/  LDL.LU R13, [R1+0x5e8] ;  /* 0x0005e800010d7983 */ /* 0x002ee80000300800 */
[----:B------:R-:W3:Y:S01]  /*14fe0*/  LDL R19, [R1+0x5ec] ;  /* 0x0005ec0001137983 */ /* 0x000ee20000100800 */
[----:B--2---:R-:W-:-:S05]  /*14ff0*/  LEA R2, P0, R12, UR4, 0x2 ;  /* 0x000000040c027c11 */ /* 0x004fca000f8010ff */
[----:B------:R1:W-:Y:S01]  /*15000*/  STL [R1+0x114], R2 ;  /* 0x0001140201007387 */ /* 0x0003e20000100800 */
[----:B----4-:R-:W-:-:S03]  /*15010*/  LEA R7, P1, R10, UR4, 0x2 ;  /* 0x000000040a077c11 */ /* 0x010fc6000f8210ff */
[----:B------:R-:W2:Y:S04]  /*15020*/  LDL R3, [R1+0x5f4] ;  /* 0x0005f40001037983 */ /* 0x000ea80000100800 */
[----:B-1----:R-:W4:Y:S04]  /*15030*/  LDL R2, [R1+0x5f0] ;  /* 0x0005f00001027983 */ /* 0x002f280000100800 */
[----:B------:R3:W-:Y:S01]  /*15040*/  STL [R1+0x124], R7 ;  /* 0x0001240701007387 */ /* 0x0007e20000100800 */
[----:B------:R-:W-:Y:S02]  /*15050*/  SHF.R.S32.HI R21, RZ, 0x1f, R12 ;  /* 0x0000001fff157819 */ /* 0x000fe4000001140c */
[----:B---3--:R-:W-:-:S02]  /*15060*/  LEA R7, P2, R6, UR4, 0x2 ;  /* 0x0000000406077c11 */ /* 0x008fc4000f8410ff */
[----:B------:R-:W-:-:S03]  /*15070*/  SHF.R.S32.HI R22, RZ, 0x1f, R10 ;  /* 0x0000001fff167819 */ /* 0x000fc6000001140a */
[----:B------:R1:W-:Y:S01]  /*15080*/  STL [R1+0x1a0], R7 ;  /* 0x0001a00701007387 */ /* 0x0003e20000100800 */
[----:B------:R-:W-:Y:S02]  /*15090*/  SHF.R.S32.HI R23, RZ, 0x1f, R6 ;  /* 0x0000001fff177819 */ /* 0x000fe40000011406 */
[----:B------:R-:W-:Y:S02]  /*150a0*/  LEA.HI.X R12, R12, UR11, R21, 0x2, P0 ;  /* 0x0000000b0c0c7c11 */ /* 0x000fe400080f1415 */
[----:B-1----:R-:W-:-:S05]  /*150b0*/  LEA R7, P3, R4, UR4, 0x2 ;  /* 0x0000000404077c11 */ /* 0x002fca000f8610ff */
[----:B------:R1:W-:Y:S01]  /*150c0*/  STL [R1+0x1b0], R7 ;  /* 0x0001b00701007387 */ /* 0x0003e20000100800 */
[----:B------:R-:W-:Y:S02]  /*150d0*/  LEA.HI.X R6, R6, UR11, R23, 0x2, P2 ;  /* 0x0000000b06067c11 */ /* 0x000fe400090f1417 */
[----:B------:R-:W-:Y:S01]  /*150e0*/  SHF.R.S32.HI R24, RZ, 0x1f, R4 ;  /* 0x0000001fff187819 */ /* 0x000fe20000011404 */
[----:B------:R3:W-:Y:S01]  /*150f0*/  STL [R1+0x1cc], R12 ;  /* 0x0001cc0c01007387 */ /* 0x0007e20000100800 */
[----:B-1----:R-:W-:Y:S02]  /*15100*/  LEA.HI.X R7, R10, UR11, R22, 0x2, P1 ;  /* 0x0000000b0a077c11 */ /* 0x002fe400088f1416 */
[----:B------:R-:W-:-:S03]  /*15110*/  LEA.HI.X R4, R4, UR11, R24, 0x2, P3 ;  /* 0x0000000b04047c11 */ /* 0x000fc600098f1418 */
[----:B------:R-:W-:Y:S04]  /*15120*/  STL [R1+0x2f8], R7 ;  /* 0x0002f80701007387 */ /* 0x000fe80000100800 */
[----:B---3--:R-:W3:Y:S04]  /*15130*/  LDL R12, [R1+0x5f8] ;  /* 0x0005f800010c7983 */ /* 0x008ee80000100800 */
[----:B------:R1:W-:Y:S04]  /*15140*/  STL [R1+0x300], R6 ;  /* 0x0003000601007387 */ /* 0x0003e80000100800 */
[----:B------:R-:W3:Y:S04]  /*15150*/  LDL.LU R10, [R1+0x664] ;  /* 0x00066400010a7983 */ /* 0x000ee80000300800 */
[----:B------:R1:W-:Y:S04]  /*15160*/  STL [R1+0x308], R4 ;  /* 0x0003080401007387 */ /* 0x0003e80000100800 */
[----:B-1----:R-:W3:Y:S04]  /*15170*/  LDL.LU R6, [R1+0x668] ;  /* 0x0006680001067983 */ /* 0x002ee80000300800 */
[----:B------:R-:W3:Y:S01]  /*15180*/  LDL.LU R4, [R1+0x66c] ;  /* 0x00066c0001047983 */ /* 0x000ee20000300800 */
[----:B------:R-:W-:-:S05]  /*15190*/  LEA R7, P0, R8, UR4, 0x2 ;  /* 0x0000000408077c11 */ /* 0x000fca000f8010ff */
[----:B------:R1:W-:Y:S02]  /*151a0*/  STL [R1+0x1a4], R7 ;  /* 0x0001a40701007387 */ /* 0x0003e40000100800 */
[----:B-1----:R-:W-:-:S05]  /*151b0*/  LEA R7, P1, R5, UR4, 0x2 ;  /* 0x0000000405077c11 */ /* 0x002fca000f8210ff */
[----:B------:R1:W-:Y:S01]  /*151c0*/  STL [R1+0x1b4], R7 ;  /* 0x0001b40701007387 */ /* 0x0003e20000100800 */
[----:B------:R-:W-:Y:S02]  /*151d0*/  SHF.R.S32.HI R21, RZ, 0x1f, R8 ;  /* 0x0000001fff157819 */ /* 0x000fe40000011408 */
[----:B-1----:R-:W-:Y:S02]  /*151e0*/  LEA R7, P2, R0, UR4, 0x2 ;  /* 0x0000000400077c11 */ /* 0x002fe4000f8410ff */
[----:B------:R-:W-:-:S03]  /*151f0*/  SHF.R.S32.HI R22, RZ, 0x1f, R5 ;  /* 0x0000001fff167819 */ /* 0x000fc60000011405 */
[----:B------:R1:W-:Y:S01]  /*15200*/  STL [R1+0x1c0], R7 ;  /* 0x0001c00701007387 */ /* 0x0003e20000100800 */
[----:B------:R-:W-:Y:S02]  /*15210*/  LEA.HI.X R8, R8, UR11, R21, 0x2, P0 ;  /* 0x0000000b08087c11 */ /* 0x000fe400080f1415 */
[----:B-1----:R-:W-:-:S05]  /*15220*/  LEA R7, P3, R20, UR4, 0x2 ;  /* 0x0000000414077c11 */ /* 0x002fca000f8610ff */
[----:B------:R1:W-:Y:S01]  /*15230*/  STL [R1+0x1d0], R7 ;  /* 0x0001d00701007387 */ /* 0x0003e20000100800 */
[----:B------:R-:W-:-:S03]  /*15240*/  SHF.R.S32.HI R23, RZ, 0x1f, R0 ;  /* 0x0000001fff177819 */ /* 0x000fc60000011400 */
[----:B------:R1:W-:Y:S02]  /*15250*/  STL [R1+0x320], R8 ;  /* 0x0003200801007387 */ /* 0x0003e40000100800 */
[----:B-1----:R-:W-:Y:S02]  /*15260*/  LEA.HI.X R7, R5, UR11, R22, 0x2, P1 ;  /* 0x0000000b05077c11 */ /* 0x002fe400088f1416 */
[----:B------:R-:W-:-:S03]  /*15270*/  LEA.HI.X R5, R0, UR11, R23, 0x2, P2 ;  /* 0x0000000b00057c11 */ /* 0x000fc600090f1417 */
[----:B------:R-:W-:Y:S04]  /*15280*/  STL [R1+0x340], R7 ;  /* 0x0003400701007387 */ /* 0x000fe80000100800 */
[----:B------:R-:W3:Y:S01]  /*15290*/  LDL.LU R8, [R1+0x670] ;  /* 0x0006700001087983 */ /* 0x000ee20000300800 */
[----:B------:R-:W-:-:S03]  /*152a0*/  SHF.R.S32.HI R24, RZ, 0x1f, R20 ;  /* 0x0000001fff187819 */ /* 0x000fc60000011414 */
[----:B------:R1:W-:Y:S01]  /*152b0*/  STL [R1+0x348], R5 ;  /* 0x0003480501007387 */ /* 0x0003e20000100800 */
[----:B------:R-:W-:-:S03]  /*152c0*/  LEA.HI.X R0, R20, UR11, R24, 0x2, P3 ;  /* 0x0000000b14007c11 */ /* 0x000fc600098f1418 */
[----:B-1----:R-:W3:Y:S04]  /*152d0*/  LDL.LU R5, [R1+0x67c] ;  /* 0x00067c0001057983 */ /* 0x002ee80000300800 */
        /* <DEDUP_REMOVED lines=8> */
[----:B------:R-:W-:Y:S02]  /*15360*/  SHF.R.S32.HI R22, RZ, 0x1f, R19 ;  /* 0x0000001fff167819 */ /* 0x000fe40000011413 */
[----:B------:R-:W-:Y:S02]  /*15370*/  LEA.HI.X R21, R13, UR11, R21, 0x2, P0 ;  /* 0x0000000b0d157c11 */ /* 0x000fe400080f1415 */
[----:B------:R-:W-:Y:S02]  /*15380*/  LEA.HI.X R13, R19, UR11, R22, 0x2, P1 ;  /* 0x0000000b130d7c11 */ /* 0x000fe400088f1416 */
[----:B----4-:R-:W-:Y:S02]  /*15390*/  LEA R7, P2, R2, UR4, 0x2 ;  /* 0x0000000402077c11 */ /* 0x010fe4000f8410ff */
[----:B------:R-:W-:-:S03]  /*153a0*/  SHF.R.S32.HI R23, RZ, 0x1f, R2 ;  /* 0x0000001fff177819 */ /* 0x000fc60000011402 */
[----:B------:R1:W-:Y:S01]  /*153b0*/  STL [R1+0x318], R7 ;  /* 0x0003180701007387 */ /* 0x0003e20000100800 */
[----:B--2---:R-:W-:Y:S02]  /*153c0*/  SHF.R.S32.HI R24, RZ, 0x1f, R3 ;  /* 0x0000001fff187819 */ /* 0x004fe40000011403 */
        /* <DEDUP_REMOVED lines=8> */
[----:B-1----:R-:W2:Y:S04]  /*15450*/  LDL.LU R13, [R1+0x688] ;  /* 0x00068800010d7983 */ /* 0x002ea80000300800 */
[----:B------:R-:W4:Y:S01]  /*15460*/  LDL.LU R19, [R1+0x68c] ;  /* 0x00068c0001137983 */ /* 0x000f220000300800 */
[----:B---3--:R-:W-:-:S05]  /*15470*/  LEA R2, P0, R12, UR4, 0x2 ;  /* 0x000000040c027c11 */ /* 0x008fca000f8010ff */
[----:B------:R1:W-:Y:S01]  /*15480*/  STL [R1+0x328], R2 ;  /* 0x0003280201007387 */ /* 0x0003e20000100800 */
[----:B------:R-:W-:-:S03]  /*15490*/  LEA R7, P1, R10, UR4, 0x2 ;  /* 0x000000040a077c11 */ /* 0x000fc6000f8210ff */
[----:B-1----:R-:W3:Y:S04]  /*154a0*/  LDL.LU R2, [R1+0x690] ;  /* 0x0006900001027983 */ /* 0x002ee80000300800 */
[----:B------:R-:W3:Y:S04]  /*154b0*/  LDL.LU R3, [R1+0x694] ;  /* 0x0006940001037983 */ /* 0x000ee80000300800 */
[----:B------:R1:W-:Y:S01]  /*154c0*/  STL [R1+0x338], R7 ;  /* 0x0003380701007387 */ /* 0x0003e20000100800 */
[----:B------:R-:W-:Y:S02]  /*154d0*/  SHF.R.S32.HI R21, RZ, 0x1f, R12 ;  /* 0x0000001fff157819 */ /* 0x000fe4000001140c */
[----:B-1----:R-:W-:-:S02]  /*154e0*/  LEA R7, P2, R6, UR4, 0x2 ;  /* 0x0000000406077c11 */ /* 0x002fc4000f8410ff */
[----:B------:R-:W-:-:S03]  /*154f0*/  SHF.R.S32.HI R22, RZ, 0x1f, R10 ;  /* 0x0000001fff167819 */ /* 0x000fc6000001140a */
[----:B------:R1:W-:Y:S01]  /*15500*/  STL [R1+0x350], R7 ;  /* 0x0003500701007387 */ /* 0x0003e20000100800 */
[----:B------:R-:W-:Y:S02]  /*15510*/  SHF.R.S32.HI R23, RZ, 0x1f, R6 ;  /* 0x0000001fff177819 */ /* 0x000fe40000011406 */
[----:B------:R-:W-:Y:S02]  /*15520*/  SHF.R.S32.HI R24, RZ, 0x1f, R4 ;  /* 0x0000001fff187819 */ /* 0x000fe40000011404 */
[----:B------:R-:W-:Y:S02]  /*15530*/  LEA.HI.X R12, R12, UR11, R21, 0x2, P0 ;  /* 0x0000000b0c0c7c11 */ /* 0x000fe400080f1415 */
[----:B-1----:R-:W-:Y:S02]  /*15540*/  LEA R7, P3, R4, UR4, 0x2 ;  /* 0x0000000404077c11 */ /* 0x002fe4000f8610ff */
[----:B------:R-:W-:-:S03]  /*15550*/  LEA.HI.X R6, R6, UR11, R23, 0x2, P2 ;  /* 0x0000000b06067c11 */ /* 0x000fc600090f1417 */
[----:B------:R1:W-:Y:S01]  /*15560*/  STL [R1+0x368], R7 ;  /* 0x0003680701007387 */ /* 0x0003e20000100800 */
[----:B------:R-:W-:-:S03]  /*15570*/  LEA.HI.X R4, R4, UR11, R24, 0x2, P3 ;  /* 0x0000000b04047c11 */ /* 0x000fc600098f1418 */
[----:B------:R1:W-:Y:S02]  /*15580*/  STL [R1+0x384], R12 ;  /* 0x0003840c01007387 */ /* 0x0003e40000100800 */
[----:B-1----:R-:W-:-:S05]  /*15590*/  LEA.HI.X R7, R10, UR11, R22, 0x2, P1 ;  /* 0x0000000b0a077c11 */ /* 0x002fca00088f1416 */
[----:B------:R-:W-:Y:S04]  /*155a0*/  STL [R1+0x38c], R7 ;  /* 0x00038c0701007387 */ /* 0x000fe80000100800 */
[----:B------:R-:W-:Y:S04]  /*155b0*/  STL [R1+0x394], R6 ;  /* 0x0003940601007387 */ /* 0x000fe80000100800 */
[----:B------:R1:W-:Y:S04]  /*155c0*/  STL [R1+0x39c], R4 ;  /* 0x00039c0401007387 */ /* 0x0003e80000100800 */
[----:B------:R-:W3:Y:S04]  /*155d0*/  LDL.LU R12, [R1+0x698] ;  /* 0x00069800010c7983 */ /* 0x000ee80000300800 */
[----:B------:R-:W3:Y:S01]  /*155e0*/  LDL.LU R10, [R1+0x69c] ;  /* 0x00069c00010a7983 */ /* 0x000ee20000300800 */
[----:B-1----:R-:W-:-:S05]  /*155f0*/  LEA R4, P0, R8, UR4, 0x2 ;  /* 0x0000000408047c11 */ /* 0x002fca000f8010ff */
[----:B------:R1:W-:Y:S04]  /*15600*/  STL [R1+0x358], R4 ;  /* 0x0003580401007387 */ /* 0x0003e80000100800 */
[----:B------:R-:W3:Y:S01]  /*15610*/  LDL.LU R6, [R1+0x6a0] ;  /* 0x0006a00001067983 */ /* 0x000ee20000300800 */
[----:B------:R-:W-:-:S03]  /*15620*/  LEA R7, P1, R5, UR4, 0x2 ;  /* 0x0000000405077c11 */ /* 0x000fc6000f8210ff */
[----:B-1----:R-:W3:Y:S04]  /*15630*/  LDL.LU R4, [R1+0x6a4] ;  /* 0x0006a40001047983 */ /* 0x002ee80000300800 */
[----:B------:R1:W-:Y:S01]  /*15640*/  STL [R1+0x370], R7 ;  /* 0x0003700701007387 */ /* 0x0003e20000100800 */
[----:B------:R-:W-:Y:S02]  /*15650*/  SHF.R.S32.HI R21, RZ, 0x1f, R8 ;  /* 0x0000001fff157819 */ /* 0x000fe40000011408 */
[----:B-1----:R-:W-:Y:S02]  /*15660*/  LEA R7, P2, R0, UR4, 0x2 ;  /* 0x0000000400077c11 */ /* 0x002fe4000f8410ff */
[----:B------:R-:W-:-:S03]  /*15670*/  SHF.R.S32.HI R22, RZ, 0x1f, R5 ;  /* 0x0000001fff167819 */ /* 0x000fc60000011405 */
[----:B------:R1:W-:Y:S01]  /*15680*/  STL [R1+0x378], R7 ;  /* 0x0003780701007387 */ /* 0x0003e20000100800 */
[----:B------:R-:W-:Y:S02]  /*15690*/  LEA.HI.X R8, R8, UR11, R21, 0x2, P0 ;  /* 0x0000000b08087c11 */ /* 0x000fe400080f1415 */
[----:B-1----:R-:W-:-:S05]  /*156a0*/  LEA R7, P3, R20, UR4, 0x2 ;  /* 0x0000000414077c11 */ /* 0x002fca000f8610ff */
[----:B------:R1:W-:Y:S04]  /*156b0*/  STL [R1+0x388], R7 ;  /* 0x0003880701007387 */ /* 0x0003e80000100800 */
[----:B------:R1:W-:Y:S02]  /*156c0*/  STL [R1+0x3a4], R8 ;  /* 0x0003a40801007387 */ /* 0x0003e40000100800 */
[----:B-1----:R-:W-:-:S05]  /*156d0*/  LEA.HI.X R7, R5, UR11, R22, 0x2, P1 ;  /* 0x0000000b05077c11 */ /* 0x002fca00088f1416 */
[----:B------:R-:W-:Y:S04]  /*156e0*/  STL [R1+0x3ac], R7 ;  /* 0x0003ac0701007387 */ /* 0x000fe80000100800 */
[----:B------:R-:W3:Y:S01]  /*156f0*/  LDL.LU R8, [R1+0x6a8] ;  /* 0x0006a80001087983 */ /* 0x000ee20000300800 */
[----:B------:R-:W-:Y:S02]  /*15700*/  SHF.R.S32.HI R23, RZ, 0x1f, R0 ;  /* 0x0000001fff177819 */ /* 0x000fe40000011400 */
[----:B------:R-:W-:Y:S02]  /*15710*/  SHF.R.S32.HI R24, RZ, 0x1f, R20 ;  /* 0x0000001fff187819 */ /* 0x000fe40000011414 */
[----:B------:R-:W-:Y:S02]  /*15720*/  LEA.HI.X R5, R0, UR11, R23, 0x2, P2 ;  /* 0x0000000b00057c11 */ /* 0x000fe400090f1417 */
[----:B------:R-:W-:-:S03]  /*15730*/  LEA.HI.X R0, R20, UR11, R24, 0x2, P3 ;  /* 0x0000000b14007c11 */ /* 0x000fc600098f1418 */
[----:B------:R1:W-:Y:S04]  /*15740*/  STL [R1+0x3b4], R5 ;  /* 0x0003b40501007387 */ /* 0x0003e80000100800 */
[----:B-1----:R-:W3:Y:S04]  /*15750*/  LDL.LU R5, [R1+0x6ac] ;  /* 0x0006ac0001057983 */ /* 0x002ee80000300800 */
[----:B------:R1:W-:Y:S04]  /*15760*/  STL [R1+0x3bc], R0 ;  /* 0x0003bc0001007387 */ /* 0x0003e80000100800 */
[----:B-1----:R-:W3:Y:S04]  /*15770*/  LDL.LU R0, [R1+0x6b0] ;  /* 0x0006b00001007983 */ /* 0x002ee80000300800 */
[----:B------:R-:W3:Y:S01]  /*15780*/  LDL.LU R20, [R1+0x6b4] ;  /* 0x0006b40001147983 */ /* 0x000ee20000300800 */
[----:B--2---:R-:W-:-:S05]  /*15790*/  LEA R7, P0, R13, UR4, 0x2 ;  /* 0x000000040d077c11 */ /* 0x004fca000f8010ff */
[----:B------:R4:W-:Y:S01]  /*157a0*/  STL [R1+0x380], R7 ;  /* 0x0003800701007387 */ /* 0x0009e20000100800 */
[----:B------:R-:W-:Y:S02]  /*157b0*/  SHF.R.S32.HI R21, RZ, 0x1f, R13 ;  /* 0x0000001fff157819 */ /* 0x000fe4000001140d */
[----:B----4-:R-:W-:-:S05]  /*157c0*/  LEA R7, P1, R19, UR4, 0x2 ;  /* 0x0000000413077c11 */ /* 0x010fca000f8210ff */
[----:B------:R3:W-:Y:S01]  /*157d0*/  STL [R1+0x390], R7 ;  /* 0x0003900701007387 */ /* 0x0007e20000100800 */
[----:B------:R-:W-:Y:S02]  /*157e0*/  SHF.R.S32.HI R22, RZ, 0x1f, R19 ;  /* 0x0000001fff167819 */ /* 0x000fe40000011413 */
[----:B------:R-:W-:Y:S02]  /*157f0*/  LEA.HI.X R21, R13, UR11, R21, 0x2, P0 ;  /* 0x0000000b0d157c11 */ /* 0x000fe400080f1415 */
[----:B---3--:R-:W-:Y:S02]  /*15800*/  LEA R7, P2, R2, UR4, 0x2 ;  /* 0x0000000402077c11 */ /* 0x008fe4000f8410ff */
[----:B------:R-:W-:-:S03]  /*15810*/  LEA.HI.X R13, R19, UR11, R22, 0x2, P1 ;  /* 0x0000000b130d7c11 */ /* 0x000fc600088f1416 */
[----:B------:R1:W-:Y:S01]  /*15820*/  STL [R1+0x398], R7 ;  /* 0x0003980701007387 */ /* 0x0003e20000100800 */
[----:B------:R-:W-:Y:S02]  /*15830*/  SHF.R.S32.HI R23, RZ, 0x1f, R2 ;  /* 0x0000001fff177819 */ /* 0x000fe40000011402 */
[----:B-1----:R-:W-:Y:S02]  /*15840*/  LEA R7, P3, R3, UR4, 0x2 ;  /* 0x0000000403077c11 */ /* 0x002fe4000f8610ff */
[----:B------:R-:W-:-:S03]  /*15850*/  SHF.R.S32.HI R24, RZ, 0x1f, R3 ;  /* 0x0000001fff187819 */ /* 0x000fc60000011403 */
[----:B------:R1:W-:Y:S04]  /*15860*/  STL [R1+0x3a8], R7 ;  /* 0x0003a80701007387 */ /* 0x0003e80000100800 */
[----:B------:R-:W-:Y:S04]  /*15870*/  STL [R1+0x3c4], R21 ;  /* 0x0003c41501007387 */ /* 0x000fe80000100800 */
[----:B------:R2:W-:Y:S01]  /*15880*/  STL [R1+0x3cc], R13 ;  /* 0x0003cc0d01007387 */ /* 0x0005e20000100800 */
[----:B-1----:R-:W-:Y:S02]  /*15890*/  LEA.HI.X R7, R2, UR11, R23, 0x2, P2 ;  /* 0x0000000b02077c11 */ /* 0x002fe400090f1417 */
[----:B------:R-:W-:Y:S01]  /*158a0*/  LEA.HI.X R2, R3, UR11, R24, 0x2, P3 ;  /* 0x0000000b03027c11 */ /* 0x000fe200098f1418 */
[----:B--2---:R-:W2:Y:S04]  /*158b0*/  LDL.LU R13, [R1+0x6b8] ;  /* 0x0006b800010d7983 */ /* 0x004ea80000300800 */
[----:B------:R1:W-:Y:S04]  /*158c0*/  STL [R1+0x3d4], R7 ;  /* 0x0003d40701007387 */ /* 0x0003e80000100800 */
[----:B------:R-:W3:Y:S04]  /*158d0*/  LDL.LU R19, [R1+0x6bc] ;  /* 0x0006bc0001137983 */ /* 0x000ee80000300800 */
[----:B------:R4:W-:Y:S01]  /*158e0*/  STL [R1+0x3dc], R2 ;  /* 0x0003dc0201007387 */ /* 0x0009e20000100800 */
[----:B-1----:R-:W-:-:S03]  /*158f0*/  LEA R7, P0, R12, UR4, 0x2 ;  /* 0x000000040c077c11 */ /* 0x002fc6000f8010ff */
[----:B----4-:R-:W4:Y:S04]  /*15900*/  LDL.LU R2, [R1+0x6c0] ;  /* 0x0006c00001027983 */ /* 0x010f280000300800 */
[----:B------:R-:W4:Y:S04]  /*15910*/  LDL.LU R3, [R1+0x6c4] ;  /* 0x0006c40001037983 */ /* 0x000f280000300800 */
        /* <DEDUP_REMOVED lines=19> */
[----:B------:R-:W4:Y:S04]  /*15a50*/  LDL.LU R12, [R1+0x6c8] ;  /* 0x0006c800010c7983 */ /* 0x000f280000300800 */
[----:B------:R-:W4:Y:S01]  /*15a60*/  LDL.LU R10, [R1+0x6cc] ;  /* 0x0006cc00010a7983 */ /* 0x000f220000300800 */
[----:B-1----:R-:W-:-:S05]  /*15a70*/  LEA R4, P0, R8, UR4, 0x2 ;  /* 0x0000000408047c11 */ /* 0x002fca000f8010ff */
[----:B------:R1:W-:Y:S04]  /*15a80*/  STL [R1+0x3c0], R4 ;  /* 0x0003c00401007387 */ /* 0x0003e80000100800 */
[----:B------:R-:W4:Y:S04]  /*15a90*/  LDL.LU R6, [R1+0x6d0] ;  /* 0x0006d00001067983 */ /* 0x000f280000300800 */
[----:B-1----:R-:W4:Y:S01]  /*15aa0*/  LDL.LU R4, [R1+0x6d4] ;  /* 0x0006d40001047983 */ /* 0x002f220000300800 */
[----:B------:R-:W-:-:S05]  /*15ab0*/  LEA R7, P1, R5, UR4, 0x2 ;  /* 0x0000000405077c11 */ /* 0x000fca000f8210ff */
        /* <DEDUP_REMOVED lines=17> */
[----:B------:R-:W4:Y:S04]  /*15bd0*/  LDL.LU R8, [R1+0x6d8] ;  /* 0x0006d80001087983 */ /* 0x000f280000300800 */
[----:B-1----:R-:W4:Y:S01]  /*15be0*/  LDL.LU R5, [R1+0x6dc] ;  /* 0x0006dc0001057983 */ /* 0x002f220000300800 */
[----:B--2---:R-:W-:-:S05]  /*15bf0*/  LEA R0, P0, R13, UR4, 0x2 ;  /* 0x000000040d007c11 */ /* 0x004fca000f8010ff */
[----:B------:R1:W-:Y:S01]  /*15c00*/  STL [R1+0x3e0], R0 ;  /* 0x0003e00001007387 */ /* 0x0003e20000100800 */
[----:B---3--:R-:W-:-:S03]  /*15c10*/  LEA R7, P1, R19, UR4, 0x2 ;  /* 0x0000000413077c11 */ /* 0x008fc6000f8210ff */
[----:B-1----:R-:W2:Y:S04]  /*15c20*/  LDL.LU R0, [R1+0x6e0] ;  /* 0x0006e00001007983 */ /* 0x002ea80000300800 */
[----:B------:R-:W3:Y:S04]  /*15c30*/  LDL.LU R20, [R1+0x6e4] ;  /* 0x0006e40001147983 */ /* 0x000ee80000300800 */
[----:B------:R4:W-:Y:S01]  /*15c40*/  STL [R1+0x3f0], R7 ;  /* 0x0003f00701007387 */ /* 0x0009e20000100800 */
[----:B------:R-:W-:Y:S02]  /*15c50*/  SHF.R.S32.HI R21, RZ, 0x1f, R13 ;  /* 0x0000001fff157819 */ /* 0x000fe4000001140d */
[----:B------:R-:W-:-:S02]  /*15c60*/  SHF.R.S32.HI R22, RZ, 0x1f, R19 ;  /* 0x0000001fff167819 */ /* 0x000fc40000011413 */
[----:B----4-:R-:W-:Y:S02]  /*15c70*/  LEA R7, P2, R2, UR4, 0x2 ;  /* 0x0000000402077c11 */ /* 0x010fe4000f8410ff */
[----:B------:R-:W-:-:S03]  /*15c80*/  LEA.HI.X R21, R13, UR11, R21, 0x2, P0 ;  /* 0x0000000b0d157c11 */ /* 0x000fc600080f1415 */
[----:B------:R1:W-:Y:S01]  /*15c90*/  STL [R1+0x3f8], R7 ;  /* 0x0003f80701007387 */ /* 0x0003e20000100800 */
[----:B------:R-:W-:Y:S02]  /*15ca0*/  LEA.HI.X R13, R19, UR11, R22, 0x2, P1 ;  /* 0x0000000b130d7c11 */ /* 0x000fe400088f1416 */
        /* <DEDUP_REMOVED lines=8> */
[----:B----4-:R-:W4:Y:S04]  /*15d30*/  LDL.LU R13, [R1+0x6e8] ;  /* 0x0006e800010d7983 */ /* 0x010f280000300800 */
[----:B------:R-:W-:Y:S04]  /*15d40*/  STL [R1+0x434], R7 ;  /* 0x0004340701007387 */ /* 0x000fe80000100800 */
[----:B------:R-:W4:Y:S04]  /*15d50*/  LDL.LU R19, [R1+0x6ec] ;  /* 0x0006ec0001137983 */ /* 0x000f280000300800 */
[----:B------:R1:W-:Y:S04]  /*15d60*/  STL [R1+0x43c], R2 ;  /* 0x00043c0201007387 */ /* 0x0003e80000100800 */
[----:B-1----:R-:W4:Y:S04]  /*15d70*/  LDL.LU R2, [R1+0x6f0] ;  /* 0x0006f00001027983 */ /* 0x002f280000300800 */
[----:B------:R-:W4:Y:S01]  /*15d80*/  LDL.LU R3, [R1+0x6f4] ;  /* 0x0006f40001037983 */ /* 0x000f220000300800 */
        /* <DEDUP_REMOVED lines=15> */
[----:B------:R-:W-:Y:S01]  /*15e80*/  STL [R1+0x44c], R7 ;  /* 0x00044c0701007387 */ /* 0x000fe20000100800 */
[----:B------:R-:W-:-:S03]  /*15e90*/  SHF.R.S32.HI R24, RZ, 0x1f, R4 ;  /* 0x0000001fff187819 */ /* 0x000fc60000011404 */
[----:B------:R-:W4:Y:S01]  /*15ea0*/  LDL.LU R12, [R1+0x6f8] ;  /* 0x0006f800010c7983 */ /* 0x000f220000300800 */
[----:B------:R-:W-:-:S03]  /*15eb0*/  LEA.HI.X R4, R4, UR11, R24, 0x2, P3 ;  /* 0x0000000b04047c11 */ /* 0x000fc600098f1418 */
[----:B------:R1:W-:Y:S04]  /*15ec0*/  STL [R1+0x454], R6 ;  /* 0x0004540601007387 */ /* 0x0003e80000100800 */
        /* <DEDUP_REMOVED lines=9> */
[----:B------:R-:W-:Y:S02]  /*15f60*/  SHF.R.S32.HI R22, RZ, 0x1f, R5 ;  /* 0x0000001fff167819 */ /* 0x000fe40000011405 */
[----:B------:R-:W-:Y:S02]  /*15f70*/  LEA.HI.X R8, R8, UR11, R21, 0x2, P0 ;  /* 0x0000000b08087c11 */ /* 0x000fe400080f1415 */
[----:B--2---:R-:W-:-:S05]  /*15f80*/  LEA R7, P2, R0, UR4, 0x2 ;  /* 0x0000000400077c11 */ /* 0x004fca000f8410ff */
[----:B------:R1:W-:Y:S01]  /*15f90*/  STL [R1+0x438], R7 ;  /* 0x0004380701007387 */ /* 0x0003e20000100800 */
[----:B------:R-:W-:Y:S02]  /*15fa0*/  SHF.R.S32.HI R23, RZ, 0x1f, R0 ;  /* 0x0000001fff177819 */ /* 0x000fe40000011400 */
[----:B---3--:R-:W-:Y:S02]  /*15fb0*/  SHF.R.S32.HI R24, RZ, 0x1f, R20 ;  /* 0x0000001fff187819 */ /* 0x008fe40000011414 */
[----:B-1----:R-:W-:-:S05]  /*15fc0*/  LEA R7, P3, R20, UR4, 0x2 ;  /* 0x0000000414077c11 */ /* 0x002fca000f8610ff */
[----:B------:R1:W-:Y:S04]  /*15fd0*/  STL [R1+0x448], R7 ;  /* 0x0004480701007387 */ /* 0x0003e80000100800 */
[----:B------:R2:W-:Y:S01]  /*15fe0*/  STL [R1+0x464], R8 ;  /* 0x0004640801007387 */ /* 0x0005e20000100800 */
[----:B-1----:R-:W-:Y:S02]  /*15ff0*/  LEA.HI.X R7, R5, UR11, R22, 0x2, P1 ;  /* 0x0000000b05077c11 */ /* 0x002fe400088f1416 */
[----:B------:R-:W-:Y:S02]  /*16000*/  LEA.HI.X R5, R0, UR11, R23, 0x2, P2 ;  /* 0x0000000b00057c11 */ /* 0x000fe400090f1417 */
[----:B------:R-:W-:Y:S01]  /*16010*/  LEA.HI.X R0, R20, UR11, R24, 0x2, P3 ;  /* 0x0000000b14007c11 */ /* 0x000fe200098f1418 */
[----:B------:R-:W-:Y:S04]  /*16020*/  STL [R1+0x46c], R7 ;  /* 0x00046c0701007387 */ /* 0x000fe80000100800 */
[----:B------:R1:W-:Y:S04]  /*16030*/  STL [R1+0x474], R5 ;  /* 0x0004740501007387 */ /* 0x0003e80000100800 */
[----:B------:R4:W-:Y:S04]  /*16040*/  STL [R1+0x47c], R0 ;  /* 0x00047c0001007387 */ /* 0x0009e80000100800 */
[----:B--2---:R-:W2:Y:S04]  /*16050*/  LDL.LU R8, [R1+0x708] ;  /* 0x0007080001087983 */ /* 0x004ea80000300800 */
[----:B-1----:R-:W3:Y:S01]  /*16060*/  LDL.LU R5, [R1+0x70c] ;  /* 0x00070c0001057983 */ /* 0x002ee20000300800 */
[----:B----4-:R-:W-:-:S05]  /*16070*/  LEA R0, P0, R13, UR4, 0x2 ;  /* 0x000000040d007c11 */ /* 0x010fca000f8010ff */
[----:B------:R1:W-:Y:S01]  /*16080*/  STL [R1+0x440], R0 ;  /* 0x0004400001007387 */ /* 0x0003e20000100800 */
[----:B------:R-:W-:-:S03]  /*16090*/  LEA R7, P1, R19, UR4, 0x2 ;  /* 0x0000000413077c11 */ /* 0x000fc6000f8210ff */
[----:B-1----:R-:W4:Y:S04]  /*160a0*/  LDL.LU R0, [R1+0x710] ;  /* 0x0007100001007983 */ /* 0x002f280000300800 */
[----:B------:R-:W4:Y:S04]  /*160b0*/  LDL.LU R20, [R1+0x714] ;  /* 0x0007140001147983 */ /* 0x000f280000300800 */
[----:B------:R1:W-:Y:S01]  /*160c0*/  STL [R1+0x450], R7 ;  /* 0x0004500701007387 */ /* 0x0003e20000100800 */
[----:B------:R-:W-:Y:S02]  /*160d0*/  SHF.R.S32.HI R21, RZ, 0x1f, R13 ;  /* 0x0000001fff157819 */ /* 0x000fe4000001140d */
[----:B------:R-:W-:-:S02]  /*160e0*/  SHF.R.S32.HI R22, RZ, 0x1f, R19 ;  /* 0x0000001fff167819 */ /* 0x000fc40000011413 */
        /* <DEDUP_REMOVED lines=14> */
[----:B-1----:R-:W4:Y:S04]  /*161d0*/  LDL.LU R13, [R1+0x718] ;  /* 0x00071800010d7983 */ /* 0x002f280000300800 */
[----:B------:R-:W4:Y:S01]  /*161e0*/  LDL.LU R19, [R1+0x71c] ;  /* 0x00071c0001137983 */ /* 0x000f220000300800 */
[----:B------:R-:W-:-:S05]  /*161f0*/  LEA R2, P0, R12, UR4, 0x2 ;  /* 0x000000040c027c11 */ /* 0x000fca000f8010ff */
[----:B------:R1:W-:Y:S01]  /*16200*/  STL [R1+0x460], R2 ;  /* 0x0004600201007387 */ /* 0x0003e20000100800 */
[----:B------:R-:W-:-:S03]  /*16210*/  LEA R7, P1, R10, UR4, 0x2 ;  /* 0x000000040a077c11 */ /* 0x000fc6000f8210ff */
[----:B-1----:R-:W4:Y:S04]  /*16220*/  LDL.LU R2, [R1+0x720] ;  /* 0x0007200001027983 */ /* 0x002f280000300800 */
[----:B------:R-:W4:Y:S04]  /*16230*/  LDL.LU R3, [R1+0x724] ;  /* 0x0007240001037983 */ /* 0x000f280000300800 */
[----:B------:R1:W-:Y:S01]  /*16240*/  STL [R1+0x470], R7 ;  /* 0x0004700701007387 */ /* 0x0003e20000100800 */
[----:B------:R-:W-:Y:S02]  /*16250*/  SHF.R.S32.HI R21, RZ, 0x1f, R12 ;  /* 0x0000001fff157819 */ /* 0x000fe4000001140c */
[----:B-1----:R-:W-:-:S02]  /*16260*/  LEA R7, P2, R6, UR4, 0x2 ;  /* 0x0000000406077c11 */ /* 0x002fc4000f8410ff */
        /* <DEDUP_REMOVED lines=8> */
[----:B------:R-:W4:Y:S01]  /*162f0*/  LDL.LU R12, [R1+0x728] ;  /* 0x00072800010c7983 */ /* 0x000f220000300800 */
[----:B------:R-:W-:Y:S02]  /*16300*/  SHF.R.S32.HI R23, RZ, 0x1f, R6 ;  /* 0x0000001fff177819 */ /* 0x000fe40000011406 */
[----:B------:R-:W-:Y:S02]  /*16310*/  SHF.R.S32.HI R24, RZ, 0x1f, R4 ;  /* 0x0000001fff187819 */ /* 0x000fe40000011404 */
[----:B------:R-:W-:Y:S02]  /*16320*/  LEA.HI.X R6, R6, UR11, R23, 0x2, P2 ;  /* 0x0000000b06067c11 */ /* 0x000fe400090f1417 */
[----:B------:R-:W-:-:S03]  /*16330*/  LEA.HI.X R4, R4, UR11, R24, 0x2, P3 ;  /* 0x0000000b04047c11 */ /* 0x000fc600098f1418 */
[----:B------:R1:W-:Y:S04]  /*16340*/  STL [R1+0x4b4], R6 ;  /* 0x0004b40601007387 */ /* 0x0003e80000100800 */
        /* <DEDUP_REMOVED lines=9> */
[----:B----4-:R-:W-:Y:S02]  /*163e0*/  LEA R7, P2, R0, UR4, 0x2 ;  /* 0x0000000400077c11 */ /* 0x010fe4000f8410ff */
[----:B------:R-:W-:-:S03]  /*163f0*/  SHF.R.S32.HI R22, RZ, 0x1f, R5 ;  /* 0x0000001fff167819 */ /* 0x000fc60000011405 */
[----:B------:R1:W-:Y:S01]  /*16400*/  STL [R1+0x498], R7 ;  /* 0x0004980701007387 */ /* 0x0003e20000100800 */
[----:B------:R-:W-:Y:S02]  /*16410*/  SHF.R.S32.HI R23, RZ, 0x1f, R0 ;  /* 0x0000001fff177819 */ /* 0x000fe40000011400 */
[----:B------:R-:W-:Y:S02]  /*16420*/  LEA.HI.X R8, R8, UR11, R21, 0x2, P0 ;  /* 0x0000000b08087c11 */ /* 0x000fe400080f1415 */
[----:B-1----:R-:W-:-:S05]  /*16430*/  LEA R7, P3, R20, UR4, 0x2 ;  /* 0x0000000414077c11 */ /* 0x002fca000f8610ff */
[----:B------:R1:W-:Y:S01]  /*16440*/  STL [R1+0x4a8], R7 ;  /* 0x0004a80701007387 */ /* 0x0003e20000100800 */
[----:B------:R-:W-:-:S03]  /*16450*/  SHF.R.S32.HI R24, RZ, 0x1f, R20 ;  /* 0x0000001fff187819 */ /* 0x000fc60000011414 */
[----:B------:R2:W-:Y:S01]  /*16460*/  STL [R1+0x4c4], R8 ;  /* 0x0004c40801007387 */ /* 0x0005e20000100800 */
[----:B-1----:R-:W-:Y:S02]  /*16470*/  LEA.HI.X R7, R5, UR11, R22, 0x2, P1 ;  /* 0x0000000b05077c11 */ /* 0x002fe400088f1416 */
[----:B------:R-:W-:-:S03]  /*16480*/  LEA.HI.X R5, R0, UR11, R23, 0x2, P2 ;  /* 0x0000000b00057c11 */ /* 0x000fc600090f1417 */
[----:B------:R-:W-:Y:S01]  /*16490*/  STL [R1+0x4cc], R7 ;  /* 0x0004cc0701007387 */ /* 0x000fe20000100800 */
[----:B------:R-:W-:-:S03]  /*164a0*/  LEA.HI.X R0, R20, UR11, R24, 0x2, P3 ;  /* 0x0000000b14007c11 */ /* 0x000fc600098f1418 */
[----:B--2---:R-:W2:Y:S04]  /*164b0*/  LDL.LU R8, [R1+0x738] ;  /* 0x0007380001087983 */ /* 0x004ea80000300800 */
[----:B------:R1:W-:Y:S04]  /*164c0*/  STL [R1+0x4d4], R5 ;  /* 0x0004d40501007387 */ /* 0x0003e80000100800 */
[----:B-1----:R-:W3:Y:S01]  /*164d0*/  LDL.LU R5, [R1+0x73c] ;  /* 0x00073c0001057983 */ /* 0x002ee20000300800 */
[----:B------:R-:W-:-:S03]  /*164e0*/  LEA R7, P0, R13, UR4, 0x2 ;  /* 0x000000040d077c11 */ /* 0x000fc6000f8010ff */
[----:B------:R1:W-:Y:S04]  /*164f0*/  STL [R1+0x4dc], R0 ;  /* 0x0004dc0001007387 */ /* 0x0003e80000100800 */
[----:B-1----:R-:W4:Y:S04]  /*16500*/  LDL.LU R0, [R1+0x740] ;  /* 0x0007400001007983 */ /* 0x002f280000300800 */
[----:B------:R-:W4:Y:S04]  /*16510*/  LDL.LU R20, [R1+0x744] ;  /* 0x0007440001147983 */ /* 0x000f280000300800 */
[----:B------:R1:W-:Y:S02]  /*16520*/  STL [R1+0x4a0], R7 ;  /* 0x0004a00701007387 */ /* 0x0003e40000100800 */
[----:B-1----:R-:W-:-:S05]  /*16530*/  LEA R7, P1, R19, UR4, 0x2 ;  /* 0x0000000413077c11 */ /* 0x002fca000f8210ff */
        /* <DEDUP_REMOVED lines=14> */
[----:B------:R-:W-:Y:S04]  /*16620*/  STL [R1+0x4ec], R13 ;  /* 0x0004ec0d01007387 */ /* 0x000fe80000100800 */
[----:B------:R-:W-:Y:S04]  /*16630*/  STL [R1+0x4f4], R7 ;  /* 0x0004f40701007387 */ /* 0x000fe80000100800 */
[----:B------:R1:W-:Y:S04]  /*16640*/  STL [R1+0x4fc], R2 ;  /* 0x0004fc0201007387 */ /* 0x0003e80000100800 */
[----:B------:R-:W4:Y:S01]  /*16650*/  LDL.LU R19, [R1+0x748] ;  /* 0x0007480001137983 */ /* 0x000f220000300800 */
[----:B------:R-:W-:-:S03]  /*16660*/  LEA R3, P0, R12, UR4, 0x2 ;  /* 0x000000040c037c11 */ /* 0x000fc6000f8010ff */
[----:B-1----:R-:W4:Y:S04]  /*16670*/  LDL.LU R2, [R1+0x750] ;  /* 0x0007500001027983 */ /* 0x002f280000300800 */
[----:B------:R1:W-:Y:S04]  /*16680*/  STL [R1+0x4c0], R3 ;  /* 0x0004c00301007387 */ /* 0x0003e80000100800 */
[----:B-1----:R-:W4:Y:S04]  /*16690*/  LDL.LU R3, [R1+0x754] ;  /* 0x0007540001037983 */ /* 0x002f280000300800 */
[----:B------:R-:W4:Y:S01]  /*166a0*/  LDL.LU R7, [R1+0x758] ;  /* 0x0007580001077983 */ /* 0x000f220000300800 */
[----:B------:R-:W-:-:S05]  /*166b0*/  LEA R13, P1, R10, UR4, 0x2 ;  /* 0x000000040a0d7c11 */ /* 0x000fca000f8210ff */
[----:B------:R1:W-:Y:S01]  /*166c0*/  STL [R1+0x4d0], R13 ;  /* 0x0004d00d01007387 */ /* 0x0003e20000100800 */
[----:B------:R-:W-:Y:S02]  /*166d0*/  SHF.R.S32.HI R21, RZ, 0x1f, R12 ;  /* 0x0000001fff157819 */ /* 0x000fe4000001140c */
[----:B------:R-:W-:Y:S02]  /*166e0*/  SHF.R.S32.HI R22, RZ, 0x1f, R10 ;  /* 0x0000001fff167819 */ /* 0x000fe4000001140a */
[----:B------:R-:W-:Y:S02]  /*166f0*/  SHF.R.S32.HI R23, RZ, 0x1f, R6 ;  /* 0x0000001fff177819 */ /* 0x000fe40000011406 */
[----:B-1----:R-:W-:Y:S02]  /*16700*/  LEA R13, P2, R6, UR4, 0x2 ;  /* 0x00000004060d7c11 */ /* 0x002fe4000f8410ff */
[----:B------:R-:W-:-:S03]  /*16710*/  SHF.R.S32.HI R24, RZ, 0x1f, R4 ;  /* 0x0000001fff187819 */ /* 0x000fc60000011404 */
[----:B------:R1:W-:Y:S01]  /*16720*/  STL [R1+0x4d8], R13 ;  /* 0x0004d80d01007387 */ /* 0x0003e20000100800 */
[----:B------:R-:W-:Y:S02]  /*16730*/  LEA.HI.X R12, R12, UR11, R21, 0x2, P0 ;  /* 0x0000000b0c0c7c11 */ /* 0x000fe400080f1415 */
[----:B------:R-:W-:Y:S02]  /*16740*/  LEA.HI.X R10, R10, UR11, R22, 0x2, P1 ;  /* 0x0000000b0a0a7c11 */ /* 0x000fe400088f1416 */
[----:B------:R-:W-:Y:S02]  /*16750*/  LEA.HI.X R6, R6, UR11, R23, 0x2, P2 ;  /* 0x0000000b06067c11 */ /* 0x000fe400090f1417 */
[----:B-1----:R-:W-:-:S04]  /*16760*/  LEA R13, P3, R4, UR4, 0x2 ;  /* 0x00000004040d7c11 */ /* 0x002fc8000f8610ff */
[----:B------:R-:W-:Y:S01]  /*16770*/  LEA.HI.X R4, R4, UR11, R24, 0x2, P3 ;  /* 0x0000000b04047c11 */ /* 0x000fe200098f1418 */
[----:B------:R-:W-:Y:S04]  /*16780*/  STL [R1+0x4e8], R13 ;  /* 0x0004e80d01007387 */ /* 0x000fe80000100800 */
[----:B------:R-:W-:Y:S04]  /*16790*/  STL [R1+0x504], R12 ;  /* 0x0005040c01007387 */ /* 0x000fe80000100800 */
[----:B------:R-:W-:Y:S04]  /*167a0*/  STL [R1+0x50c], R10 ;  /* 0x00050c0a01007387 */ /* 0x000fe80000100800 */
[----:B------:R-:W-:Y:S04]  /*167b0*/  STL [R1+0x514], R6 ;  /* 0x0005140601007387 */ /* 0x000fe80000100800 */
[----:B------:R1:W-:Y:S04]  /*167c0*/  STL [R1+0x51c], R4 ;  /* 0x00051c0401007387 */ /* 0x0003e80000100800 */
[----:B-1----:R-:W4:Y:S04]  /*167d0*/  LDL.LU R4, [R1+0x75c] ;  /* 0x00075c0001047983 */ /* 0x002f280000300800 */
[----:B------:R-:W4:Y:S01]  /*167e0*/  LDL.LU R13, [R1+0x760] ;  /* 0x00076000010d7983 */ /* 0x000f220000300800 */
[----:B--2---:R-:W-:-:S05]  /*167f0*/  LEA R6, P0, R8, UR4, 0x2 ;  /* 0x0000000408067c11 */ /* 0x004fca000f8010ff */
[----:B------:R1:W-:Y:S01]  /*16800*/  STL [R1+0x4e0], R6 ;  /* 0x0004e00601007387 */ /* 0x0003e20000100800 */
[----:B---3--:R-:W-:-:S03]  /*16810*/  LEA R10, P1, R5, UR4, 0x2 ;  /* 0x00000004050a7c11 */ /* 0x008fc6000f8210ff */
[----:B-1----:R-:W2:Y:S04]  /*16820*/  LDL.LU R6, [R1+0x764] ;  /* 0x0007640001067983 */ /* 0x002ea80000300800 */
[----:B------:R-:W3:Y:S04]  /*16830*/  LDL.LU R12, [R1+0x768] ;  /* 0x00076800010c7983 */ /* 0x000ee80000300800 */
[----:B------:R4:W-:Y:S01]  /*16840*/  STL [R1+0x4f0], R10 ;  /* 0x0004f00a01007387 */ /* 0x0009e20000100800 */
[----:B------:R-:W-:Y:S02]  /*16850*/  SHF.R.S32.HI R21, RZ, 0x1f, R8 ;  /* 0x0000001fff157819 */ /* 0x000fe40000011408 */
[----:B----4-:R-:W-:-:S05]  /*16860*/  LEA R10, P2, R0, UR4, 0x2 ;  /* 0x00000004000a7c11 */ /* 0x010fca000f8410ff */
[----:B------:R1:W-:Y:S01]  /*16870*/  STL [R1+0x4f8], R10 ;  /* 0x0004f80a01007387 */ /* 0x0003e20000100800 */
[----:B------:R-:W-:Y:S02]  /*16880*/  SHF.R.S32.HI R22, RZ, 0x1f, R5 ;  /* 0x0000001fff167819 */ /* 0x000fe40000011405 */
[----:B-1----:R-:W-:-:S05]  /*16890*/  LEA R10, P3, R20, UR4, 0x2 ;  /* 0x00000004140a7c11 */ /* 0x002fca000f8610ff */
[----:B------:R1:W-:Y:S01]  /*168a0*/  STL [R1+0x508], R10 ;  /* 0x0005080a01007387 */ /* 0x0003e20000100800 */
[----:B------:R-:W-:Y:S02]  /*168b0*/  SHF.R.S32.HI R23, RZ, 0x1f, R0 ;  /* 0x0000001fff177819 */ /* 0x000fe40000011400 */
[----:B------:R-:W-:Y:S02]  /*168c0*/  SHF.R.S32.HI R24, RZ, 0x1f, R20 ;  /* 0x0000001fff187819 */ /* 0x000fe40000011414 */
[----:B-1----:R-:W-:Y:S02]  /*168d0*/  LEA.HI.X R10, R8, UR11, R21, 0x2, P0 ;  /* 0x0000000b080a7c11 */ /* 0x002fe400080f1415 */
[----:B------:R-:W-:-:S03]  /*168e0*/  LEA.HI.X R8, R5, UR11, R22, 0x2, P1 ;  /* 0x0000000b05087c11 */ /* 0x000fc600088f1416 */
[----:B------:R1:W-:Y:S01]  /*168f0*/  STL [R1+0x524], R10 ;  /* 0x0005240a01007387 */ /* 0x0003e20000100800 */
[----:B------:R-:W-:-:S03]  /*16900*/  LEA.HI.X R5, R0, UR11, R23, 0x2, P2 ;  /* 0x0000000b00057c11 */ /* 0x000fc600090f1417 */
[----:B------:R4:W-:Y:S01]  /*16910*/  STL [R1+0x52c], R8 ;  /* 0x00052c0801007387 */ /* 0x0009e20000100800 */
[----:B------:R-:W-:-:S03]  /*16920*/  LEA.HI.X R0, R20, UR11, R24, 0x2, P3 ;  /* 0x0000000b14007c11 */ /* 0x000fc600098f1418 */
[----:B-1----:R-:W3:Y:S04]  /*16930*/  LDL.LU R10, [R1+0x76c] ;  /* 0x00076c00010a7983 */ /* 0x002ee80000300800 */
[----:B------:R1:W-:Y:S04]  /*16940*/  STL [R1+0x534], R5 ;  /* 0x0005340501007387 */ /* 0x0003e80000100800 */
[----:B----4-:R-:W4:Y:S04]  /*16950*/  LDL.LU R8, [R1+0x770] ;  /* 0x0007700001087983 */ /* 0x010f280000300800 */
[----:B------:R1:W-:Y:S04]  /*16960*/  STL [R1+0x53c], R0 ;  /* 0x00053c0001007387 */ /* 0x0003e80000100800 */
[----:B-1----:R-:W4:Y:S04]  /*16970*/  LDL.LU R5, [R1+0x774] ;  /* 0x0007740001057983 */ /* 0x002f280000300800 */
[----:B------:R-:W4:Y:S01]  /*16980*/  LDL.LU R20, [R1+0x778] ;  /* 0x0007780001147983 */ /* 0x000f220000300800 */
[----:B------:R-:W-:-:S05]  /*16990*/  LEA R0, P0, R19, UR4, 0x2 ;  /* 0x0000000413007c11 */ /* 0x000fca000f8010ff */
[----:B------:R1:W-:Y:S01]  /*169a0*/  STL [R1+0x500], R0 ;  /* 0x0005000001007387 */ /* 0x0003e20000100800 */
[----:B------:R-:W-:Y:S02]  /*169b0*/  SHF.R.S32.HI R21, RZ, 0x1f, R19 ;  /* 0x0000001fff157819 */ /* 0x000fe40000011413 */
[----:B-1----:R-:W-:-:S05]  /*169c0*/  LEA R0, P1, R2, UR4, 0x2 ;  /* 0x0000000402007c11 */ /* 0x002fca000f8210ff */
[----:B------:R1:W-:Y:S01]  /*169d0*/  STL [R1+0x510], R0 ;  /* 0x0005100001007387 */ /* 0x0003e20000100800 */
[----:B------:R-:W-:Y:S02]  /*169e0*/  LEA.HI.X R19, R19, UR11, R21, 0x2, P0 ;  /* 0x0000000b13137c11 */ /* 0x000fe400080f1415 */
[----:B-1----:R-:W-:Y:S02]  /*169f0*/  LEA R0, P2, R3, UR4, 0x2 ;  /* 0x0000000403007c11 */ /* 0x002fe4000f8410ff */
[----:B------:R-:W-:-:S03]  /*16a00*/  SHF.R.S32.HI R23, RZ, 0x1f, R3 ;  /* 0x0000001fff177819 */ /* 0x000fc60000011403 */
[----:B------:R1:W-:Y:S01]  /*16a10*/  STL [R1+0x518], R0 ;  /* 0x0005180001007387 */ /* 0x0003e20000100800 */
[----:B------:R-:W-:Y:S02]  /*16a20*/  SHF.R.S32.HI R22, RZ, 0x1f, R2 ;  /* 0x0000001fff167819 */ /* 0x000fe40000011402 */
[----:B-1----:R-:W-:Y:S02]  /*16a30*/  LEA R0, P3, R7, UR4, 0x2 ;  /* 0x0000000407007c11 */ /* 0x002fe4000f8610ff */
[----:B------:R-:W-:-:S03]  /*16a40*/  LEA.HI.X R2, R2, UR11, R22, 0x2, P1 ;  /* 0x0000000b02027c11 */ /* 0x000fc600088f1416 */
[----:B------:R1:W-:Y:S04]  /*16a50*/  STL [R1+0x528], R0 ;  /* 0x0005280001007387 */ /* 0x0003e80000100800 */
[----:B------:R1:W-:Y:S02]  /*16a60*/  STL [R1+0x544], R19 ;  /* 0x0005441301007387 */ /* 0x0003e40000100800 */
[----:B-1----:R-:W-:Y:S02]  /*16a70*/  LEA.HI.X R0, R3, UR11, R23, 0x2, P2 ;  /* 0x0000000b03007c11 */ /* 0x002fe400090f1417 */
[----:B------:R-:W4:Y:S04]  /*16a80*/  LDL.LU R3, [R1+0x77c] ;  /* 0x00077c0001037983 */ /* 0x000f280000300800 */
[----:B------:R1:W-:Y:S04]  /*16a90*/  STL [R1+0x54c], R2 ;  /* 0x00054c0201007387 */ /* 0x0003e80000100800 */
[----:B------:R-:W4:Y:S04]  /*16aa0*/  LDL.LU R19, [R1+0x780] ;  /* 0x0007800001137983 */ /* 0x000f280000300800 */
[----:B------:R1:W-:Y:S04]  /*16ab0*/  STL [R1+0x554], R0 ;  /* 0x0005540001007387 */ /* 0x0003e80000100800 */
[----:B-1----:R-:W4:Y:S04]  /*16ac0*/  LDL.LU R2, [R1+0x784] ;  /* 0x0007840001027983 */ /* 0x002f280000300800 */
[----:B------:R-:W4:Y:S01]  /*16ad0*/  LDL.LU R0, [R1+0x788] ;  /* 0x0007880001007983 */ /* 0x000f220000300800 */
[----:B------:R-:W-:-:S04]  /*16ae0*/  SHF.R.S32.HI R24, RZ, 0x1f, R7 ;  /* 0x0000001fff187819 */ /* 0x000fc80000011407 */
[----:B------:R-:W-:-:S05]  /*16af0*/  LEA.HI.X R7, R7, UR11, R24, 0x2, P3 ;  /* 0x0000000b07077c11 */ /* 0x000fca00098f1418 */
[----:B------:R1:W-:Y:S02]  /*16b00*/  STL [R1+0x55c], R7 ;  /* 0x00055c0701007387 */ /* 0x0003e40000100800 */
[----:B-1----:R-:W-:-:S05]  /*16b10*/  LEA R7, P0, R4, UR4, 0x2 ;  /* 0x0000000404077c11 */ /* 0x002fca000f8010ff */
[----:B------:R1:W-:Y:S02]  /*16b20*/  STL [R1+0x520], R7 ;  /* 0x0005200701007387 */ /* 0x0003e40000100800 */
[----:B-1----:R-:W-:-:S05]  /*16b30*/  LEA R7, P1, R13, UR4, 0x2 ;  /* 0x000000040d077c11 */ /* 0x002fca000f8210ff */
[----:B------:R2:W-:Y:S01]  /*16b40*/  STL [R1+0x530], R7 ;  /* 0x0005300701007387 */ /* 0x0005e20000100800 */
[----:B------:R-:W-:Y:S02]  /*16b50*/  SHF.R.S32.HI R21, RZ, 0x1f, R4 ;  /* 0x0000001fff157819 */ /* 0x000fe40000011404 */
[----:B------:R-:W-:Y:S02]  /*16b60*/  SHF.R.S32.HI R22, RZ, 0x1f, R13 ;  /* 0x0000001fff167819 */ /* 0x000fe4000001140d */
[----:B------:R-:W-:Y:S02]  /*16b70*/  LEA.HI.X R21, R4, UR11, R21, 0x2, P0 ;  /* 0x0000000b04157c11 */ /* 0x000fe400080f1415 */
[----:B------:R-:W-:Y:S02]  /*16b80*/  LEA.HI.X R22, R13, UR11, R22, 0x2, P1 ;  /* 0x0000000b0d167c11 */ /* 0x000fe400088f1416 */
[----:B--2---:R-:W-:-:S05]  /*16b90*/  LEA R7, P2, R6, UR4, 0x2 ;  /* 0x0000000406077c11 */ /* 0x004fca000f8410ff */
[----:B------:R1:W-:Y:S01]  /*16ba0*/  STL [R1+0x538], R7 ;  /* 0x0005380701007387 */ /* 0x0003e20000100800 */
[----:B------:R-:W-:Y:S02]  /*16bb0*/  SHF.R.S32.HI R23, RZ, 0x1f, R6 ;  /* 0x0000001fff177819 */ /* 0x000fe40000011406 */
[----:B---3--:R-:W-:Y:S02]  /*16bc0*/  SHF.R.S32.HI R24, RZ, 0x1f, R12 ;  /* 0x0000001fff187819 */ /* 0x008fe4000001140c */
[----:B-1----:R-:W-:-:S05]  /*16bd0*/  LEA R7, P3, R12, UR4, 0x2 ;  /* 0x000000040c077c11 */ /* 0x002fca000f8610ff */
[----:B------:R1:W-:Y:S01]  /*16be0*/  STL [R1+0x548], R7 ;  /* 0x0005480701007387 */ /* 0x0003e20000100800 */
[----:B------:R-:W-:-:S03]  /*16bf0*/  LEA.HI.X R12, R12, UR11, R24, 0x2, P3 ;  /* 0x0000000b0c0c7c11 */ /* 0x000fc600098f1418 */
[----:B-1----:R-:W2:Y:S04]  /*16c00*/  LDL.LU R7, [R1+0x800] ;  /* 0x0008000001077983 */ /* 0x002ea80000300800 */
[----:B------:R-:W3:Y:S04]  /*16c10*/  LDL.LU R4, [R1+0x78c] ;  /* 0x00078c0001047983 */ /* 0x000ee80000300800 */
[----:B------:R1:W-:Y:S04]  /*16c20*/  STL [R1+0x564], R21 ;  /* 0x0005641501007387 */ /* 0x0003e80000100800 */
[----:B------:R-:W2:Y:S01]  /*16c30*/  LDL.LU R13, [R1+0x7fc] ;  /* 0x0007fc00010d7983 */ /* 0x000ea20000300800 */
[----:B-1----:R-:W-:-:S03]  /*16c40*/  LEA.HI.X R21, R6, UR11, R23, 0x2, P2 ;  /* 0x0000000b06157c11 */ /* 0x002fc600090f1417 */
[----:B------:R-:W2:Y:S04]  /*16c50*/  LDL.LU R6, [R1+0x790] ;  /* 0x0007900001067983 */ /* 0x000ea80000300800 */
[----:B------:R-:W-:Y:S04]  /*16c60*/  STL [R1+0x56c], R22 ;  /* 0x00056c1601007387 */ /* 0x000fe80000100800 */
[----:B------:R-:W-:Y:S04]  /*16c70*/  STL [R1+0x574], R21 ;  /* 0x0005741501007387 */ /* 0x000fe80000100800 */
[----:B------:R1:W-:Y:S02]  /*16c80*/  STL [R1+0x57c], R12 ;  /* 0x00057c0c01007387 */ /* 0x0003e40000100800 */
[----:B-1----:R-:W-:-:S05]  /*16c90*/  LEA R12, P0, R10, UR4, 0x2 ;  /* 0x000000040a0c7c11 */ /* 0x002fca000f8010ff */
[----:B------:R4:W-:Y:S02]  /*16ca0*/  STL [R1+0x540], R12 ;  /* 0x0005400c01007387 */ /* 0x0009e40000100800 */
[----:B----4-:R-:W-:-:S05]  /*16cb0*/  LEA R12, P1, R8, UR4, 0x2 ;  /* 0x00000004080c7c11 */ /* 0x010fca000f8210ff */
[----:B------:R1:W-:Y:S01]  /*16cc0*/  STL [R1+0x550], R12 ;  /* 0x0005500c01007387 */ /* 0x0003e20000100800 */
[----:B------:R-:W-:Y:S02]  /*16cd0*/  SHF.R.S32.HI R21, RZ, 0x1f, R10 ;  /* 0x0000001fff157819 */ /* 0x000fe4000001140a */
[----:B-1----:R-:W-:-:S05]  /*16ce0*/  LEA R12, P2, R5, UR4, 0x2 ;  /* 0x00000004050c7c11 */ /* 0x002fca000f8410ff */
[----:B------:R1:W-:Y:S01]  /*16cf0*/  STL [R1+0x558], R12 ;  /* 0x0005580c01007387 */ /* 0x0003e20000100800 */
[----:B------:R-:W-:Y:S02]  /*16d00*/  LEA.HI.X R21, R10, UR11, R21, 0x2, P0 ;  /* 0x0000000b0a157c11 */ /* 0x000fe400080f1415 */
[----:B------:R-:W-:Y:S02]  /*16d10*/  SHF.R.S32.HI R22, RZ, 0x1f, R8 ;  /* 0x0000001fff167819 */ /* 0x000fe40000011408 */
[----:B-1----:R-:W-:Y:S02]  /*16d20*/  LEA R12, P3, R20, UR4, 0x2 ;  /* 0x00000004140c7c11 */ /* 0x002fe4000f8610ff */
[----:B------:R-:W-:-:S03]  /*16d30*/  SHF.R.S32.HI R23, RZ, 0x1f, R5 ;  /* 0x0000001fff177819 */ /* 0x000fc60000011405 */
[----:B------:R1:W-:Y:S01]  /*16d40*/  STL [R1+0x568], R12 ;  /* 0x0005680c01007387 */ /* 0x0003e20000100800 */
[----:B------:R-:W-:-:S04]  /*16d50*/  SHF.R.S32.HI R24, RZ, 0x1f, R20 ;  /* 0x0000001fff187819 */ /* 0x000fc80000011414 */
[----:B------:R-:W-:Y:S01]  /*16d60*/  LEA.HI.X R20, R20, UR11, R24, 0x2, P3 ;  /* 0x0000000b14147c11 */ /* 0x000fe200098f1418 */
[----:B-1----:R-:W4:Y:S04]  /*16d70*/  LDL.LU R12, [R1+0x7f8] ;  /* 0x0007f800010c7983 */ /* 0x002f280000300800 */
[----:B------:R-:W4:Y:S04]  /*16d80*/  LDL.LU R10, [R1+0x7f4] ;  /* 0x0007f400010a7983 */ /* 0x000f280000300800 */
[----:B------:R1:W-:Y:S02]  /*16d90*/  STL [R1+0x580], R21 ;  /* 0x0005801501007387 */ /* 0x0003e40000100800 */
[----:B-1----:R-:W-:-:S02]  /*16da0*/  LEA.HI.X R21, R8, UR11, R22, 0x2, P1 ;  /* 0x0000000b08157c11 */ /* 0x002fc400088f1416 */
[----:B------:R-:W-:Y:S01]  /*16db0*/  LEA.HI.X R22, R5, UR11, R23, 0x2, P2 ;  /* 0x0000000b05167c11 */ /* 0x000fe200090f1417 */
[----:B------:R-:W4:Y:S04]  /*16dc0*/  LDL.LU R8, [R1+0x7f0] ;  /* 0x0007f00001087983 */ /* 0x000f280000300800 */
[----:B------:R-:W4:Y:S04]  /*16dd0*/  LDL.LU R5, [R1+0x7ec] ;  /* 0x0007ec0001057983 */ /* 0x000f280000300800 */
[----:B------:R-:W-:Y:S04]  /*16de0*/  STL [R1+0x58c], R21 ;  /* 0x00058c1501007387 */ /* 0x000fe80000100800 */
[----:B------:R-:W-:Y:S04]  /*16df0*/  STL [R1+0x590], R22 ;  /* 0x0005901601007387 */ /* 0x000fe80000100800 */
[----:B------:R1:W-:Y:S02]  /*16e00*/  STL [R1+0x598], R20 ;  /* 0x0005981401007387 */ /* 0x0003e40000100800 */
[----:B-1----:R-:W-:-:S05]  /*16e10*/  LEA R20, P0, R3, UR4, 0x2 ;  /* 0x0000000403147c11 */ /* 0x002fca000f8010ff */
[----:B------:R1:W-:Y:S02]  /*16e20*/  STL [R1+0x560], R20 ;  /* 0x0005601401007387 */ /* 0x0003e40000100800 */
[----:B-1----:R-:W-:-:S05]  /*16e30*/  LEA R20, P1, R19, UR4, 0x2 ;  /* 0x0000000413147c11 */ /* 0x002fca000f8210ff */
[----:B------:R1:W-:Y:S01]  /*16e40*/  STL [R1+0x570], R20 ;  /* 0x0005701401007387 */ /* 0x0003e20000100800 */
[----:B------:R-:W-:Y:S02]  /*16e50*/  SHF.R.S32.HI R21, RZ, 0x1f, R3 ;  /* 0x0000001fff157819 */ /* 0x000fe40000011403 */
[----:B-1----:R-:W-:Y:S02]  /*16e60*/  LEA R20, P2, R2, UR4, 0x2 ;  /* 0x0000000402147c11 */ /* 0x002fe4000f8410ff */
[----:B------:R-:W-:-:S03]  /*16e70*/  LEA.HI.X R3, R3, UR11, R21, 0x2, P0 ;  /* 0x0000000b03037c11 */ /* 0x000fc600080f1415 */
[----:B------:R1:W-:Y:S01]  /*16e80*/  STL [R1+0x578], R20 ;  /* 0x0005781401007387 */ /* 0x0003e20000100800 */
[----:B------:R-:W-:Y:S02]  /*16e90*/  SHF.R.S32.HI R22, RZ, 0x1f, R19 ;  /* 0x0000001fff167819 */ /* 0x000fe40000011413 */
[----:B------:R-:W-:Y:S02]  /*16ea0*/  SHF.R.S32.HI R23, RZ, 0x1f, R2 ;  /* 0x0000001fff177819 */ /* 0x000fe40000011402 */
[----:B-1----:R-:W-:Y:S02]  /*16eb0*/  LEA R20, P3, R0, UR4, 0x2 ;  /* 0x0000000400147c11 */ /* 0x002fe4000f8610ff */
[----:B------:R-:W-:-:S03]  /*16ec0*/  LEA.HI.X R21, R19, UR11, R22, 0x2, P1 ;  /* 0x0000000b13157c11 */ /* 0x000fc600088f1416 */
[----:B------:R1:W-:Y:S04]  /*16ed0*/  STL [R1+0x588], R20 ;  /* 0x0005881401007387 */ /* 0x0003e80000100800 */
[----:B-1----:R-:W4:Y:S04]  /*16ee0*/  LDL.LU R20, [R1+0x7e8] ;  /* 0x0007e80001147983 */ /* 0x002f280000300800 */
[----:B------:R1:W-:Y:S04]  /*16ef0*/  STL [R1+0x7c8], R3 ;  /* 0x0007c80301007387 */ /* 0x0003e80000100800 */
[----:B------:R-:W4:Y:S01]  /*16f00*/  LDL.LU R19, [R1+0x7e4] ;  /* 0x0007e40001137983 */ /* 0x000f220000300800 */
[----:B-1----:R-:W-:-:S03]  /*16f10*/  LEA.HI.X R3, R2, UR11, R23, 0x2, P2 ;  /* 0x0000000b02037c11 */ /* 0x002fc600090f1417 */
[----:B------:R-:W4:Y:S01]  /*16f20*/  LDL.LU R2, [R1+0x7e0] ;  /* 0x0007e00001027983 */ /* 0x000f220000300800 */
[----:B------:R-:W-:-:S04]  /*16f30*/  SHF.R.S32.HI R24, RZ, 0x1f, R0 ;  /* 0x0000001fff187819 */ /* 0x000fc80000011400 */
[----:B------:R-:W-:Y:S01]  /*16f40*/  LEA.HI.X R0, R0, UR11, R24, 0x2, P3 ;  /* 0x0000000b00007c11 */ /* 0x000fe200098f1418 */
[----:B------:R3:W-:Y:S04]  /*16f50*/  STL [R1+0x668], R21 ;  /* 0x0006681501007387 */ /* 0x0007e80000100800 */
[----:B------:R-:W-:Y:S04]  /*16f60*/  STL [R1+0x66c], R3 ;  /* 0x00066c0301007387 */ /* 0x000fe80000100800 */
[----:B------:R-:W-:Y:S01]  /*16f70*/  STL [R1+0x670], R0 ;  /* 0x0006700001007387 */ /* 0x000fe20000100800 */
[----:B---3--:R-:W-:-:S02]  /*16f80*/  SHF.R.S32.HI R21, RZ, 0x1f, R4 ;  /* 0x0000001fff157819 */ /* 0x008fc40000011404 */
[----:B------:R-:W-:-:S04]  /*16f90*/  LEA R23, P0, R4, UR4, 0x2 ;  /* 0x0000000404177c11 */ /* 0x000fc8000f8010ff */
[----:B------:R-:W-:Y:S02]  /*16fa0*/  LEA.HI.X R21, R4, UR11, R21, 0x2, P0 ;  /* 0x0000000b04157c11 */ /* 0x000fe400080f1415 */
[----:B--2---:R-:W-:Y:S02]  /*16fb0*/  SHF.R.S32.HI R22, RZ, 0x1f, R6 ;  /* 0x0000001fff167819 */ /* 0x004fe40000011406 */
[----:B------:R-:W-:-:S04]  /*16fc0*/  LEA R24, P1, R6, UR4, 0x2 ;  /* 0x0000000406187c11 */ /* 0x000fc8000f8210ff */
[----:B------:R-:W-:Y:S01]  /*16fd0*/  LEA.HI.X R22, R6, UR11, R22, 0x2, P1 ;  /* 0x0000000b06167c11 */ /* 0x000fe200088f1416 */
[----:B------:R-:W1:Y:S04]  /*16fe0*/  S2R R4, SR_TID.X ;  /* 0x0000000000047919 */ /* 0x000e680000002100 */
[----:B------:R2:W-:Y:S04]  /*16ff0*/  STL [R1+0x7cc], R23 ;  /* 0x0007cc1701007387 */ /* 0x0005e80000100800 */
[----:B------:R3:W-:Y:S01]  /*17000*/  STL [R1+0x7d0], R24 ;  /* 0x0007d01801007387 */ /* 0x0007e20000100800 */
[----:B--2---:R-:W-:Y:S01]  /*17010*/  IMAD.MOV.U32 R23, RZ, RZ, c[0x0][0x188] ;  /* 0x00006200ff177624 */ /* 0x004fe200078e00ff */
[----:B-1----:R-:W-:-:S04]  /*17020*/  SHF.R.U32.HI R0, RZ, 0x6, R4 ;  /* 0x00000006ff007819 */ /* 0x002fc80000011604 */
[----:B------:R-:W-:Y:S02]  /*17030*/  SGXT.U32 R0, R0, 0x3 ;  /* 0x000000030000781a */ /* 0x000fe40000000000 */
[----:B------:R-:W-:-:S03]  /*17040*/  LEA.HI R3, R4, 0x8, RZ, 0x1a ;  /* 0x0000000804037811 */ /* 0x000fc600078fd0ff */
[----:B------:R-:W-:-:S04]  /*17050*/  IMAD R4, R0, c[0x0][0x188], RZ ;  /* 0x0000620000047a24 */ /* 0x000fc800078e02ff */
[----:B------:R-:W-:Y:S02]  /*17060*/  IMAD R4, R23, 0x10, R4 ;  /* 0x0000001017047824 */ /* 0x000fe400078e0204 */
[----:B---3--:R-:W-:Y:S02]  /*17070*/  IMAD R24, R3, c[0x0][0x188], RZ ;  /* 0x0000620003187a24 */ /* 0x008fe400078e02ff */
[----:B------:R-:W-:-:S03]  /*17080*/  IMAD R3, R0, c[0x0][0x188], RZ ;  /* 0x0000620000037a24 */ /* 0x000fc600078e02ff */
[----:B------:R-:W-:Y:S02]  /*17090*/  SHF.R.S32.HI R0, RZ, 0x1f, R24 ;  /* 0x0000001fff007819 */ /* 0x000fe40000011418 */
[----:B----4-:R-:W-:-:S05]  /*170a0*/  LEA.HI R2, R2, 0x18, RZ, 0x1a ;  /* 0x0000001802027811 */ /* 0x010fca00078fd0ff */
[----:B------:R-:W-:Y:S02]  /*170b0*/  IMAD R6, R2, c[0x0][0x188], RZ ;  /* 0x0000620002067a24 */ /* 0x000fe400078e02ff */
[----:B------:R-:W-:-:S03]  /*170c0*/  IMAD.IADD R2, R19, 0x1, R20 ;  /* 0x0000000113027824 */ /* 0x000fc600078e0214 */
[----:B------:R-:W-:Y:S02]  /*170d0*/  SHF.R.S32.HI R19, RZ, 0x1f, R6 ;  /* 0x0000001fff137819 */ /* 0x000fe40000011406 */
[----:B------:R-:W-:Y:S02]  /*170e0*/  STL [R1+0x5e8], R2 ;  /* 0x0005e80201007387 */ /* 0x000fe40000100800 */
[----:B------:R-:W-:Y:S02]  /*170f0*/  SHF.L.U64.HI R19, R6, 0x2, R19 ;  /* 0x0000000206137819 */ /* 0x000fe40000010213 */
[----:B------:R-:W-:Y:S04]  /*17100*/  STL [R1+0xf0], RZ ;  /* 0x0000f0ff01007387 */ /* 0x000fe80000100800 */
[----:B------:R-:W-:Y:S04]  /*17110*/  STL [R1+0xf4], RZ ;  /* 0x0000f4ff01007387 */ /* 0x000fe80000100800 */
[----:B------:R-:W-:Y:S04]  /*17120*/  STL [R1+0xf8], RZ ;  /* 0x0000f8ff01007387 */ /* 0x000fe80000100800 */
[----:B------:R-:W-:Y:S04]  /*17130*/  STL [R1+0xfc], RZ ;  /* 0x0000fcff01007387 */ /* 0x000fe80000100800 */
[----:B------:R-:W-:Y:S04]  /*17140*/  STL [R1+0x160], RZ ;  /* 0x000160ff01007387 */ /* 0x000fe80000100800 */
[----:B------:R-:W-:Y:S04]  /*17150*/  STL [R1+0x164], RZ ;  /* 0x000164ff01007387 */ /* 0x000fe80000100800 */
[----:B------:R-:W-:Y:S04]  /*17160*/  STL [R1+0x168], RZ ;  /* 0x000168ff01007387 */ /* 0x000fe80000100800 */
[----:B------:R-:W-:Y:S04]  /*17170*/  STL [R1+0x16c], RZ ;  /* 0x00016cff01007387 */ /* 0x000fe80000100800 */
[----:B------:R-:W1:Y:S04]  /*17180*/  S2R R19, SR_TID.X ;  /* 0x0000000000137919 */ /* 0x000e680000002100 */
        /* <DEDUP_REMOVED lines=19> */
[----:B------:R-:W-:Y:S01]  /*172c0*/  STL [R1+0x17c], RZ ;  /* 0x00017cff01007387 */ /* 0x000fe20000100800 */
[----:B-1----:R-:W-:-:S03]  /*172d0*/  SHF.R.U32.HI R19, RZ, 0x6, R19 ;  /* 0x00000006ff137819 */ /* 0x002fc60000011613 */
[----:B------:R-:W-:Y:S04]  /*172e0*/  STL [R1+0x140], RZ ;  /* 0x000140ff01007387 */ /* 0x000fe80000100800 */
[----:B------:R-:W-:Y:S04]  /*172f0*/  STL [R1+0x144], RZ ;  /* 0x000144ff01007387 */ /* 0x000fe80000100800 */
[----:B------:R-:W-:Y:S04]  /*17300*/  STL [R1+0x148], RZ ;  /* 0x000148ff01007387 */ /* 0x000fe80000100800 */
[----:B------:R-:W-:Y:S01]  /*17310*/  STL [R1+0x14c], RZ ;  /* 0x00014cff01007387 */ /* 0x000fe20000100800 */
[----:B------:R-:W-:-:S03]  /*17320*/  SGXT.U32 R19, R19, 0x3 ;  /* 0x000000031313781a */ /* 0x000fc60000000000 */
[----:B------:R-:W-:Y:S04]  /*17330*/  STL [R1+0x50], RZ ;  /* 0x000050ff01007387 */ /* 0x000fe80000100800 */
[----:B------:R-:W-:Y:S04]  /*17340*/  STL [R1+0x54], RZ ;  /* 0x000054ff01007387 */ /* 0x000fe80000100800 */
[----:B------:R-:W-:Y:S01]  /*17350*/  STL [R1+0x58], RZ ;  /* 0x000058ff01007387 */ /* 0x000fe20000100800 */
[----:B------:R-:W-:-:S03]  /*17360*/  SHF.R.S32.HI R20, RZ, 0x1f, R4 ;  /* 0x0000001fff147819 */ /* 0x000fc60000011404 */
[----:B------:R-:W-:Y:S01]  /*17370*/  STL [R1+0x5c], RZ ;  /* 0x00005cff01007387 */ /* 0x000fe20000100800 */
[----:B------:R-:W-:-:S03]  /*17380*/  IMAD.MOV.U32 R4, RZ, RZ, c[0x0][0x188] ;  /* 0x00006200ff047624 */ /* 0x000fc600078e00ff */
[----:B------:R-:W-:Y:S01]  /*17390*/  STL [R1+0x40], RZ ;  /* 0x000040ff01007387 */ /* 0x000fe20000100800 */
[----:B------:R-:W-:-:S03]  /*173a0*/  IMAD R19, R19, c[0x0][0x188], RZ ;  /* 0x0000620013137a24 */ /* 0x000fc600078e02ff */
[----:B------:R-:W-:Y:S04]  /*173b0*/  STL [R1+0x44], RZ ;  /* 0x000044ff01007387 */ /* 0x000fe80000100800 */
[----:B------:R-:W-:Y:S04]  /*173c0*/  STL [R1+0x48], RZ ;  /* 0x000048ff01007387 */ /* 0x000fe80000100800 */
[----:B------:R-:W-:Y:S04]  /*173d0*/  STL [R1+0x4c], RZ ;  /* 0x00004cff01007387 */ /* 0x000fe80000100800 */
[----:B------:R-:W-:Y:S01]  /*173e0*/  STL [R1+0x190], RZ ;  /* 0x000190ff01007387 */ /* 0x000fe20000100800 */
[----:B------:R-:W-:-:S03]  /*173f0*/  IMAD R19, R4, 0x10, R19 ;  /* 0x0000001004137824 */ /* 0x000fc600078e0213 */
[----:B------:R-:W-:Y:S04]  /*17400*/  STL [R1+0x194], RZ ;  /* 0x000194ff01007387 */ /* 0x000fe80000100800 */
[----:B------:R-:W-:Y:S04]  /*17410*/  STL [R1+0x198], RZ ;  /* 0x000198ff01007387 */ /* 0x000fe80000100800 */
[----:B------:R-:W-:Y:S04]  /*17420*/  STL [R1+0x19c], RZ ;  /* 0x00019cff01007387 */ /* 0x000fe80000100800 */
[----:B------:R-:W2:Y:S04]  /*17430*/  LDL.LU R6, [R1+0x7dc] ;  /* 0x0007dc0001067983 */ /* 0x000ea80000300800 */
[----:B------:R-:W3:Y:S01]  /*17440*/  LDL.LU R4, [R1+0x7d8] ;  /* 0x0007d80001047983 */ /* 0x000ee20000300800 */
[----:B------:R-:W-:-:S02]  /*17450*/  SHF.L.U64.HI R19, R19, 0x2, R20 ;  /* 0x0000000213137819 */ /* 0x000fc40000010214 */
[----:B------:R-:W-:Y:S02]  /*17460*/  SHF.L.U64.HI R20, R24, 0x2, R0 ;  /* 0x0000000218147819 */ /* 0x000fe40000010200 */
[----:B------:R-:W4:Y:S01]  /*17470*/  LDL.LU R0, [R1+0x7d4] ;  /* 0x0007d40001007983 */ /* 0x000f220000300800 */
[----:B------:R-:W-:-:S04]  /*17480*/  SHF.R.S32.HI R23, RZ, 0x1f, R3 ;  /* 0x0000001fff177819 */ /* 0x000fc80000011403 */
[----:B------:R-:W-:Y:S02]  /*17490*/  SHF.L.U64.HI R19, R3, 0x2, R23 ;  /* 0x0000000203137819 */ /* 0x000fe40000010217 */
[----:B--2---:R-:W-:Y:S02]  /*174a0*/  IADD3 R6, P5, R6, c[0x0][0x168], RZ ;  /* 0x00005a0006067a10 */ /* 0x004fe40007fbe0ff */
[----:B---3--:R-:W-:Y:S02]  /*174b0*/  IADD3 R3, P4, R4, c[0x0][0x168], RZ ;  /* 0x00005a0004037a10 */ /* 0x008fe40007f9e0ff */
[----:B------:R-:W-:-:S03]  /*174c0*/  IADD3 R4, P3, R8, c[0x0][0x168], RZ ;  /* 0x00005a0008047a10 */ /* 0x000fc60007f7e0ff */
[----:B------:R1:W-:Y:S04]  /*174d0*/  STL [R1+0x5d8], R3 ;  /* 0x0005d80301007387 */ /* 0x0003e80000100800 */
[----:B------:R-:W-:Y:S01]  /*174e0*/  STL [R1+0x5d4], R6 ;  /* 0x0005d40601007387 */ /* 0x000fe20000100800 */
[----:B-1----:R-:W-:-:S03]  /*174f0*/  IADD3 R3, P0, R10, c[0x0][0x168], RZ ;  /* 0x00005a000a037a10 */ /* 0x002fc60007f1e0ff */
[----:B------:R-:W2:Y:S04]  /*17500*/  LDL.LU R10, [R1+0x1c] ;  /* 0x00001c00010a7983 */ /* 0x000ea80000300800 */
[----:B------:R1:W-:Y:S04]  /*17510*/  STL [R1+0x5d0], R4 ;  /* 0x0005d00401007387 */ /* 0x0003e80000100800 */
[----:B------:R-:W3:Y:S04]  /*17520*/  LDL.LU R8, [R1+0x10] ;  /* 0x0000100001087983 */ /* 0x000ee80000300800 */
[----:B------:R4:W-:Y:S01]  /*17530*/  STL [R1+0x5cc], R3 ;  /* 0x0005cc0301007387 */ /* 0x0009e20000100800 */
[----:B-1----:R-:W-:-:S03]  /*17540*/  IADD3 R4, P2, R12, c[0x0][0x168], RZ ;  /* 0x00005a000c047a10 */ /* 0x002fc60007f5e0ff */
[----:B------:R-:W2:Y:S04]  /*17550*/  LDL.LU R6, [R1+0x28] ;  /* 0x0000280001067983 */ /* 0x000ea80000300800 */
[----:B------:R-:W2:Y:S04]  /*17560*/  LDL.LU R23, [R1+0x20] ;  /* 0x0000200001177983 */ /* 0x000ea80000300800 */
[----:B------:R-:W2:Y:S04]  /*17570*/  LDL.LU R12, [R1+0x8] ;  /* 0x00000800010c7983 */ /* 0x000ea80000300800 */
[----:B----4-:R-:W4:Y:S04]  /*17580*/  LDL.LU R3, [R1+0x2c] ;  /* 0x00002c0001037983 */ /* 0x010f280000300800 */
[----:B------:R1:W-:Y:S01]  /*17590*/  STL [R1+0x5c8], R4 ;  /* 0x0005c80401007387 */ /* 0x0003e20000100800 */
[----:B------:R-:W-:-:S02]  /*175a0*/  IADD3.X R19, R0, c[0x0][0x16c], RZ, P4, !PT ;  /* 0x00005b0000137a10 */ /* 0x000fc400027fe4ff */
[----:B-1----:R-:W-:Y:S02]  /*175b0*/  IADD3 R4, P1, R13, c[0x0][0x168], RZ ;  /* 0x00005a000d047a10 */ /* 0x002fe40007f3e0ff */
[----:B------:R-:W2:Y:S04]  /*175c0*/  LDL.LU R13, [R1+0x18] ;  /* 0x00001800010d7983 */ /* 0x000ea80000300800 */
[----:B------:R1:W-:Y:S04]  /*175d0*/  STL [R1+0x5c4], R4 ;  /* 0x0005c40401007387 */ /* 0x0003e80000100800 */
[----:B------:R-:W2:Y:S01]  /*175e0*/  LDL.LU R0, [R1+0xc] ;  /* 0x00000c0001007983 */ /* 0x000ea20000300800 */
[----:B------:R-:W-:-:S03]  /*175f0*/  IADD3.X R20, R5, c[0x0][0x16c], RZ, P5, !PT ;  /* 0x00005b0005147a10 */ /* 0x000fc60002ffe4ff */
[----:B------:R1:W-:Y:S02]  /*17600*/  STL [R1+0x5c0], R19 ;  /* 0x0005c01301007387 */ /* 0x0003e40000100800 */
[----:B-1----:R-:W-:Y:S02]  /*17610*/  IADD3 R4, P4, R14, c[0x0][0x168], RZ ;  /* 0x00005a000e047a10 */ /* 0x002fe40007f9e0ff */
[----:B------:R-:W3:Y:S04]  /*17620*/  LDL.LU R14, [R1+0x4] ;  /* 0x00000400010e7983 */ /* 0x000ee80000300800 */
[----:B------:R-:W3:Y:S04]  /*17630*/  LDL.LU R19, [R1+0x14] ;  /* 0x0000140001137983 */ /* 0x000ee80000300800 */
[----:B------:R1:W-:Y:S04]  /*17640*/  STL [R1+0x5bc], R4 ;  /* 0x0005bc0401007387 */ /* 0x0003e80000100800 */
[----:B------:R-:W3:Y:S04]  /*17650*/  LDL.LU R5, [R1] ;  /* 0x0000000001057983 */ /* 0x000ee80000300800 */
[----:B-1----:R-:W4:Y:S01]  /*17660*/  LDL.LU R4, [R1+0x38] ;  /* 0x0000380001047983 */ /* 0x002f220000300800 */
[----:B------:R-:W-:-:S03]  /*17670*/  IADD3 R15, P5, R15, c[0x0][0x168], RZ ;  /* 0x00005a000f0f7a10 */ /* 0x000fc60007fbe0ff */
[----:B------:R1:W-:Y:S01]  /*17680*/  STL [R1+0x5b8], R20 ;  /* 0x0005b81401007387 */ /* 0x0003e20000100800 */
[----:B------:R-:W-:-:S03]  /*17690*/  IADD3.X R7, R7, c[0x0][0x16c], RZ, P3, !PT ;  /* 0x00005b0007077a10 */ /* 0x000fc60001ffe4ff */
[----:B-1----:R-:W4:Y:S04]  /*176a0*/  LDL.LU R20, [R1+0x24] ;  /* 0x0000240001147983 */ /* 0x002f280000300800 */
[----:B------:R-:W4:Y:S04]  /*176b0*/  LDL.LU R24, [R1+0x3c] ;  /* 0x00003c0001187983 */ /* 0x000f280000300800 */
[----:B------:R1:W-:Y:S04]  /*176c0*/  STL [R1+0x5b4], R15 ;  /* 0x0005b40f01007387 */ /* 0x0003e80000100800 */
[----:B------:R1:W-:Y:S02]  /*176d0*/  STL [R1+0x5b0], R7 ;  /* 0x0005b00701007387 */ /* 0x0003e40000100800 */
[----:B-1----:R-:W-:-:S02]  /*176e0*/  IADD3 R15, P3, R16, c[0x0][0x168], RZ ;  /* 0x00005a00100f7a10 */ /* 0x002fc40007f7e0ff */
[----:B------:R-:W-:-:S03]  /*176f0*/  IADD3.X R7, R9, c[0x0][0x16c], RZ, P0, !PT ;  /* 0x00005b0009077a10 */ /* 0x000fc600007fe4ff */
[----:B------:R-:W-:Y:S01]  /*17700*/  STL [R1+0x5ac], R15 ;  /* 0x0005ac0f01007387 */ /* 0x000fe20000100800 */
[----:B------:R-:W-:Y:S02]  /*17710*/  IADD3 R9, P0, R17, c[0x0][0x168], RZ ;  /* 0x00005a0011097a10 */ /* 0x000fe40007f1e0ff */
[----:B------:R-:W-:Y:S01]  /*17720*/  IADD3.X R11, R11, c[0x0][0x16c], RZ, P2, !PT ;  /* 0x00005b000b0b7a10 */ /* 0x000fe200017fe4ff */
[----:B------:R1:W-:Y:S04]  /*17730*/  STL [R1+0x5a8], R7 ;  /* 0x0005a80701007387 */ /* 0x0003e80000100800 */
[----:B------:R1:W-:Y:S02]  /*17740*/  STL [R1+0x5a4], R9 ;  /* 0x0005a40901007387 */ /* 0x0003e40000100800 */
[----:B-1----:R-:W-:-:S02]  /*17750*/  IADD3 R7, P2, R18, c[0x0][0x168], RZ ;  /* 0x00005a0012077a10 */ /* 0x002fc40007f5e0ff */
[----:B------:R1:W-:Y:S01]  /*17760*/  STL [R1+0x5a0], R11 ;  /* 0x0005a00b01007387 */ /* 0x0003e20000100800 */
[----:B------:R-:W-:-:S03]  /*17770*/  IADD3.X R9, R25, c[0x0][0x16c], RZ, P1, !PT ;  /* 0x00005b0019097a10 */ /* 0x000fc60000ffe4ff */
[----:B------:R1:W-:Y:S02]  /*17780*/  STL [R1+0x1f0], R7 ;  /* 0x0001f00701007387 */ /* 0x0003e40000100800 */
[----:B-1----:R-:W-:Y:S02]  /*17790*/  IADD3 R11, P1, R26, c[0x0][0x168], RZ ;  /* 0x00005a001a0b7a10 */ /* 0x002fe40007f3e0ff */
[----:B------:R1:W-:Y:S01]  /*177a0*/  STL [R1+0x1d8], R9 ;  /* 0x0001d80901007387 */ /* 0x0003e20000100800 */
[----:B------:R-:W-:-:S03]  /*177b0*/  IADD3.X R7, R27, c[0x0][0x16c], RZ, P4, !PT ;  /* 0x00005b001b077a10 */ /* 0x000fc600027fe4ff */
[----:B------:R-:W-:Y:S04]  /*177c0*/  STL [R1+0x1f8], R11 ;  /* 0x0001f80b01007387 */ /* 0x000fe80000100800 */
[----:B------:R2:W-:Y:S01]  /*177d0*/  STL [R1+0x1dc], R7 ;  /* 0x0001dc0701007387 */ /* 0x0005e20000100800 */
[----:B-1----:R-:W-:-:S05]  /*177e0*/  IADD3 R9, P4, R28, c[0x0][0x168], RZ ;  /* 0x00005a001c097a10 */ /* 0x002fca0007f9e0ff */
[----:B------:R-:W-:Y:S01]  /*177f0*/  STL [R1+0x200], R9 ;  /* 0x0002000901007387 */ /* 0x000fe20000100800 */
[----:B--2---:R-:W-:Y:S02]  /*17800*/  IADD3.X R0, R0, c[0x0][0x16c], RZ, P3, !PT ;  /* 0x00005b0000007a10 */ /* 0x004fe40001ffe4ff */
[----:B---3--:R-:W-:Y:S02]  /*17810*/  IADD3.X R5, R5, c[0x0][0x16c], RZ, P5, !PT ;  /* 0x00005b0005057a10 */ /* 0x008fe40002ffe4ff */
[----:B------:R-:W-:-:S03]  /*17820*/  IADD3 R7, P5, R14, c[0x0][0x168], RZ ;  /* 0x00005a000e077a10 */ /* 0x000fc60007fbe0ff */
[----:B------:R1:W-:Y:S04]  /*17830*/  STL [R1+0x1e0], R5 ;  /* 0x0001e00501007387 */ /* 0x0003e80000100800 */
[----:B------:R2:W-:Y:S01]  /*17840*/  STL [R1+0x208], R7 ;  /* 0x0002080701007387 */ /* 0x0005e20000100800 */
[----:B-1----:R-:W-:-:S03]  /*17850*/  IADD3 R5, P3, R29, c[0x0][0x168], RZ ;  /* 0x00005a001d057a10 */ /* 0x002fc60007f7e0ff */
[----:B------:R1:W-:Y:S01]  /*17860*/  STL [R1+0x1e4], R0 ;  /* 0x0001e40001007387 */ /* 0x0003e20000100800 */
[----:B--2---:R-:W-:-:S03]  /*17870*/  IADD3.X R7, R13, c[0x0][0x16c], RZ, P0, !PT ;  /* 0x00005b000d077a10 */ /* 0x004fc600007fe4ff */
[----:B------:R2:W-:Y:S04]  /*17880*/  STL [R1+0x210], R5 ;  /* 0x0002100501007387 */ /* 0x0005e80000100800 */
[----:B------:R3:W-:Y:S01]  /*17890*/  STL [R1+0x1e8], R7 ;  /* 0x0001e80701007387 */ /* 0x0007e20000100800 */
[----:B-1----:R-:W-:Y:S02]  /*178a0*/  IADD3 R0, P0, R12, c[0x0][0x168], RZ ;  /* 0x00005a000c007a10 */ /* 0x002fe40007f1e0ff */
[----:B--2---:R-:W-:-:S03]  /*178b0*/  IADD3.X R5, R10, c[0x0][0x16c], RZ, P2, !PT ;  /* 0x00005b000a057a10 */ /* 0x004fc600017fe4ff */
[----:B------:R1:W-:Y:S01]  /*178c0*/  STL [R1+0x218], R0 ;  /* 0x0002180001007387 */ /* 0x0003e20000100800 */
[----:B---3--:R-:W-:-:S03]  /*178d0*/  IADD3 R7, P2, R8, c[0x0][0x168], RZ ;  /* 0x00005a0008077a10 */ /* 0x008fc60007f5e0ff */
[----:B------:R2:W-:Y:S04]  /*178e0*/  STL [R1+0x1ec], R5 ;  /* 0x0001ec0501007387 */ /* 0x0005e80000100800 */
[----:B------:R-:W-:Y:S01]  /*178f0*/  STL [R1+0x220], R7 ;  /* 0x0002200701007387 */ /* 0x000fe20000100800 */
[----:B-1----:R-:W-:Y:S02]  /*17900*/  IADD3.X R0, R6, c[0x0][0x16c], RZ, P1, !PT ;  /* 0x00005b0006007a10 */ /* 0x002fe40000ffe4ff */
[----:B--2---:R-:W-:Y:S02]  /*17910*/  IADD3 R5, P1, R23, c[0x0][0x168], RZ ;  /* 0x00005a0017057a10 */ /* 0x004fe40007f3e0ff */
[----:B------:R-:W2:Y:S04]  /*17920*/  LDL.LU R23, [R1+0x30] ;  /* 0x0000300001177983 */ /* 0x000ea80000300800 */
[----:B------:R4:W-:Y:S04]  /*17930*/  STL [R1+0x1f4], R0 ;  /* 0x0001f40001007387 */ /* 0x0009e80000100800 */
[----:B------:R1:W-:Y:S04]  /*17940*/  STL [R1+0x228], R5 ;  /* 0x0002280501007387 */ /* 0x0003e80000100800 */
[----:B------:R-:W3:Y:S01]  /*17950*/  LDL.LU R8, [R1+0x68] ;  /* 0x0000680001087983 */ /* 0x000ee20000300800 */
[----:B----4-:R-:W-:-:S03]  /*17960*/  IADD3.X R0, R3, c[0x0][0x16c], RZ, P4, !PT ;  /* 0x00005b0003007a10 */ /* 0x010fc600027fe4ff */
[----:B------:R-:W4:Y:S04]  /*17970*/  LDL.LU R6, [R1+0x60] ;  /* 0x0000600001067983 */ /* 0x000f280000300800 */
[----:B------:R1:W-:Y:S04]  /*17980*/  STL [R1+0x1fc], R0 ;  /* 0x0001fc0001007387 */ /* 0x0003e80000100800 */
[----:B------:R-:W4:Y:S01]  /*17990*/  LDL.LU R3, [R1+0x6c] ;  /* 0x00006c0001037983 */ /* 0x000f220000300800 */
[----:B-1----:R-:W-:Y:S02]  /*179a0*/  IADD3.X R5, R4, c[0x0][0x16c], RZ, P5, !PT ;  /* 0x00005b0004057a10 */ /* 0x002fe40002ffe4ff */
[----:B------:R-:W-:-:S02]  /*179b0*/  IADD3 R0, P4, R19, c[0x0][0x168], RZ ;  /* 0x00005a0013007a10 */ /* 0x000fc40007f9e0ff */
[----:B------:R-:W4:Y:S01]  /*179c0*/  LDL.LU R19, [R1+0x34] ;  /* 0x0000340001137983 */ /* 0x000f220000300800 */
[----:B------:R-:W-:-:S03]  /*179d0*/  IADD3 R4, P5, R20, c[0x0][0x168], RZ ;  /* 0x00005a0014047a10 */ /* 0x000fc60007fbe0ff */
[----:B------:R1:W-:Y:S04]  /*179e0*/  STL [R1+0x230], R0 ;  /* 0x0002300001007387 */ /* 0x0003e80000100800 */
[----:B------:R1:W-:Y:S04]  /*179f0*/  STL [R1+0x204], R5 ;  /* 0x0002040501007387 */ /* 0x0003e80000100800 */
[----:B------:R-:W4:Y:S01]  /*17a00*/  LDL.LU R29, [R1+0x78] ;  /* 0x00007800011d7983 */ /* 0x000f220000300800 */
[----:B-1----:R-:W-:-:S03]  /*17a10*/  IADD3.X R0, R24, c[0x0][0x16c], RZ, P3, !PT ;  /* 0x00005b0018007a10 */ /* 0x002fc60001ffe4ff */
[----:B------:R-:W-:Y:S04]  /*17a20*/  STL [R1+0x238], R4 ;  /* 0x0002380401007387 */ /* 0x000fe80000100800 */
[----:B------:R-:W4:Y:S04]  /*17a30*/  LDL.LU R28, [R1+0x64] ;  /* 0x00006400011c7983 */ /* 0x000f280000300800 */
[----:B------:R1:W-:Y:S04]  /*17a40*/  STL [R1+0x20c], R0 ;  /* 0x00020c0001007387 */ /* 0x0003e80000100800 */
[----:B------:R-:W4:Y:S04]  /*17a50*/  LDL.LU R27, [R1+0x7c] ;  /* 0x00007c00011b7983 */ /* 0x000f280000300800 */
        /* <DEDUP_REMOVED lines=11> */
[----:B-1----:R-:W4:Y:S04]  /*17b10*/  LDL.LU R0, [R1+0xbc] ;  /* 0x0000bc0001007983 */ /* 0x002f280000300800 */
[----:B------:R-:W4:Y:S04]  /*17b20*/  LDL.LU R13, [R1+0x94] ;  /* 0x00009400010d7983 */ /* 0x000f280000300800 */
[----:B------:R-:W4:Y:S04]  /*17b30*/  LDL.LU R12, [R1+0xc8] ;  /* 0x0000c800010c7983 */ /* 0x000f280000300800 */
[----:B------:R-:W4:Y:S04]  /*17b40*/  LDL.LU R10, [R1+0xb4] ;  /* 0x0000b400010a7983 */ /* 0x000f280000300800 */
[----:B------:R-:W4:Y:S04]  /*17b50*/  LDL.LU R4, [R1+0xcc] ;  /* 0x0000cc0001047983 */ /* 0x000f280000300800 */
[----:B------:R-:W4:Y:S04]  /*17b60*/  LDL.LU R20, [R1+0xc0] ;  /* 0x0000c00001147983 */ /* 0x000f280000300800 */
[----:B------:R-:W4:Y:S01]  /*17b70*/  LDL.LU R24, [R1+0xd8] ;  /* 0x0000d80001187983 */ /* 0x000f220000300800 */
[----:B--2---:R-:W-:-:S05]  /*17b80*/  IADD3 R23, P3, R23, c[0x0][0x168], RZ ;  /* 0x00005a0017177a10 */ /* 0x004fca0007f7e0ff */
[----:B------:R1:W-:Y:S04]  /*17b90*/  STL [R1+0x240], R23 ;  /* 0x0002401701007387 */ /* 0x0003e80000100800 */
[----:B-1----:R-:W2:Y:S01]  /*17ba0*/  LDL.LU R23, [R1+0xd0] ;  /* 0x0000d00001177983 */ /* 0x002ea20000300800 */
[----:B---3--:R-:W-:-:S05]  /*17bb0*/  IADD3.X R8, R8, c[0x0][0x16c], RZ, P0, !PT ;  /* 0x00005b0008087a10 */ /* 0x008fca00007fe4ff */
[----:B------:R4:W-:Y:S02]  /*17bc0*/  STL [R1+0x214], R8 ;  /* 0x0002140801007387 */ /* 0x0009e40000100800 */
[----:B----4-:R-:W-:Y:S02]  /*17bd0*/  IADD3 R8, P0, R6, c[0x0][0x168], RZ ;  /* 0x00005a0006087a10 */ /* 0x010fe40007f1e0ff */
[----:B------:R-:W-:Y:S02]  /*17be0*/  IADD3.X R6, R3, c[0x0][0x16c], RZ, P2, !PT ;  /* 0x00005b0003067a10 */ /* 0x000fe400017fe4ff */
[----:B------:R-:W3:Y:S01]  /*17bf0*/  LDL.LU R3, [R1+0xdc] ;  /* 0x0000dc0001037983 */ /* 0x000ee20000300800 */
[----:B------:R-:W-:-:S03]  /*17c00*/  IADD3 R19, P2, R19, c[0x0][0x168], RZ ;  /* 0x00005a0013137a10 */ /* 0x000fc60007f5e0ff */
[----:B------:R1:W-:Y:S04]  /*17c10*/  STL [R1+0x248], R8 ;  /* 0x0002480801007387 */ /* 0x0003e80000100800 */
[----:B------:R4:W-:Y:S01]  /*17c20*/  STL [R1+0x21c], R6 ;  /* 0x00021c0601007387 */ /* 0x0009e20000100800 */
[----:B------:R-:W-:-:S03]  /*17c30*/  IADD3.X R29, R29, c[0x0][0x16c], RZ, P1, !PT ;  /* 0x00005b001d1d7a10 */ /* 0x000fc60000ffe4ff */
[----:B-1----:R-:W3:Y:S04]  /*17c40*/  LDL.LU R8, [R1+0xc4] ;  /* 0x0000c40001087983 */ /* 0x002ee80000300800 */
[----:B----4-:R-:W3:Y:S04]  /*17c50*/  LDL.LU R6, [R1+0xe8] ;  /* 0x0000e80001067983 */ /* 0x010ee80000300800 */
[----:B------:R1:W-:Y:S04]  /*17c60*/  STL [R1+0x250], R19 ;  /* 0x0002501301007387 */ /* 0x0003e80000100800 */
[----:B-1----:R-:W3:Y:S04]  /*17c70*/  LDL.LU R19, [R1+0xd4] ;  /* 0x0000d40001137983 */ /* 0x002ee80000300800 */
[----:B------:R1:W-:Y:S01]  /*17c80*/  STL [R1+0x224], R29 ;  /* 0x0002241d01007387 */ /* 0x0003e20000100800 */
[----:B------:R-:W-:-:S02]  /*17c90*/  IADD3.X R11, R11, c[0x0][0x16c], RZ, P3, !PT ;  /* 0x00005b000b0b7a10 */ /* 0x000fc40001ffe4ff */
[----:B-1----:R-:W-:Y:S02]  /*17ca0*/  IADD3 R29, P1, R28, c[0x0][0x168], RZ ;  /* 0x00005a001c1d7a10 */ /* 0x002fe40007f3e0ff */
[----:B------:R-:W-:Y:S02]  /*17cb0*/  IADD3.X R28, R27, c[0x0][0x16c], RZ, P4, !PT ;  /* 0x00005b001b1c7a10 */ /* 0x000fe400027fe4ff */
[----:B------:R-:W-:Y:S02]  /*17cc0*/  IADD3 R27, P4, R26, c[0x0][0x168], RZ ;  /* 0x00005a001a1b7a10 */ /* 0x000fe40007f9e0ff */
[----:B------:R-:W-:Y:S01]  /*17cd0*/  IADD3.X R26, R25, c[0x0][0x16c], RZ, P5, !PT ;  /* 0x00005b00191a7a10 */ /* 0x000fe20002ffe4ff */
[----:B------:R-:W-:Y:S01]  /*17ce0*/  STL [R1+0x258], R29 ;  /* 0x0002581d01007387 */ /* 0x000fe20000100800 */
[----:B------:R-:W-:-:S03]  /*17cf0*/  IADD3 R25, P5, R18, c[0x0][0x168], RZ ;  /* 0x00005a0012197a10 */ /* 0x000fc60007fbe0ff */
[----:B------:R-:W-:Y:S01]  /*17d00*/  STL [R1+0x22c], R28 ;  /* 0x00022c1c01007387 */ /* 0x000fe20000100800 */
[----:B------:R-:W-:-:S03]  /*17d10*/  IADD3 R18, P3, R17, c[0x0][0x168], RZ ;  /* 0x00005a0011127a10 */ /* 0x000fc60007f7e0ff */
[----:B------:R-:W-:Y:S01]  /*17d20*/  STL [R1+0x260], R27 ;  /* 0x0002601b01007387 */ /* 0x000fe20000100800 */
[----:B------:R-:W-:-:S03]  /*17d30*/  IADD3.X R17, R9, c[0x0][0x16c], RZ, P0, !PT ;  /* 0x00005b0009117a10 */ /* 0x000fc600007fe4ff */
[----:B------:R-:W-:Y:S01]  /*17d40*/  STL [R1+0x234], R26 ;  /* 0x0002341a01007387 */ /* 0x000fe20000100800 */
[----:B------:R-:W-:-:S03]  /*17d50*/  IADD3.X R9, R7, c[0x0][0x16c], RZ, P2, !PT ;  /* 0x00005b0007097a10 */ /* 0x000fc600017fe4ff */
[----:B------:R-:W-:Y:S01]  /*17d60*/  STL [R1+0x268], R25 ;  /* 0x0002681901007387 */ /* 0x000fe20000100800 */
[----:B------:R-:W-:-:S03]  /*17d70*/  IADD3 R7, P2, R15, c[0x0][0x168], RZ ;  /* 0x00005a000f077a10 */ /* 0x000fc60007f5e0ff */
[----:B------:R1:W-:Y:S01]  /*17d80*/  STL [R1+0x23c], R11 ;  /* 0x00023c0b01007387 */ /* 0x0003e20000100800 */
[----:B------:R-:W-:-:S03]  /*17d90*/  IADD3.X R5, R5, c[0x0][0x16c], RZ, P1, !PT ;  /* 0x00005b0005057a10 */ /* 0x000fc60000ffe4ff */
[----:B------:R-:W-:Y:S01]  /*17da0*/  STL [R1+0x270], R18 ;  /* 0x0002701201007387 */ /* 0x000fe20000100800 */
[----:B-1----:R-:W-:-:S03]  /*17db0*/  IADD3 R11, P0, R16, c[0x0][0x168], RZ ;  /* 0x00005a00100b7a10 */ /* 0x002fc60007f1e0ff */
[----:B------:R-:W-:Y:S04]  /*17dc0*/  STL [R1+0x244], R17 ;  /* 0x0002441101007387 */ /* 0x000fe80000100800 */
[----:B------:R-:W-:Y:S04]  /*17dd0*/  STL [R1+0x278], R11 ;  /* 0x0002780b01007387 */ /* 0x000fe80000100800 */
[----:B------:R1:W-:Y:S04]  /*17de0*/  STL [R1+0x24c], R9 ;  /* 0x00024c0901007387 */ /* 0x0003e80000100800 */
[----:B------:R1:W-:Y:S04]  /*17df0*/  STL [R1+0x280], R7 ;  /* 0x0002800701007387 */ /* 0x0003e80000100800 */
[----:B------:R1:W-:Y:S02]  /*17e00*/  STL [R1+0x254], R5 ;  /* 0x0002540501007387 */ /* 0x0003e40000100800 */
[----:B-1----:R-:W-:-:S02]  /*17e10*/  IADD3 R9, P1, R14, c[0x0][0x168], RZ ;  /* 0x00005a000e097a10 */ /* 0x002fc40007f3e0ff */
[----:B------:R-:W-:-:S03]  /*17e20*/  IADD3.X R7, R0, c[0x0][0x16c], RZ, P4, !PT ;  /* 0x00005b0000077a10 */ /* 0x000fc600027fe4ff */
[----:B------:R-:W-:Y:S01]  /*17e30*/  STL [R1+0x288], R9 ;  /* 0x0002880901007387 */ /* 0x000fe20000100800 */
[----:B------:R-:W-:-:S03]  /*17e40*/  IADD3 R5, P4, R13, c[0x0][0x168], RZ ;  /* 0x00005a000d057a10 */ /* 0x000fc60007f9e0ff */
[----:B------:R1:W-:Y:S01]  /*17e50*/  STL [R1+0x25c], R7 ;  /* 0x00025c0701007387 */ /* 0x0003e20000100800 */
[----:B------:R-:W-:-:S03]  /*17e60*/  IADD3.X R0, R12, c[0x0][0x16c], RZ, P5, !PT ;  /* 0x00005b000c007a10 */ /* 0x000fc60002ffe4ff */
[----:B------:R1:W-:Y:S02]  /*17e70*/  STL [R1+0x290], R5 ;  /* 0x0002900501007387 */ /* 0x0003e40000100800 */
[----:B-1----:R-:W-:Y:S02]  /*17e80*/  IADD3 R7, P5, R10, c[0x0][0x168], RZ ;  /* 0x00005a000a077a10 */ /* 0x002fe40007fbe0ff */
[----:B------:R1:W-:Y:S01]  /*17e90*/  STL [R1+0x264], R0 ;  /* 0x0002640001007387 */ /* 0x0003e20000100800 */
[----:B------:R-:W-:-:S03]  /*17ea0*/  IADD3.X R5, R4, c[0x0][0x16c], RZ, P3, !PT ;  /* 0x00005b0004057a10 */ /* 0x000fc60001ffe4ff */
[----:B------:R-:W-:Y:S01]  /*17eb0*/  STL [R1+0x298], R7 ;  /* 0x0002980701007387 */ /* 0x000fe20000100800 */
[----:B------:R-:W-:-:S03]  /*17ec0*/  IADD3.X R4, R24, c[0x0][0x16c], RZ, P0, !PT ;  /* 0x00005b0018047a10 */ /* 0x000fc600007fe4ff */
[----:B------:R-:W-:Y:S04]  /*17ed0*/  STL [R1+0x26c], R5 ;  /* 0x00026c0501007387 */ /* 0x000fe80000100800 */
[----:B------:R-:W4:Y:S01]  /*17ee0*/  LDL.LU R24, [R1+0xec] ;  /* 0x0000ec0001187983 */ /* 0x000f220000300800 */
[----:B-1----:R-:W-:-:S05]  /*17ef0*/  IADD3 R0, P3, R20, c[0x0][0x168], RZ ;  /* 0x00005a0014007a10 */ /* 0x002fca0007f7e0ff */
[----:B------:R-:W-:Y:S04]  /*17f00*/  STL [R1+0x2a0], R0 ;  /* 0x0002a00001007387 */ /* 0x000fe80000100800 */
[----:B------:R1:W-:Y:S04]  /*17f10*/  STL [R1+0x274], R4 ;  /* 0x0002740401007387 */ /* 0x0003e80000100800 */
[----:B-1----:R-:W4:Y:S04]  /*17f20*/  LDL.LU R4, [R1+0xe0] ;  /* 0x0000e00001047983 */ /* 0x002f280000300800 */
[----:B------:R-:W4:Y:S01]  /*17f30*/  LDL.LU R20, [R1+0x108] ;  /* 0x0001080001147983 */ /* 0x000f220000300800 */
[----:B--2---:R-:W-:-:S05]  /*17f40*/  IADD3 R0, P0, R23, c[0x0][0x168], RZ ;  /* 0x00005a0017007a10 */ /* 0x004fca0007f1e0ff */
[----:B------:R3:W-:Y:S04]  /*17f50*/  STL [R1+0x2a8], R0 ;  /* 0x0002a80001007387 */ /* 0x0007e80000100800 */
[----:B------:R-:W2:Y:S01]  /*17f60*/  LDL.LU R23, [R1+0x100] ;  /* 0x0001000001177983 */ /* 0x000ea20000300800 */
[----:B---3--:R-:W-:-:S03]  /*17f70*/  IADD3.X R0, R3, c[0x0][0x16c], RZ, P2, !PT ;  /* 0x00005b0003007a10 */ /* 0x008fc600017fe4ff */
[----:B------:R-:W3:Y:S04]  /*17f80*/  LDL.LU R3, [R1+0x10c] ;  /* 0x00010c0001037983 */ /* 0x000ee80000300800 */
[----:B------:R1:W-:Y:S01]  /*17f90*/  STL [R1+0x27c], R0 ;  /* 0x00027c0001007387 */ /* 0x0003e20000100800 */
[----:B------:R-:W-:Y:S02]  /*17fa0*/  IADD3 R7, P2, R8, c[0x0][0x168], RZ ;  /* 0x00005a0008077a10 */ /* 0x000fe40007f5e0ff */
[----:B------:R-:W-:-:S03]  /*17fb0*/  IADD3.X R5, R6, c[0x0][0x16c], RZ, P1, !PT ;  /* 0x00005b0006057a10 */ /* 0x000fc60000ffe4ff */
[----:B------:R1:W-:Y:S04]  /*17fc0*/  STL [R1+0x2b0], R7 ;  /* 0x0002b00701007387 */ /* 0x0003e80000100800 */
[----:B------:R-:W3:Y:S04]  /*17fd0*/  LDL.LU R29, [R1+0xe4] ;  /* 0x0000e400011d7983 */ /* 0x000ee80000300800 */
[----:B------:R1:W-:Y:S04]  /*17fe0*/  STL [R1+0x284], R5 ;  /* 0x0002840501007387 */ /* 0x0003e80000100800 */
[----:B------:R-:W3:Y:S01]  /*17ff0*/  LDL.LU R28, [R1+0x118] ;  /* 0x00011800011c7983 */ /* 0x000ee20000300800 */
[----:B-1----:R-:W-:-:S05]  /*18000*/  IADD3 R0, P1, R19, c[0x0][0x168], RZ ;  /* 0x00005a0013007a10 */ /* 0x002fca0007f3e0ff */
[----:B------:R1:W-:Y:S04]  /*18010*/  STL [R1+0x2b8], R0 ;  /* 0x0002b80001007387 */ /* 0x0003e80000100800 */
        /* <DEDUP_REMOVED lines=12> */
[----:B-1----:R-:W3:Y:S04]  /*180e0*/  LDL.LU R0, [R1+0x1b0] ;  /* 0x0001b00001007983 */ /* 0x002ee80000300800 */
[----:B------:R-:W3:Y:S04]  /*180f0*/  LDL.LU R13, [R1+0x1bc] ;  /* 0x0001bc00010d7983 */ /* 0x000ee80000300800 */
[----:B------:R-:W3:Y:S04]  /*18100*/  LDL.LU R12, [R1+0x1a4] ;  /* 0x0001a400010c7983 */ /* 0x000ee80000300800 */
[----:B------:R-:W3:Y:S04]  /*18110*/  LDL.LU R10, [R1+0x1c8] ;  /* 0x0001c800010a7983 */ /* 0x000ee80000300800 */
[----:B------:R-:W3:Y:S04]  /*18120*/  LDL.LU R8, [R1+0x1b4] ;  /* 0x0001b40001087983 */ /* 0x000ee80000300800 */
[----:B------:R-:W3:Y:S04]  /*18130*/  LDL.LU R6, [R1+0x1cc] ;  /* 0x0001cc0001067983 */ /* 0x000ee80000300800 */
[----:B------:R-:W3:Y:S01]  /*18140*/  LDL.LU R19, [R1+0x1c0] ;  /* 0x0001c00001137983 */ /* 0x000ee20000300800 */
[----:B----4-:R-:W-:-:S05]  /*18150*/  IADD3.X R24, R24, c[0x0][0x16c], RZ, P4, !PT ;  /* 0x00005b0018187a10 */ /* 0x010fca00027fe4ff */
[----:B------:R1:W-:Y:S04]  /*18160*/  STL [R1+0x28c], R24 ;  /* 0x00028c1801007387 */ /* 0x0003e80000100800 */
[----:B-1----:R-:W4:Y:S01]  /*18170*/  LDL.LU R24, [R1+0x2f8] ;  /* 0x0002f80001187983 */ /* 0x002f220000300800 */
[----:B------:R-:W-:Y:S02]  /*18180*/  IADD3 R4, P4, R4, c[0x0][0x168], RZ ;  /* 0x00005a0004047a10 */ /* 0x000fe40007f9e0ff */
[----:B------:R-:W-:-:S03]  /*18190*/  IADD3.X R20, R20, c[0x0][0x16c], RZ, P5, !PT ;  /* 0x00005b0014147a10 */ /* 0x000fc60002ffe4ff */
[----:B------:R2:W-:Y:S02]  /*181a0*/  STL [R1+0x2c0], R4 ;  /* 0x0002c00401007387 */ /* 0x0005e40000100800 */
[----:B--2---:R-:W-:Y:S02]  /*181b0*/  IADD3 R4, P5, R23, c[0x0][0x168], RZ ;  /* 0x00005a0017047a10 */ /* 0x004fe40007fbe0ff */
[----:B------:R-:W2:Y:S04]  /*181c0*/  LDL.LU R23, [R1+0x1d0] ;  /* 0x0001d00001177983 */ /* 0x000ea80000300800 */
[----:B------:R-:W-:Y:S04]  /*181d0*/  STL [R1+0x294], R20 ;  /* 0x0002941401007387 */ /* 0x000fe80000100800 */
[----:B------:R1:W-:Y:S01]  /*181e0*/  STL [R1+0x2c8], R4 ;  /* 0x0002c80401007387 */ /* 0x0003e20000100800 */
[----:B---3--:R-:W-:-:S03]  /*181f0*/  IADD3.X R3, R3, c[0x0][0x16c], RZ, P3, !PT ;  /* 0x00005b0003037a10 */ /* 0x008fc60001ffe4ff */
[----:B-1----:R-:W2:Y:S04]  /*18200*/  LDL.LU R4, [R1+0x300] ;  /* 0x0003000001047983 */ /* 0x002ea80000300800 */
[----:B------:R-:W2:Y:S04]  /*18210*/  LDL.LU R20, [R1+0x1c4] ;  /* 0x0001c40001147983 */ /* 0x000ea80000300800 */
[----:B------:R1:W-:Y:S04]  /*18220*/  STL [R1+0x29c], R3 ;  /* 0x00029c0301007387 */ /* 0x0003e80000100800 */
[----:B-1----:R-:W2:Y:S01]  /*18230*/  LDL.LU R3, [R1+0x308] ;  /* 0x0003080001037983 */ /* 0x002ea20000300800 */
[----:B------:R-:W-:-:S05]  /*18240*/  IADD3 R29, P3, R29, c[0x0][0x168], RZ ;  /* 0x00005a001d1d7a10 */ /* 0x000fca0007f7e0ff */
[----:B------:R1:W-:Y:S02]  /*18250*/  STL [R1+0x2d4], R29 ;  /* 0x0002d41d01007387 */ /* 0x0003e40000100800 */
[----:B-1----:R-:W-:Y:S02]  /*18260*/  IADD3.X R29, R28, c[0x0][0x16c], RZ, P0, !PT ;  /* 0x00005b001c1d7a10 */ /* 0x002fe400007fe4ff */
[----:B------:R-:W-:Y:S02]  /*18270*/  IADD3 R28, P0, R27, c[0x0][0x168], RZ ;  /* 0x00005a001b1c7a10 */ /* 0x000fe40007f1e0ff */
[----:B------:R-:W-:Y:S02]  /*18280*/  IADD3.X R27, R26, c[0x0][0x16c], RZ, P2, !PT ;  /* 0x00005b001a1b7a10 */ /* 0x000fe400017fe4ff */
[----:B------:R-:W-:Y:S01]  /*18290*/  IADD3 R26, P2, R25, c[0x0][0x168], RZ ;  /* 0x00005a00191a7a10 */ /* 0x000fe20007f5e0ff */
[----:B------:R-:W-:Y:S01]  /*182a0*/  STL [R1+0x2a4], R29 ;  /* 0x0002a41d01007387 */ /* 0x000fe20000100800 */
[----:B------:R-:W-:-:S03]  /*182b0*/  IADD3.X R25, R18, c[0x0][0x16c], RZ, P1, !PT ;  /* 0x00005b0012197a10 */ /* 0x000fc60000ffe4ff */
[----:B------:R-:W-:Y:S01]  /*182c0*/  STL [R1+0x2dc], R28 ;  /* 0x0002dc1c01007387 */ /* 0x000fe20000100800 */
[----:B------:R-:W-:-:S03]  /*182d0*/  IADD3 R18, P1, R11, c[0x0][0x168], RZ ;  /* 0x00005a000b127a10 */ /* 0x000fc60007f3e0ff */
        /* <DEDUP_REMOVED lines=8> */
[----:B------:R-:W-:Y:S04]  /*18360*/  STL [R1+0x2bc], R17 ;  /* 0x0002bc1101007387 */ /* 0x000fe80000100800 */
[----:B------:R1:W-:Y:S04]  /*18370*/  STL [R1+0x2f4], R11 ;  /* 0x0002f40b01007387 */ /* 0x0003e80000100800 */
[----:B------:R-:W-:Y:S04]  /*18380*/  STL [R1+0x2c4], R16 ;  /* 0x0002c41001007387 */ /* 0x000fe80000100800 */
[----:B------:R1:W-:Y:S02]  /*18390*/  STL [R1+0x2fc], R9 ;  /* 0x0002fc0901007387 */ /* 0x0003e40000100800 */
[----:B-1----:R-:W-:-:S02]  /*183a0*/  IADD3.X R11, R15, c[0x0][0x16c], RZ, P3, !PT ;  /* 0x00005b000f0b7a10 */ /* 0x002fc40001ffe4ff */
[----:B------:R-:W-:-:S03]  /*183b0*/  IADD3 R7, P3, R5, c[0x0][0x168], RZ ;  /* 0x00005a0005077a10 */ /* 0x000fc60007f7e0ff */
[----:B------:R-:W-:Y:S01]  /*183c0*/  STL [R1+0x2cc], R11 ;  /* 0x0002cc0b01007387 */ /* 0x000fe20000100800 */
[----:B------:R-:W-:Y:S02]  /*183d0*/  IADD3.X R9, R14, c[0x0][0x16c], RZ, P0, !PT ;  /* 0x00005b000e097a10 */ /* 0x000fe400007fe4ff */
[----:B------:R-:W-:Y:S01]  /*183e0*/  IADD3 R5, P0, R0, c[0x0][0x168], RZ ;  /* 0x00005a0000057a10 */ /* 0x000fe20007f1e0ff */
[----:B------:R1:W-:Y:S04]  /*183f0*/  STL [R1+0x304], R7 ;  /* 0x0003040701007387 */ /* 0x0003e80000100800 */
[----:B------:R-:W-:Y:S04]  /*18400*/  STL [R1+0x2d8], R9 ;  /* 0x0002d80901007387 */ /* 0x000fe80000100800 */
[----:B------:R1:W-:Y:S02]  /*18410*/  STL [R1+0x30c], R5 ;  /* 0x00030c0501007387 */ /* 0x0003e40000100800 */
[----:B-1----:R-:W-:-:S02]  /*18420*/  IADD3.X R7, R13, c[0x0][0x16c], RZ, P2, !PT ;  /* 0x00005b000d077a10 */ /* 0x002fc400017fe4ff */
[----:B------:R-:W-:-:S03]  /*18430*/  IADD3 R0, P2, R12, c[0x0][0x168], RZ ;  /* 0x00005a000c007a10 */ /* 0x000fc60007f5e0ff */
[----:B------:R1:W-:Y:S01]  /*18440*/  STL [R1+0x2e0], R7 ;  /* 0x0002e00701007387 */ /* 0x0003e20000100800 */
[----:B------:R-:W-:-:S03]  /*18450*/  IADD3.X R5, R10, c[0x0][0x16c], RZ, P1, !PT ;  /* 0x00005b000a057a10 */ /* 0x000fc60000ffe4ff */
[----:B------:R1:W-:Y:S04]  /*18460*/  STL [R1+0x314], R0 ;  /* 0x0003140001007387 */ /* 0x0003e80000100800 */
[----:B------:R1:W-:Y:S02]  /*18470*/  STL [R1+0x2e8], R5 ;  /* 0x0002e80501007387 */ /* 0x0003e40000100800 */
[----:B-1----:R-:W-:Y:S02]  /*18480*/  IADD3 R7, P1, R8, c[0x0][0x168], RZ ;  /* 0x00005a0008077a10 */ /* 0x002fe40007f3e0ff */
[----:B------:R-:W-:-:S03]  /*18490*/  IADD3.X R0, R6, c[0x0][0x16c], RZ, P4, !PT ;  /* 0x00005b0006007a10 */ /* 0x000fc600027fe4ff */
[----:B------:R-:W-:Y:S01]  /*184a0*/  STL [R1+0x31c], R7 ;  /* 0x00031c0701007387 */ /* 0x000fe20000100800 */
[----:B------:R-:W-:-:S03]  /*184b0*/  IADD3 R5, P4, R19, c[0x0][0x168], RZ ;  /* 0x00005a0013057a10 */ /* 0x000fc60007f9e0ff */
[----:B------:R-:W3:Y:S04]  /*184c0*/  LDL.LU R19, [R1+0x310] ;  /* 0x0003100001137983 */ /* 0x000ee80000300800 */
[----:B------:R4:W-:Y:S04]  /*184d0*/  STL [R1+0x2f0], R0 ;  /* 0x0002f00001007387 */ /* 0x0009e80000100800 */
[----:B------:R-:W-:Y:S04]  /*184e0*/  STL [R1+0x324], R5 ;  /* 0x0003240501007387 */ /* 0x000fe80000100800 */
[----:B------:R-:W3:Y:S01]  /*184f0*/  LDL.LU R8, [R1+0x320] ;  /* 0x0003200001087983 */ /* 0x000ee20000300800 */
[----:B----4-:R-:W-:-:S03]  /*18500*/  IADD3.X R0, R24, c[0x0][0x16c], RZ, P5, !PT ;  /* 0x00005b0018007a10 */ /* 0x010fc60002ffe4ff */
[----:B------:R-:W4:Y:S04]  /*18510*/  LDL.LU R6, [R1+0x318] ;  /* 0x0003180001067983 */ /* 0x000f280000300800 */
[----:B------:R2:W-:Y:S04]  /*18520*/  STL [R1+0x2f8], R0 ;  /* 0x0002f80001007387 */ /* 0x0005e80000100800 */
[----:B------:R-:W4:Y:S01]  /*18530*/  LDL.LU R24, [R1+0x340] ;  /* 0x0003400001187983 */ /* 0x000f220000300800 */
[----:B--2---:R-:W-:-:S03]  /*18540*/  IADD3 R0, P5, R23, c[0x0][0x168], RZ ;  /* 0x00005a0017007a10 */ /* 0x004fc60007fbe0ff */
[----:B------:R-:W2:Y:S04]  /*18550*/  LDL.LU R23, [R1+0x330] ;  /* 0x0003300001177983 */ /* 0x000ea80000300800 */
[----:B------:R1:W-:Y:S01]  /*18560*/  STL [R1+0x32c], R0 ;  /* 0x00032c0001007387 */ /* 0x0003e20000100800 */
[----:B------:R-:W-:Y:S02]  /*18570*/  IADD3.X R5, R4, c[0x0][0x16c], RZ, P3, !PT ;  /* 0x00005b0004057a10 */ /* 0x000fe40001ffe4ff */
[----:B------:R-:W-:-:S03]  /*18580*/  IADD3 R4, P3, R20, c[0x0][0x168], RZ ;  /* 0x00005a0014047a10 */ /* 0x000fc60007f7e0ff */
[----:B------:R1:W-:Y:S04]  /*18590*/  STL [R1+0x300], R5 ;  /* 0x0003000501007387 */ /* 0x0003e80000100800 */
[----:B------:R-:W2:Y:S04]  /*185a0*/  LDL.LU R29, [R1+0x348] ;  /* 0x00034800011d7983 */ /* 0x000ea80000300800 */
[----:B------:R-:W-:Y:S04]  /*185b0*/  STL [R1+0x334], R4 ;  /* 0x0003340401007387 */ /* 0x000fe80000100800 */
[----:B------:R-:W2:Y:S01]  /*185c0*/  LDL.LU R28, [R1+0x328] ;  /* 0x00032800011c7983 */ /* 0x000ea20000300800 */
[----:B-1----:R-:W-:-:S05]  /*185d0*/  IADD3.X R0, R3, c[0x0][0x16c], RZ, P0, !PT ;  /* 0x00005b0003007a10 */ /* 0x002fca00007fe4ff */
[----:B------:R1:W-:Y:S04]  /*185e0*/  STL [R1+0x308], R0 ;  /* 0x0003080001007387 */ /* 0x0003e80000100800 */
[----:B------:R-:W2:Y:S04]  /*185f0*/  LDL.LU R27, [R1+0x35c] ;  /* 0x00035c00011b7983 */ /* 0x000ea80000300800 */
        /* <DEDUP_REMOVED lines=11> */
[----:B-1----:R-:W2:Y:S04]  /*186b0*/  LDL.LU R0, [R1+0x38c] ;  /* 0x00038c0001007983 */ /* 0x002ea80000300800 */
[----:B------:R-:W2:Y:S04]  /*186c0*/  LDL.LU R13, [R1+0x388] ;  /* 0x00038800010d7983 */ /* 0x000ea80000300800 */
[----:B------:R-:W2:Y:S04]  /*186d0*/  LDL.LU R12, [R1+0x394] ;  /* 0x00039400010c7983 */ /* 0x000ea80000300800 */
[----:B------:R-:W2:Y:S04]  /*186e0*/  LDL.LU R10, [R1+0x380] ;  /* 0x00038000010a7983 */ /* 0x000ea80000300800 */
[----:B------:R-:W2:Y:S04]  /*186f0*/  LDL.LU R4, [R1+0x39c] ;  /* 0x00039c0001047983 */ /* 0x000ea80000300800 */
[----:B------:R-:W2:Y:S04]  /*18700*/  LDL.LU R20, [R1+0x390] ;  /* 0x0003900001147983 */ /* 0x000ea80000300800 */
[----:B------:R-:W2:Y:S01]  /*18710*/  LDL.LU R3, [R1+0x3a4] ;  /* 0x0003a40001037983 */ /* 0x000ea20000300800 */
[----:B---3--:R-:W-:-:S05]  /*18720*/  IADD3 R19, P0, R19, c[0x0][0x168], RZ ;  /* 0x00005a0013137a10 */ /* 0x008fca0007f1e0ff */
[----:B------:R1:W-:Y:S01]  /*18730*/  STL [R1+0x33c], R19 ;  /* 0x00033c1301007387 */ /* 0x0003e20000100800 */
[----:B------:R-:W-:-:S03]  /*18740*/  IADD3.X R8, R8, c[0x0][0x16c], RZ, P2, !PT ;  /* 0x00005b0008087a10 */ /* 0x000fc600017fe4ff */
[----:B-1----:R-:W3:Y:S04]  /*18750*/  LDL.LU R19, [R1+0x398] ;  /* 0x0003980001137983 */ /* 0x002ee80000300800 */
[----:B------:R4:W-:Y:S02]  /*18760*/  STL [R1+0x310], R8 ;  /* 0x0003100801007387 */ /* 0x0009e40000100800 */
[----:B----4-:R-:W-:Y:S02]  /*18770*/  IADD3 R8, P2, R6, c[0x0][0x168], RZ ;  /* 0x00005a0006087a10 */ /* 0x010fe40007f5e0ff */
[----:B------:R-:W-:Y:S02]  /*18780*/  IADD3.X R6, R24, c[0x0][0x16c], RZ, P1, !PT ;  /* 0x00005b0018067a10 */ /* 0x000fe40000ffe4ff */
[----:B------:R-:W4:Y:S04]  /*18790*/  LDL.LU R24, [R1+0x3ac] ;  /* 0x0003ac0001187983 */ /* 0x000f280000300800 */
[----:B------:R1:W-:Y:S04]  /*187a0*/  STL [R1+0x344], R8 ;  /* 0x0003440801007387 */ /* 0x0003e80000100800 */
[----:B------:R1:W-:Y:S04]  /*187b0*/  STL [R1+0x318], R6 ;  /* 0x0003180601007387 */ /* 0x0003e80000100800 */
[----:B-1----:R-:W4:Y:S04]  /*187c0*/  LDL.LU R8, [R1+0x3a8] ;  /* 0x0003a80001087983 */ /* 0x002f280000300800 */
[----:B------:R-:W4:Y:S01]  /*187d0*/  LDL.LU R6, [R1+0x3b4] ;  /* 0x0003b40001067983 */ /* 0x000f220000300800 */
[----:B--2---:R-:W-:-:S05]  /*187e0*/  IADD3 R23, P1, R23, c[0x0][0x168], RZ ;  /* 0x00005a0017177a10 */ /* 0x004fca0007f3e0ff */
[----:B------:R1:W-:Y:S04]  /*187f0*/  STL [R1+0x34c], R23 ;  /* 0x00034c1701007387 */ /* 0x0003e80000100800 */
[----:B-1----:R-:W2:Y:S01]  /*18800*/  LDL.LU R23, [R1+0x3a0] ;  /* 0x0003a00001177983 */ /* 0x002ea20000300800 */
[----:B------:R-:W-:-:S05]  /*18810*/  IADD3.X R29, R29, c[0x0][0x16c], RZ, P4, !PT ;  /* 0x00005b001d1d7a10 */ /* 0x000fca00027fe4ff */
[----:B------:R1:W-:Y:S02]  /*18820*/  STL [R1+0x320], R29 ;  /* 0x0003201d01007387 */ /* 0x0003e40000100800 */
[----:B-1----:R-:W-:Y:S02]  /*18830*/  IADD3 R29, P4, R28, c[0x0][0x168], RZ ;  /* 0x00005a001c1d7a10 */ /* 0x002fe40007f9e0ff */
        /* <DEDUP_REMOVED lines=12> */
[----:B------:R1:W-:Y:S04]  /*18900*/  STL [R1+0x338], R11 ;  /* 0x0003380b01007387 */ /* 0x0003e80000100800 */
[----:B------:R-:W-:Y:S01]  /*18910*/  STL [R1+0x36c], R18 ;  /* 0x00036c1201007387 */ /* 0x000fe20000100800 */
[----:B------:R-:W-:Y:S02]  /*18920*/  IADD3.X R9, R7, c[0x0][0x16c], RZ, P1, !PT ;  /* 0x00005b0007097a10 */ /* 0x000fe40000ffe4ff */
[----:B-1----:R-:W-:Y:S02]  /*18930*/  IADD3 R11, P2, R16, c[0x0][0x168], RZ ;  /* 0x00005a00100b7a10 */ /* 0x002fe40007f5e0ff */
[----:B------:R-:W-:Y:S01]  /*18940*/  IADD3 R7, P1, R15, c[0x0][0x168], RZ ;  /* 0x00005a000f077a10 */ /* 0x000fe20007f3e0ff */
[----:B------:R-:W-:Y:S01]  /*18950*/  STL [R1+0x340], R17 ;  /* 0x0003401101007387 */ /* 0x000fe20000100800 */
[----:B------:R-:W-:-:S03]  /*18960*/  IADD3.X R5, R5, c[0x0][0x16c], RZ, P4, !PT ;  /* 0x00005b0005057a10 */ /* 0x000fc600027fe4ff */
        /* <DEDUP_REMOVED lines=17> */
[----:B------:R-:W2:Y:S01]  /*18a80*/  LDL.LU R3, [R1+0x3bc] ;  /* 0x0003bc0001037983 */ /* 0x000ea20000300800 */
[----:B-1----:R-:W-:-:S05]  /*18a90*/  IADD3 R0, P0, R20, c[0x0][0x168], RZ ;  /* 0x00005a0014007a10 */ /* 0x002fca0007f1e0ff */
[----:B------:R-:W-:Y:S04]  /*18aa0*/  STL [R1+0x39c], R0 ;  /* 0x00039c0001007387 */ /* 0x000fe80000100800 */
[----:B------:R1:W-:Y:S04]  /*18ab0*/  STL [R1+0x370], R4 ;  /* 0x0003700401007387 */ /* 0x0003e80000100800 */
[----:B-1----:R-:W2:Y:S04]  /*18ac0*/  LDL.LU R4, [R1+0x3b0] ;  /* 0x0003b00001047983 */ /* 0x002ea80000300800 */
[----:B------:R-:W2:Y:S01]  /*18ad0*/  LDL.LU R20, [R1+0x3c4] ;  /* 0x0003c40001147983 */ /* 0x000ea20000300800 */
[----:B---3--:R-:W-:-:S05]  /*18ae0*/  IADD3 R0, P2, R19, c[0x0][0x168], RZ ;  /* 0x00005a0013007a10 */ /* 0x008fca0007f5e0ff */
[----:B------:R4:W-:Y:S04]  /*18af0*/  STL [R1+0x3a4], R0 ;  /* 0x0003a40001007387 */ /* 0x0009e80000100800 */
[----:B------:R-:W3:Y:S01]  /*18b00*/  LDL.LU R19, [R1+0x3b8] ;  /* 0x0003b80001137983 */ /* 0x000ee20000300800 */
[----:B----4-:R-:W-:-:S03]  /*18b10*/  IADD3.X R0, R24, c[0x0][0x16c], RZ, P1, !PT ;  /* 0x00005b0018007a10 */ /* 0x010fc60000ffe4ff */
        /* <DEDUP_REMOVED lines=8> */
[----:B--2---:R-:W-:-:S05]  /*18ba0*/  IADD3 R0, P4, R23, c[0x0][0x168], RZ ;  /* 0x00005a0017007a10 */ /* 0x004fca0007f9e0ff */
        /* <DEDUP_REMOVED lines=13> */
[----:B--2---:R-:W2:Y:S04]  /*18c80*/  LDL.LU R0, [R1+0x3f8] ;  /* 0x0003f80001007983 */ /* 0x004ea80000300800 */
[----:B------:R-:W2:Y:S04]  /*18c90*/  LDL.LU R13, [R1+0x40c] ;  /* 0x00040c00010d7983 */ /* 0x000ea80000300800 */
[----:B------:R-:W2:Y:S04]  /*18ca0*/  LDL.LU R12, [R1+0x408] ;  /* 0x00040800010c7983 */ /* 0x000ea80000300800 */
[----:B------:R-:W2:Y:S04]  /*18cb0*/  LDL.LU R10, [R1+0x414] ;  /* 0x00041400010a7983 */ /* 0x000ea80000300800 */
[----:B------:R-:W2:Y:S04]  /*18cc0*/  LDL.LU R8, [R1+0x400] ;  /* 0x0004000001087983 */ /* 0x000ea80000300800 */
[----:B------:R-:W2:Y:S04]  /*18cd0*/  LDL.LU R6, [R1+0x41c] ;  /* 0x00041c0001067983 */ /* 0x000ea80000300800 */
[----:B------:R-:W2:Y:S01]  /*18ce0*/  LDL.LU R23, [R1+0x410] ;  /* 0x0004100001177983 */ /* 0x000ea20000300800 */
[----:B------:R-:W-:-:S05]  /*18cf0*/  IADD3.X R3, R3, c[0x0][0x16c], RZ, P5, !PT ;  /* 0x00005b0003037a10 */ /* 0x000fca0002ffe4ff */
[----:B------:R1:W-:Y:S04]  /*18d00*/  STL [R1+0x388], R3 ;  /* 0x0003880301007387 */ /* 0x0003e80000100800 */
[----:B-1----:R-:W2:Y:S01]  /*18d10*/  LDL.LU R3, [R1+0x424] ;  /* 0x0004240001037983 */ /* 0x002ea20000300800 */
[----:B------:R-:W-:Y:S02]  /*18d20*/  IADD3 R4, P5, R4, c[0x0][0x168], RZ ;  /* 0x00005a0004047a10 */ /* 0x000fe40007fbe0ff */
[----:B------:R-:W-:-:S03]  /*18d30*/  IADD3.X R20, R20, c[0x0][0x16c], RZ, P3, !PT ;  /* 0x00005b0014147a10 */ /* 0x000fc60001ffe4ff */
[----:B------:R3:W-:Y:S02]  /*18d40*/  STL [R1+0x3bc], R4 ;  /* 0x0003bc0401007387 */ /* 0x0007e40000100800 */
[----:B---3--:R-:W-:Y:S02]  /*18d50*/  IADD3 R4, P3, R19, c[0x0][0x168], RZ ;  /* 0x00005a0013047a10 */ /* 0x008fe40007f7e0ff */
[----:B------:R-:W3:Y:S04]  /*18d60*/  LDL.LU R19, [R1+0x418] ;  /* 0x0004180001137983 */ /* 0x000ee80000300800 */
[----:B------:R-:W-:Y:S01]  /*18d70*/  STL [R1+0x390], R20 ;  /* 0x0003901401007387 */ /* 0x000fe20000100800 */
[----:B------:R-:W-:-:S03]  /*18d80*/  IADD3.X R24, R24, c[0x0][0x16c], RZ, P0, !PT ;  /* 0x00005b0018187a10 */ /* 0x000fc600007fe4ff */
[----:B------:R1:W-:Y:S04]  /*18d90*/  STL [R1+0x3c4], R4 ;  /* 0x0003c40401007387 */ /* 0x0003e80000100800 */
[----:B-1----:R-:W3:Y:S04]  /*18da0*/  LDL.LU R4, [R1+0x42c] ;  /* 0x00042c0001047983 */ /* 0x002ee80000300800 */
[----:B------:R-:W3:Y:S01]  /*18db0*/  LDL.LU R20, [R1+0x428] ;  /* 0x0004280001147983 */ /* 0x000ee20000300800 */
[----:B------:R-:W-:-:S03]  /*18dc0*/  IADD3 R29, P0, R29, c[0x0][0x168], RZ ;  /* 0x00005a001d1d7a10 */ /* 0x000fc60007f1e0ff */
[----:B------:R1:W-:Y:S04]  /*18dd0*/  STL [R1+0x398], R24 ;  /* 0x0003981801007387 */ /* 0x0003e80000100800 */
[----:B-1----:R-:W3:Y:S04]  /*18de0*/  LDL.LU R24, [R1+0x434] ;  /* 0x0004340001187983 */ /* 0x002ee80000300800 */
[----:B------:R1:W-:Y:S02]  /*18df0*/  STL [R1+0x3cc], R29 ;  /* 0x0003cc1d01007387 */ /* 0x0003e40000100800 */
[----:B-1----:R-:W-:-:S05]  /*18e00*/  IADD3.X R29, R28, c[0x0][0x16c], RZ, P2, !PT ;  /* 0x00005b001c1d7a10 */ /* 0x002fca00017fe4ff */
[----:B------:R-:W-:Y:S01]  /*18e10*/  STL [R1+0x3a0], R29 ;  /* 0x0003a01d01007387 */ /* 0x000fe20000100800 */
[----:B----4-:R-:W-:Y:S02]  /*18e20*/  IADD3 R28, P2, R27, c[0x0][0x168], RZ ;  /* 0x00005a001b1c7a10 */ /* 0x010fe40007f5e0ff */
        /* <DEDUP_REMOVED lines=13> */
[----:B------:R1:W-:Y:S01]  /*18f00*/  STL [R1+0x3ec], R11 ;  /* 0x0003ec0b01007387 */ /* 0x0003e20000100800 */
[----:B------:R-:W-:-:S03]  /*18f10*/  IADD3 R9, P3, R7, c[0x0][0x168], RZ ;  /* 0x00005a0007097a10 */ /* 0x000fc60007f7e0ff */
[----:B------:R-:W-:Y:S01]  /*18f20*/  STL [R1+0x3c0], R16 ;  /* 0x0003c01001007387 */ /* 0x000fe20000100800 */
[----:B-1----:R-:W-:Y:S02]  /*18f30*/  IADD3.X R11, R15, c[0x0][0x16c], RZ, P0, !PT ;  /* 0x00005b000f0b7a10 */ /* 0x002fe400007fe4ff */
[----:B------:R-:W-:Y:S01]  /*18f40*/  IADD3 R7, P0, R5, c[0x0][0x168], RZ ;  /* 0x00005a0005077a10 */ /* 0x000fe20007f1e0ff */
[----:B------:R1:W-:Y:S04]  /*18f50*/  STL [R1+0x3f4], R9 ;  /* 0x0003f40901007387 */ /* 0x0003e80000100800 */
[----:B------:R-:W-:Y:S04]  /*18f60*/  STL [R1+0x3c8], R11 ;  /* 0x0003c80b01007387 */ /* 0x000fe80000100800 */
[----:B------:R4:W-:Y:S01]  /*18f70*/  STL [R1+0x3fc], R7 ;  /* 0x0003fc0701007387 */ /* 0x0009e20000100800 */
[----:B-1----:R-:W-:-:S02]  /*18f80*/  IADD3.X R9, R14, c[0x0][0x16c], RZ, P2, !PT ;  /* 0x00005b000e097a10 */ /* 0x002fc400017fe4ff */
[----:B--2---:R-:W-:-:S03]  /*18f90*/  IADD3 R5, P2, R0, c[0x0][0x168], RZ ;  /* 0x00005a0000057a10 */ /* 0x004fc60007f5e0ff */
[----:B------:R-:W-:Y:S01]  /*18fa0*/  STL [R1+0x3d0], R9 ;  /* 0x0003d00901007387 */ /* 0x000fe20000100800 */
[----:B----4-:R-:W-:-:S03]  /*18fb0*/  IADD3.X R7, R13, c[0x0][0x16c], RZ, P1, !PT ;  /* 0x00005b000d077a10 */ /* 0x010fc60000ffe4ff */
[----:B------:R1:W-:Y:S01]  /*18fc0*/  STL [R1+0x404], R5 ;  /* 0x0004040501007387 */ /* 0x0003e20000100800 */
[----:B------:R-:W-:-:S03]  /*18fd0*/  IADD3 R0, P1, R12, c[0x0][0x168], RZ ;  /* 0x00005a000c007a10 */ /* 0x000fc60007f3e0ff */
[----:B------:R2:W-:Y:S01]  /*18fe0*/  STL [R1+0x3d8], R7 ;  /* 0x0003d80701007387 */ /* 0x0005e20000100800 */
[----:B-1----:R-:W-:-:S03]  /*18ff0*/  IADD3.X R5, R10, c[0x0][0x16c], RZ, P4, !PT ;  /* 0x00005b000a057a10 */ /* 0x002fc600027fe4ff */
[----:B------:R1:W-:Y:S01]  /*19000*/  STL [R1+0x40c], R0 ;  /* 0x00040c0001007387 */ /* 0x0003e20000100800 */
[----:B--2---:R-:W-:-:S03]  /*19010*/  IADD3 R7, P4, R8, c[0x0][0x168], RZ ;  /* 0x00005a0008077a10 */ /* 0x004fc60007f9e0ff */
[----:B------:R2:W-:Y:S04]  /*19020*/  STL [R1+0x3e0], R5 ;  /* 0x0003e00501007387 */ /* 0x0005e80000100800 */
[----:B------:R-:W-:Y:S01]  /*19030*/  STL [R1+0x414], R7 ;  /* 0x0004140701007387 */ /* 0x000fe20000100800 */
[----:B-1----:R-:W-:Y:S02]  /*19040*/  IADD3.X R0, R6, c[0x0][0x16c], RZ, P5, !PT ;  /* 0x00005b0006007a10 */ /* 0x002fe40002ffe4ff */
[----:B--2---:R-:W-:Y:S02]  /*19050*/  IADD3 R5, P5, R23, c[0x0][0x168], RZ ;  /* 0x00005a0017057a10 */ /* 0x004fe40007fbe0ff */
[----:B------:R-:W2:Y:S04]  /*19060*/  LDL.LU R23, [R1+0x420] ;  /* 0x0004200001177983 */ /* 0x000ea80000300800 */
[----:B------:R1:W-:Y:S04]  /*19070*/  STL [R1+0x3e8], R0 ;  /* 0x0003e80001007387 */ /* 0x0003e80000100800 */
[----:B------:R-:W-:Y:S04]  /*19080*/  STL [R1+0x41c], R5 ;  /* 0x00041c0501007387 */ /* 0x000fe80000100800 */
[----:B------:R-:W4:Y:S04]  /*19090*/  LDL.LU R8, [R1+0x43c] ;  /* 0x00043c0001087983 */ /* 0x000f280000300800 */
[----:B------:R-:W4:Y:S01]  /*190a0*/  LDL.LU R6, [R1+0x430] ;  /* 0x0004300001067983 */ /* 0x000f220000300800 */
[----:B-1----:R-:W-:-:S05]  /*190b0*/  IADD3.X R0, R3, c[0x0][0x16c], RZ, P3, !PT ;  /* 0x00005b0003007a10 */ /* 0x002fca0001ffe4ff */
[----:B------:R3:W-:Y:S04]  /*190c0*/  STL [R1+0x3f0], R0 ;  /* 0x0003f00001007387 */ /* 0x0007e80000100800 */
[----:B------:R-:W4:Y:S01]  /*190d0*/  LDL.LU R3, [R1+0x444] ;  /* 0x0004440001037983 */ /* 0x000f220000300800 */
[----:B---3--:R-:W-:-:S03]  /*190e0*/  IADD3 R0, P3, R19, c[0x0][0x168], RZ ;  /* 0x00005a0013007a10 */ /* 0x008fc60007f7e0ff */
[----:B------:R-:W3:Y:S04]  /*190f0*/  LDL.LU R19, [R1+0x438] ;  /* 0x0004380001137983 */ /* 0x000ee80000300800 */
[----:B------:R1:W-:Y:S01]  /*19100*/  STL [R1+0x424], R0 ;  /* 0x0004240001007387 */ /* 0x0003e20000100800 */
[----:B------:R-:W-:Y:S02]  /*19110*/  IADD3.X R5, R4, c[0x0][0x16c], RZ, P0, !PT ;  /* 0x00005b0004057a10 */ /* 0x000fe400007fe4ff */
[----:B------:R-:W-:-:S03]  /*19120*/  IADD3 R4, P0, R20, c[0x0][0x168], RZ ;  /* 0x00005a0014047a10 */ /* 0x000fc60007f1e0ff */
[----:B------:R1:W-:Y:S04]  /*19130*/  STL [R1+0x3f8], R5 ;  /* 0x0003f80501007387 */ /* 0x0003e80000100800 */
[----:B------:R-:W3:Y:S04]  /*19140*/  LDL.LU R29, [R1+0x44c] ;  /* 0x00044c00011d7983 */ /* 0x000ee80000300800 */
[----:B------:R-:W-:Y:S04]  /*19150*/  STL [R1+0x42c], R4 ;  /* 0x00042c0401007387 */ /* 0x000fe80000100800 */
[----:B------:R-:W3:Y:S01]  /*19160*/  LDL.LU R28, [R1+0x448] ;  /* 0x00044800011c7983 */ /* 0x000ee20000300800 */
[----:B-1----:R-:W-:-:S05]  /*19170*/  IADD3.X R0, R24, c[0x0][0x16c], RZ, P2, !PT ;  /* 0x00005b0018007a10 */ /* 0x002fca00017fe4ff */
        /* <DEDUP_REMOVED lines=20> */
[----:B--2---:R-:W-:-:S05]  /*192c0*/  IADD3 R23, P2, R23, c[0x0][0x168], RZ ;  /* 0x00005a0017177a10 */ /* 0x004fca0007f5e0ff */
[----:B------:R1:W-:Y:S04]  /*192d0*/  STL [R1+0x434], R23 ;  /* 0x0004341701007387 */ /* 0x0003e80000100800 */
[----:B-1----:R-:W2:Y:S01]  /*192e0*/  LDL.LU R23, [R1+0x490] ;  /* 0x0004900001177983 */ /* 0x002ea20000300800 */
[----:B----4-:R-:W-:-:S05]  /*192f0*/  IADD3.X R8, R8, c[0x0][0x16c], RZ, P1, !PT ;  /* 0x00005b0008087a10 */ /* 0x010fca0000ffe4ff */
[----:B------:R1:W-:Y:S02]  /*19300*/  STL [R1+0x408], R8 ;  /* 0x0004080801007387 */ /* 0x0003e40000100800 */
[----:B-1----:R-:W-:Y:S02]  /*19310*/  IADD3 R8, P1, R6, c[0x0][0x168], RZ ;  /* 0x00005a0006087a10 */ /* 0x002fe40007f3e0ff */
[----:B------:R-:W-:Y:S02]  /*19320*/  IADD3.X R6, R3, c[0x0][0x16c], RZ, P4, !PT ;  /* 0x00005b0003067a10 */ /* 0x000fe400027fe4ff */
[----:B------:R-:W4:Y:S04]  /*19330*/  LDL.LU R3, [R1+0x4a4] ;  /* 0x0004a40001037983 */ /* 0x000f280000300800 */
[----:B------:R1:W-:Y:S04]  /*19340*/  STL [R1+0x43c], R8 ;  /* 0x00043c0801007387 */ /* 0x0003e80000100800 */
[----:B------:R3:W-:Y:S02]  /*19350*/  STL [R1+0x410], R6 ;  /* 0x0004100601007387 */ /* 0x0007e40000100800 */
[----:B---3--:R-:W-:-:S02]  /*19360*/  IADD3 R19, P4, R19, c[0x0][0x168], RZ ;  /* 0x00005a0013137a10 */ /* 0x008fc40007f9e0ff */
[----:B-1----:R-:W4:Y:S04]  /*19370*/  LDL.LU R8, [R1+0x498] ;  /* 0x0004980001087983 */ /* 0x002f280000300800 */
[----:B------:R-:W4:Y:S04]  /*19380*/  LDL.LU R6, [R1+0x4ac] ;  /* 0x0004ac0001067983 */ /* 0x000f280000300800 */
[----:B------:R1:W-:Y:S04]  /*19390*/  STL [R1+0x444], R19 ;  /* 0x0004441301007387 */ /* 0x0003e80000100800 */
[----:B-1----:R-:W4:Y:S01]  /*193a0*/  LDL.LU R19, [R1+0x4a8] ;  /* 0x0004a80001137983 */ /* 0x002f220000300800 */
[----:B------:R-:W-:-:S05]  /*193b0*/  IADD3.X R29, R29, c[0x0][0x16c], RZ, P5, !PT ;  /* 0x00005b001d1d7a10 */ /* 0x000fca0002ffe4ff */
[----:B------:R1:W-:Y:S02]  /*193c0*/  STL [R1+0x418], R29 ;  /* 0x0004181d01007387 */ /* 0x0003e40000100800 */
[----:B-1----:R-:W-:Y:S02]  /*193d0*/  IADD3 R29, P5, R28, c[0x0][0x168], RZ ;  /* 0x00005a001c1d7a10 */ /* 0x002fe40007fbe0ff */
        /* <DEDUP_REMOVED lines=15> */
[----:B------:R1:W-:Y:S01]  /*194d0*/  STL [R1+0x438], R11 ;  /* 0x0004380b01007387 */ /* 0x0003e20000100800 */
[----:B------:R-:W-:-:S03]  /*194e0*/  IADD3.X R9, R7, c[0x0][0x16c], RZ, P4, !PT ;  /* 0x00005b0007097a10 */ /* 0x000fc600027fe4ff */
[----:B------:R-:W-:Y:S01]  /*194f0*/  STL [R1+0x46c], R16 ;  /* 0x00046c1001007387 */ /* 0x000fe20000100800 */
[----:B-1----:R-:W-:Y:S02]  /*19500*/  IADD3 R11, P4, R15, c[0x0][0x168], RZ ;  /* 0x00005a000f0b7a10 */ /* 0x002fe40007f9e0ff */
[----:B------:R-:W-:Y:S01]  /*19510*/  IADD3.X R7, R5, c[0x0][0x16c], RZ, P5, !PT ;  /* 0x00005b0005077a10 */ /* 0x000fe20002ffe4ff */
[----:B------:R1:W-:Y:S04]  /*19520*/  STL [R1+0x440], R9 ;  /* 0x0004400901007387 */ /* 0x0003e80000100800 */
[----:B------:R-:W-:Y:S01]  /*19530*/  STL [R1+0x474], R11 ;  /* 0x0004740b01007387 */ /* 0x000fe20000100800 */
[----:B------:R-:W-:-:S03]  /*19540*/  IADD3.X R5, R0, c[0x0][0x16c], RZ, P3, !PT ;  /* 0x00005b0000057a10 */ /* 0x000fc60001ffe4ff */
[----:B------:R1:W-:Y:S02]  /*19550*/  STL [R1+0x448], R7 ;  /* 0x0004480701007387 */ /* 0x0003e40000100800 */
[----:B-1----:R-:W-:Y:S02]  /*19560*/  IADD3 R9, P5, R14, c[0x0][0x168], RZ ;  /* 0x00005a000e097a10 */ /* 0x002fe40007fbe0ff */
[----:B------:R-:W-:-:S03]  /*19570*/  IADD3.X R0, R12, c[0x0][0x16c], RZ, P0, !PT ;  /* 0x00005b000c007a10 */ /* 0x000fc600007fe4ff */
[----:B------:R-:W-:Y:S01]  /*19580*/  STL [R1+0x47c], R9 ;  /* 0x00047c0901007387 */ /* 0x000fe20000100800 */
[----:B------:R-:W-:-:S03]  /*19590*/  IADD3 R7, P3, R13, c[0x0][0x168], RZ ;  /* 0x00005a000d077a10 */ /* 0x000fc60007f7e0ff */
[----:B------:R1:W-:Y:S01]  /*195a0*/  STL [R1+0x450], R5 ;  /* 0x0004500501007387 */ /* 0x0003e20000100800 */
[----:B------:R-:W-:-:S03]  /*195b0*/  IADD3.X R4, R4, c[0x0][0x16c], RZ, P2, !PT ;  /* 0x00005b0004047a10 */ /* 0x000fc600017fe4ff */
[----:B------:R-:W-:Y:S04]  /*195c0*/  STL [R1+0x484], R7 ;  /* 0x0004840701007387 */ /* 0x000fe80000100800 */
[----:B------:R1:W-:Y:S02]  /*195d0*/  STL [R1+0x458], R0 ;  /* 0x0004580001007387 */ /* 0x0003e40000100800 */
[----:B-1----:R-:W-:-:S05]  /*195e0*/  IADD3 R5, P0, R10, c[0x0][0x168], RZ ;  /* 0x00005a000a057a10 */ /* 0x002fca0007f1e0ff */
[----:B------:R1:W-:Y:S01]  /*195f0*/  STL [R1+0x48c], R5 ;  /* 0x00048c0501007387 */ /* 0x0003e20000100800 */
[----:B------:R-:W-:-:S03]  /*19600*/  IADD3 R0, P2, R20, c[0x0][0x168], RZ ;  /* 0x00005a0014007a10 */ /* 0x000fc60007f5e0ff */
[----:B------:R1:W-:Y:S02]  /*19610*/  STL [R1+0x460], R4 ;  /* 0x0004600401007387 */ /* 0x0003e40000100800 */
[----:B-1----:R-:W-:Y:S02]  /*19620*/  IADD3.X R5, R24, c[0x0][0x16c], RZ, P1, !PT ;  /* 0x00005b0018057a10 */ /* 0x002fe40000ffe4ff */
[----:B------:R-:W3:Y:S04]  /*19630*/  LDL.LU R4, [R1+0x4b4] ;  /* 0x0004b40001047983 */ /* 0x000ee80000300800 */
[----:B------:R2:W-:Y:S04]  /*19640*/  STL [R1+0x494], R0 ;  /* 0x0004940001007387 */ /* 0x0005e80000100800 */
[----:B------:R-:W-:Y:S04]  /*19650*/  STL [R1+0x468], R5 ;  /* 0x0004680501007387 */ /* 0x000fe80000100800 */
[----:B------:R-:W3:Y:S04]  /*19660*/  LDL.LU R20, [R1+0x4a0] ;  /* 0x0004a00001147983 */ /* 0x000ee80000300800 */
[----:B------:R-:W3:Y:S01]  /*19670*/  LDL.LU R24, [R1+0x4bc] ;  /* 0x0004bc0001187983 */ /* 0x000ee20000300800 */
[----:B--2---:R-:W-:-:S05]  /*19680*/  IADD3 R0, P1, R23, c[0x0][0x168], RZ ;  /* 0x00005a0017007a10 */ /* 0x004fca0007f3e0ff */
[----:B------:R4:W-:Y:S04]  /*19690*/  STL [R1+0x49c], R0 ;  /* 0x00049c0001007387 */ /* 0x0009e80000100800 */
[----:B------:R-:W2:Y:S01]  /*196a0*/  LDL.LU R23, [R1+0x4b0] ;  /* 0x0004b00001177983 */ /* 0x000ea20000300800 */
[----:B----4-:R-:W-:-:S03]  /*196b0*/  IADD3.X R0, R3, c[0x0][0x16c], RZ, P4, !PT ;  /* 0x00005b0003007a10 */ /* 0x010fc600027fe4ff */
[----:B------:R-:W4:Y:S04]  /*196c0*/  LDL.LU R3, [R1+0x4c4] ;  /* 0x0004c40001037983 */ /* 0x000f280000300800 */
[----:B------:R1:W-:Y:S01]  /*196d0*/  STL [R1+0x470], R0 ;  /* 0x0004700001007387 */ /* 0x0003e20000100800 */
[----:B------:R-:W-:Y:S02]  /*196e0*/  IADD3 R7, P4, R8, c[0x0][0x168], RZ ;  /* 0x00005a0008077a10 */ /* 0x000fe40007f9e0ff */
[----:B------:R-:W-:-:S03]  /*196f0*/  IADD3.X R5, R6, c[0x0][0x16c], RZ, P5, !PT ;  /* 0x00005b0006057a10 */ /* 0x000fc60002ffe4ff */
[----:B------:R1:W-:Y:S04]  /*19700*/  STL [R1+0x4a4], R7 ;  /* 0x0004a40701007387 */ /* 0x0003e80000100800 */
[----:B------:R-:W4:Y:S04]  /*19710*/  LDL.LU R29, [R1+0x4b8] ;  /* 0x0004b800011d7983 */ /* 0x000f280000300800 */
[----:B------:R1:W-:Y:S04]  /*19720*/  STL [R1+0x478], R5 ;  /* 0x0004780501007387 */ /* 0x0003e80000100800 */
[----:B------:R-:W4:Y:S01]  /*19730*/  LDL.LU R28, [R1+0x4cc] ;  /* 0x0004cc00011c7983 */ /* 0x000f220000300800 */
[----:B-1----:R-:W-:-:S05]  /*19740*/  IADD3 R0, P5, R19, c[0x0][0x168], RZ ;  /* 0x00005a0013007a10 */ /* 0x002fca0007fbe0ff */
        /* <DEDUP_REMOVED lines=20> */
[----:B---3--:R-:W-:-:S05]  /*19890*/  IADD3.X R4, R4, c[0x0][0x16c], RZ, P3, !PT ;  /* 0x00005b0004047a10 */ /* 0x008fca0001ffe4ff */
[----:B------:R1:W-:Y:S01]  /*198a0*/  STL [R1+0x480], R4 ;  /* 0x0004800401007387 */ /* 0x0003e20000100800 */
[----:B------:R-:W-:-:S03]  /*198b0*/  IADD3 R20, P3, R20, c[0x0][0x168], RZ ;  /* 0x00005a0014147a10 */ /* 0x000fc60007f7e0ff */
[----:B-1----:R-:W4:Y:S01]  /*198c0*/  LDL.LU R4, [R1+0x51c] ;  /* 0x00051c0001047983 */ /* 0x002f220000300800 */
[----:B------:R-:W-:-:S03]  /*198d0*/  IADD3.X R24, R24, c[0x0][0x16c], RZ, P0, !PT ;  /* 0x00005b0018187a10 */ /* 0x000fc600007fe4ff */
[----:B------:R1:W-:Y:S04]  /*198e0*/  STL [R1+0x4b4], R20 ;  /* 0x0004b41401007387 */ /* 0x0003e80000100800 */
[----:B-1----:R-:W4:Y:S04]  /*198f0*/  LDL.LU R20, [R1+0x510] ;  /* 0x0005100001147983 */ /* 0x002f280000300800 */
[----:B------:R1:W-:Y:S01]  /*19900*/  STL [R1+0x488], R24 ;  /* 0x0004881801007387 */ /* 0x0003e20000100800 */
[----:B--2---:R-:W-:-:S05]  /*19910*/  IADD3 R23, P0, R23, c[0x0][0x168], RZ ;  /* 0x00005a0017177a10 */ /* 0x004fca0007f1e0ff */
[----:B------:R2:W-:Y:S04]  /*19920*/  STL [R1+0x4bc], R23 ;  /* 0x0004bc1701007387 */ /* 0x0005e80000100800 */
[----:B-1----:R-:W3:Y:S04]  /*19930*/  LDL.LU R24, [R1+0x524] ;  /* 0x0005240001187983 */ /* 0x002ee80000300800 */
[----:B--2---:R-:W2:Y:S01]  /*19940*/  LDL.LU R23, [R1+0x518] ;  /* 0x0005180001177983 */ /* 0x004ea20000300800 */
[----:B----4-:R-:W-:-:S05]  /*19950*/  IADD3.X R3, R3, c[0x0][0x16c], RZ, P2, !PT ;  /* 0x00005b0003037a10 */ /* 0x010fca00017fe4ff */
[----:B------:R1:W-:Y:S04]  /*19960*/  STL [R1+0x490], R3 ;  /* 0x0004900301007387 */ /* 0x0003e80000100800 */
[----:B-1----:R-:W2:Y:S01]  /*19970*/  LDL.LU R3, [R1+0x52c] ;  /* 0x00052c0001037983 */ /* 0x002ea20000300800 */
[----:B------:R-:W-:-:S05]  /*19980*/  IADD3 R29, P2, R29, c[0x0][0x168], RZ ;  /* 0x00005a001d1d7a10 */ /* 0x000fca0007f5e0ff */
[----:B------:R1:W-:Y:S02]  /*19990*/  STL [R1+0x4c4], R29 ;  /* 0x0004c41d01007387 */ /* 0x0003e40000100800 */
[----:B-1----:R-:W-:Y:S02]  /*199a0*/  IADD3.X R29, R28, c[0x0][0x16c], RZ, P1, !PT ;  /* 0x00005b001c1d7a10 */ /* 0x002fe40000ffe4ff */
[----:B------:R-:W-:Y:S02]  /*199b0*/  IADD3 R28, P1, R27, c[0x0][0x168], RZ ;  /* 0x00005a001b1c7a10 */ /* 0x000fe40007f3e0ff */
[----:B------:R-:W-:Y:S01]  /*199c0*/  IADD3.X R27, R26, c[0x0][0x16c], RZ, P4, !PT ;  /* 0x00005b001a1b7a10 */ /* 0x000fe200027fe4ff */
        /* <DEDUP_REMOVED lines=14> */
[----:B------:R1:W-:Y:S04]  /*19ab0*/  STL [R1+0x4e4], R11 ;  /* 0x0004e40b01007387 */ /* 0x0003e80000100800 */
[----:B------:R-:W-:Y:S01]  /*19ac0*/  STL [R1+0x4b8], R16 ;  /* 0x0004b81001007387 */ /* 0x000fe20000100800 */
[----:B-1----:R-:W-:Y:S02]  /*19ad0*/  IADD3.X R11, R15, c[0x0][0x16c], RZ, P2, !PT ;  /* 0x00005b000f0b7a10 */ /* 0x002fe400017fe4ff */
[----:B------:R-:W-:Y:S01]  /*19ae0*/  IADD3 R7, P2, R5, c[0x0][0x168], RZ ;  /* 0x00005a0005077a10 */ /* 0x000fe20007f5e0ff */
        /* <DEDUP_REMOVED lines=9> */
[----:B------:R1:W-:Y:S04]  /*19b80*/  STL [R1+0x4d0], R7 ;  /* 0x0004d00701007387 */ /* 0x0003e80000100800 */
[----:B------:R1:W-:Y:S02]  /*19b90*/  STL [R1+0x504], R0 ;  /* 0x0005040001007387 */ /* 0x0003e40000100800 */
[----:B-1----:R-:W-:-:S02]  /*19ba0*/  IADD3.X R5, R10, c[0x0][0x16c], RZ, P5, !PT ;  /* 0x00005b000a057a10 */ /* 0x002fc40002ffe4ff */
[----:B------:R-:W-:-:S03]  /*19bb0*/  IADD3 R7, P5, R8, c[0x0][0x168], RZ ;  /* 0x00005a0008077a10 */ /* 0x000fc60007fbe0ff */
[----:B------:R1:W-:Y:S01]  /*19bc0*/  STL [R1+0x4d8], R5 ;  /* 0x0004d80501007387 */ /* 0x0003e20000100800 */
[----:B------:R-:W-:-:S03]  /*19bd0*/  IADD3.X R0, R6, c[0x0][0x16c], RZ, P3, !PT ;  /* 0x00005b0006007a10 */ /* 0x000fc60001ffe4ff */
[----:B------:R-:W-:Y:S01]  /*19be0*/  STL [R1+0x50c], R7 ;  /* 0x00050c0701007387 */ /* 0x000fe20000100800 */
[----:B-1----:R-:W-:-:S03]  /*19bf0*/  IADD3 R5, P3, R19, c[0x0][0x168], RZ ;  /* 0x00005a0013057a10 */ /* 0x002fc60007f7e0ff */
[----:B------:R-:W4:Y:S04]  /*19c00*/  LDL.LU R19, [R1+0x528] ;  /* 0x0005280001137983 */ /* 0x000f280000300800 */
[----:B------:R1:W-:Y:S04]  /*19c10*/  STL [R1+0x4e0], R0 ;  /* 0x0004e00001007387 */ /* 0x0003e80000100800 */
[----:B------:R-:W-:Y:S04]  /*19c20*/  STL [R1+0x514], R5 ;  /* 0x0005140501007387 */ /* 0x000fe80000100800 */
[----:B------:R-:W4:Y:S04]  /*19c30*/  LDL.LU R8, [R1+0x534] ;  /* 0x0005340001087983 */ /* 0x000f280000300800 */
[----:B------:R-:W4:Y:S01]  /*19c40*/  LDL.LU R6, [R1+0x520] ;  /* 0x0005200001067983 */ /* 0x000f220000300800 */
[----:B-1----:R-:W-:-:S05]  /*19c50*/  IADD3.X R0, R4, c[0x0][0x16c], RZ, P0, !PT ;  /* 0x00005b0004007a10 */ /* 0x002fca00007fe4ff */
[----:B------:R1:W-:Y:S04]  /*19c60*/  STL [R1+0x4e8], R0 ;  /* 0x0004e80001007387 */ /* 0x0003e80000100800 */
[----:B------:R-:W4:Y:S01]  /*19c70*/  LDL.LU R4, [R1+0x53c] ;  /* 0x00053c0001047983 */ /* 0x000f220000300800 */
[----:B-1----:R-:W-:-:S03]  /*19c80*/  IADD3 R0, P0, R20, c[0x0][0x168], RZ ;  /* 0x00005a0014007a10 */ /* 0x002fc60007f1e0ff */
[----:B------:R-:W4:Y:S04]  /*19c90*/  LDL.LU R20, [R1+0x530] ;  /* 0x0005300001147983 */ /* 0x000f280000300800 */
[----:B------:R1:W-:Y:S01]  /*19ca0*/  STL [R1+0x51c], R0 ;  /* 0x00051c0001007387 */ /* 0x0003e20000100800 */
[----:B---3--:R-:W-:Y:S02]  /*19cb0*/  IADD3.X R7, R24, c[0x0][0x16c], RZ, P2, !PT ;  /* 0x00005b0018077a10 */ /* 0x008fe400017fe4ff */
[----:B--2---:R-:W-:-:S03]  /*19cc0*/  IADD3 R5, P2, R23, c[0x0][0x168], RZ ;  /* 0x00005a0017057a10 */ /* 0x004fc60007f5e0ff */
[----:B------:R2:W-:Y:S04]  /*19cd0*/  STL [R1+0x4f0], R7 ;  /* 0x0004f00701007387 */ /* 0x0005e80000100800 */
[----:B------:R-:W3:Y:S04]  /*19ce0*/  LDL.LU R24, [R1+0x544] ;  /* 0x0005440001187983 */ /* 0x000ee80000300800 */
[----:B------:R1:W-:Y:S04]  /*19cf0*/  STL [R1+0x524], R5 ;  /* 0x0005240501007387 */ /* 0x0003e80000100800 */
        /* <DEDUP_REMOVED lines=14> */
[----:B--2---:R-:W2:Y:S04]  /*19de0*/  LDL.LU R7, [R1+0x560] ;  /* 0x0005600001077983 */ /* 0x004ea80000300800 */
[----:B------:R-:W2:Y:S04]  /*19df0*/  LDL.LU R15, [R1+0x57c] ;  /* 0x00057c00010f7983 */ /* 0x000ea80000300800 */
[----:B------:R-:W2:Y:S04]  /*19e00*/  LDL.LU R5, [R1+0x570] ;  /* 0x0005700001057983 */ /* 0x000ea80000300800 */
[----:B------:R-:W2:Y:S04]  /*19e10*/  LDL.LU R14, [R1+0x580] ;  /* 0x00058000010e7983 */ /* 0x000ea80000300800 */
[----:B-1----:R-:W2:Y:S04]  /*19e20*/  LDL.LU R0, [R1+0x578] ;  /* 0x0005780001007983 */ /* 0x002ea80000300800 */
[----:B------:R-:W2:Y:S04]  /*19e30*/  LDL.LU R13, [R1+0x58c] ;  /* 0x00058c00010d7983 */ /* 0x000ea80000300800 */
[----:B------:R-:W2:Y:S04]  /*19e40*/  LDL.LU R12, [R1+0x588] ;  /* 0x00058800010c7983 */ /* 0x000ea80000300800 */
[----:B------:R-:W2:Y:S01]  /*19e50*/  LDL.LU R10, [R1+0x590] ;  /* 0x00059000010a7983 */ /* 0x000ea20000300800 */
[----:B----4-:R-:W-:-:S05]  /*19e60*/  IADD3 R19, P1, R19, c[0x0][0x168], RZ ;  /* 0x00005a0013137a10 */ /* 0x010fca0007f3e0ff */
[----:B------:R1:W-:Y:S01]  /*19e70*/  STL [R1+0x52c], R19 ;  /* 0x00052c1301007387 */ /* 0x0003e20000100800 */
[----:B------:R-:W-:-:S03]  /*19e80*/  IADD3.X R8, R8, c[0x0][0x16c], RZ, P4, !PT ;  /* 0x00005b0008087a10 */ /* 0x000fc600027fe4ff */
[----:B-1----:R-:W4:Y:S01]  /*19e90*/  LDL.LU R19, [R1+0x598] ;  /* 0x0005980001137983 */ /* 0x002f220000300800 */
[----:B------:R-:W-:-:S03]  /*19ea0*/  IADD3 R6, P4, R6, c[0x0][0x168], RZ ;  /* 0x00005a0006067a10 */ /* 0x000fc60007f9e0ff */
[----:B------:R1:W-:Y:S04]  /*19eb0*/  STL [R1+0x500], R8 ;  /* 0x0005000801007387 */ /* 0x0003e80000100800 */
[----:B-1----:R-:W4:Y:S04]  /*19ec0*/  LDL.LU R8, [R1+0x678] ;  /* 0x0006780001087983 */ /* 0x002f280000300800 */
[----:B------:R1:W-:Y:S01]  /*19ed0*/  STL [R1+0x534], R6 ;  /* 0x0005340601007387 */ /* 0x0003e20000100800 */
[----:B------:R-:W-:-:S05]  /*19ee0*/  IADD3.X R4, R4, c[0x0][0x16c], RZ, P5, !PT ;  /* 0x00005b0004047a10 */ /* 0x000fca0002ffe4ff */
[----:B------:R1:W-:Y:S01]  /*19ef0*/  STL [R1+0x508], R4 ;  /* 0x0005080401007387 */ /* 0x0003e20000100800 */
[----:B------:R-:W-:-:S03]  /*19f00*/  IADD3 R20, P5, R20, c[0x0][0x168], RZ ;  /* 0x00005a0014147a10 */ /* 0x000fc60007fbe0ff */
[----:B-1----:R-:W4:Y:S04]  /*19f10*/  LDL R6, [R1+0x668] ;  /* 0x0006680001067983 */ /* 0x002f280000100800 */
[----:B------:R-:W4:Y:S04]  /*19f20*/  LDL R4, [R1+0x66c] ;  /* 0x00066c0001047983 */ /* 0x000f280000100800 */
[----:B------:R1:W-:Y:S04]  /*19f30*/  STL [R1+0x53c], R20 ;  /* 0x00053c1401007387 */ /* 0x0003e80000100800 */
[----:B-1----:R-:W4:Y:S01]  /*19f40*/  LDL R20, [R1+0x670] ;  /* 0x0006700001147983 */ /* 0x002f220000100800 */
[----:B---3--:R-:W-:-:S05]  /*19f50*/  IADD3.X R24, R24, c[0x0][0x16c], RZ, P3, !PT ;  /* 0x00005b0018187a10 */ /* 0x008fca0001ffe4ff */
[----:B------:R1:W-:Y:S01]  /*19f60*/  STL [R1+0x510], R24 ;  /* 0x0005101801007387 */ /* 0x0003e20000100800 */
[----:B------:R-:W-:-:S03]  /*19f70*/  IADD3 R23, P3, R23, c[0x0][0x168], RZ ;  /* 0x00005a0017177a10 */ /* 0x000fc60007f7e0ff */
[----:B-1----:R-:W3:Y:S04]  /*19f80*/  LDL.LU R24, [R1+0x7d0] ;  /* 0x0007d00001187983 */ /* 0x002ee80000300800 */
[----:B------:R1:W-:Y:S01]  /*19f90*/  STL [R1+0x544], R23 ;  /* 0x0005441701007387 */ /* 0x0003e20000100800 */
[----:B------:R-:W-:-:S03]  /*19fa0*/  IADD3.X R3, R3, c[0x0][0x16c], RZ, P0, !PT ;  /* 0x00005b0003037a10 */ /* 0x000fc600007fe4ff */
[----:B-1----:R-:W3:Y:S04]  /*19fb0*/  LDL.LU R23, [R1+0x7cc] ;  /* 0x0007cc0001177983 */ /* 0x002ee80000300800 */
[----:B------:R1:W-:Y:S04]  /*19fc0*/  STL [R1+0x518], R3 ;  /* 0x0005180301007387 */ /* 0x0003e80000100800 */
[----:B-1----:R-:W3:Y:S01]  /*19fd0*/  LDL.LU R3, [R1+0x7c8] ;  /* 0x0007c80001037983 */ /* 0x002ee20000300800 */
[----:B------:R-:W-:-:S05]  /*19fe0*/  IADD3 R29, P0, R29, c[0x0][0x168], RZ ;  /* 0x00005a001d1d7a10 */ /* 0x000fca0007f1e0ff */
[----:B------:R1:W-:Y:S02]  /*19ff0*/  STL [R1+0x54c], R29 ;  /* 0x00054c1d01007387 */ /* 0x0003e40000100800 */
[----:B-1----:R-:W-:Y:S02]  /*1a000*/  IADD3.X R29, R28, c[0x0][0x16c], RZ, P2, !PT ;  /* 0x00005b001c1d7a10 */ /* 0x002fe400017fe4ff */
[----:B------:R-:W-:Y:S02]  /*1a010*/  IADD3 R28, P2, R27, c[0x0][0x168], RZ ;  /* 0x00005a001b1c7a10 */ /* 0x000fe40007f5e0ff */
[----:B------:R-:W-:Y:S02]  /*1a020*/  IADD3.X R27, R26, c[0x0][0x16c], RZ, P1, !PT ;  /* 0x00005b001a1b7a10 */ /* 0x000fe40000ffe4ff */
[----:B------:R-:W-:Y:S01]  /*1a030*/  IADD3 R26, P1, R25, c[0x0][0x168], RZ ;  /* 0x00005a00191a7a10 */ /* 0x000fe20007f3e0ff */
[----:B------:R-:W-:Y:S01]  /*1a040*/  STL [R1+0x520], R29 ;  /* 0x0005201d01007387 */ /* 0x000fe20000100800 */
[----:B------:R-:W-:-:S02]  /*1a050*/  IADD3.X R25, R18, c[0x0][0x16c], RZ, P4, !PT ;  /* 0x00005b0012197a10 */ /* 0x000fc400027fe4ff */
[----:B------:R-:W-:Y:S01]  /*1a060*/  IADD3 R18, P4, R11, c[0x0][0x168], RZ ;  /* 0x00005a000b127a10 */ /* 0x000fe20007f9e0ff */
[----:B------:R-:W-:Y:S01]  /*1a070*/  STL [R1+0x554], R28 ;  /* 0x0005541c01007387 */ /* 0x000fe20000100800 */
[----:B------:R-:W-:Y:S02]  /*1a080*/  IADD3.X R11, R17, c[0x0][0x16c], RZ, P5, !PT ;  /* 0x00005b00110b7a10 */ /* 0x000fe40002ffe4ff */
[----:B------:R-:W-:Y:S01]  /*1a090*/  IADD3 R17, P5, R9, c[0x0][0x168], RZ ;  /* 0x00005a0009117a10 */ /* 0x000fe20007fbe0ff */
[----:B------:R-:W-:Y:S01]  /*1a0a0*/  STL [R1+0x528], R27 ;  /* 0x0005281b01007387 */ /* 0x000fe20000100800 */
[----:B------:R-:W-:-:S03]  /*1a0b0*/  IADD3.X R9, R16, c[0x0][0x16c], RZ, P3, !PT ;  /* 0x00005b0010097a10 */ /* 0x000fc60001ffe4ff */
[----:B------:R-:W-:Y:S04]  /*1a0c0*/  STL [R1+0x55c], R26 ;  /* 0x00055c1a01007387 */ /* 0x000fe80000100800 */
[----:B------:R-:W-:Y:S04]  /*1a0d0*/  STL [R1+0x530], R25 ;  /* 0x0005301901007387 */ /* 0x000fe80000100800 */
[----:B------:R-:W-:Y:S04]  /*1a0e0*/  STL [R1+0x564], R18 ;  /* 0x0005641201007387 */ /* 0x000fe80000100800 */
[----:B------:R2:W-:Y:S04]  /*1a0f0*/  STL [R1+0x538], R11 ;  /* 0x0005380b01007387 */ /* 0x0005e80000100800 */
[----:B------:R-:W-:Y:S04]  /*1a100*/  STL [R1+0x56c], R17 ;  /* 0x00056c1101007387 */ /* 0x000fe80000100800 */
[----:B------:R1:W-:Y:S01]  /*1a110*/  STL [R1+0x540], R9 ;  /* 0x0005400901007387 */ /* 0x0003e20000100800 */
[----:B--2---:R-:W-:-:S02]  /*1a120*/  IADD3 R11, P3, R7, c[0x0][0x168], RZ ;  /* 0x00005a00070b7a10 */ /* 0x004fc40007f7e0ff */
[----:B------:R-:W-:-:S03]  /*1a130*/  IADD3.X R7, R15, c[0x0][0x16c], RZ, P0, !PT ;  /* 0x00005b000f077a10 */ /* 0x000fc600007fe4ff */
[----:B------:R-:W-:Y:S01]  /*1a140*/  STL [R1+0x574], R11 ;  /* 0x0005740b01007387 */ /* 0x000fe20000100800 */
[----:B-1----:R-:W-:Y:S02]  /*1a150*/  IADD3 R9, P0, R5, c[0x0][0x168], RZ ;  /* 0x00005a0005097a10 */ /* 0x002fe40007f1e0ff */
[----:B------:R-:W-:Y:S01]  /*1a160*/  IADD3.X R5, R14, c[0x0][0x16c], RZ, P2, !PT ;  /* 0x00005b000e057a10 */ /* 0x000fe200017fe4ff */
[----:B------:R1:W-:Y:S04]  /*1a170*/  STL [R1+0x548], R7 ;  /* 0x0005480701007387 */ /* 0x0003e80000100800 */
[----:B------:R-:W-:Y:S04]  /*1a180*/  STL [R1+0x57c], R9 ;  /* 0x00057c0901007387 */ /* 0x000fe80000100800 */
[----:B------:R2:W-:Y:S01]  /*1a190*/  STL [R1+0x550], R5 ;  /* 0x0005500501007387 */ /* 0x0005e20000100800 */
[----:B-1----:R-:W-:-:S02]  /*1a1a0*/  IADD3 R7, P2, R0, c[0x0][0x168], RZ ;  /* 0x00005a0000077a10 */ /* 0x002fc40007f5e0ff */
[----:B------:R-:W-:-:S03]  /*1a1b0*/  IADD3.X R0, R13, c[0x0][0x16c], RZ, P1, !PT ;  /* 0x00005b000d007a10 */ /* 0x000fc60000ffe4ff */
[----:B------:R1:W-:Y:S01]  /*1a1c0*/  STL [R1+0x584], R7 ;  /* 0x0005840701007387 */ /* 0x0003e20000100800 */
[----:B--2---:R-:W-:-:S03]  /*1a1d0*/  IADD3 R5, P1, R12, c[0x0][0x168], RZ ;  /* 0x00005a000c057a10 */ /* 0x004fc60007f3e0ff */
[----:B------:R-:W-:Y:S04]  /*1a1e0*/  STL [R1+0x558], R0 ;  /* 0x0005580001007387 */ /* 0x000fe80000100800 */
[----:B------:R4:W-:Y:S01]  /*1a1f0*/  STL [R1+0x58c], R5 ;  /* 0x00058c0501007387 */ /* 0x0009e20000100800 */
[----:B-1----:R-:W-:-:S05]  /*1a200*/  IADD3.X R7, R10, c[0x0][0x16c], RZ, P4, !PT ;  /* 0x00005b000a077a10 */ /* 0x002fca00027fe4ff */
[----:B------:R-:W-:Y:S01]  /*1a210*/  STL [R1+0x560], R7 ;  /* 0x0005600701007387 */ /* 0x000fe20000100800 */
[----:B----4-:R-:W-:-:S03]  /*1a220*/  IADD3.X R5, R19, c[0x0][0x16c], RZ, P5, !PT ;  /* 0x00005b0013057a10 */ /* 0x010fc60002ffe4ff */
[----:B------:R-:W2:Y:S01]  /*1a230*/  LDL R19, [R1+0x5e4] ;  /* 0x0005e40001137983 */ /* 0x000ea20000100800 */
[----:B---3--:R-:W-:-:S05]  /*1a240*/  IADD3 R0, P4, R23, c[0x0][0x168], RZ ;  /* 0x00005a0017007a10 */ /* 0x008fca0007f9e0ff */
[----:B------:R-:W-:Y:S04]  /*1a250*/  STL [R1+0x594], R0 ;  /* 0x0005940001007387 */ /* 0x000fe80000100800 */
[----:B------:R1:W-:Y:S02]  /*1a260*/  STL [R1+0x568], R5 ;  /* 0x0005680501007387 */ /* 0x0003e40000100800 */
[----:B-1----:R-:W-:Y:S02]  /*1a270*/  IADD3.X R5, R3, c[0x0][0x16c], RZ, P3, !PT ;  /* 0x00005b0003057a10 */ /* 0x002fe40001ffe4ff */
[----:B------:R-:W3:Y:S01]  /*1a280*/  LDL.LU R3, [R1+0x7c4] ;  /* 0x0007c40001037983 */ /* 0x000ee20000300800 */
[----:B------:R-:W-:-:S05]  /*1a290*/  IADD3 R0, P5, R24, c[0x0][0x168], RZ ;  /* 0x00005a0018007a10 */ /* 0x000fca0007fbe0ff */
[----:B------:R1:W-:Y:S01]  /*1a2a0*/  STL [R1+0x59c], R0 ;  /* 0x00059c0001007387 */ /* 0x0003e20000100800 */
[----:B------:R-:W-:-:S03]  /*1a2b0*/  IADD3.X R4, R4, c[0x0][0x16c], RZ, P2, !PT ;  /* 0x00005b0004047a10 */ /* 0x000fc600017fe4ff */
[----:B------:R4:W-:Y:S01]  /*1a2c0*/  STL [R1+0x570], R5 ;  /* 0x0005700501007387 */ /* 0x0009e20000100800 */
[----:B-1----:R-:W-:Y:S02]  /*1a2d0*/  IADD3 R0, P3, R8, c[0x0][0x160], RZ ;  /* 0x0000580008007a10 */ /* 0x002fe40007f7e0ff */
[----:B----4-:R-:W-:-:S03]  /*1a2e0*/  IADD3.X R5, R6, c[0x0][0x16c], RZ, P0, !PT ;  /* 0x00005b0006057a10 */ /* 0x010fc600007fe4ff */
[----:B------:R1:W-:Y:S04]  /*1a2f0*/  STL [R1+0x1d0], R0 ;  /* 0x0001d00001007387 */ /* 0x0003e80000100800 */
[----:B------:R4:W-:Y:S01]  /*1a300*/  STL [R1+0x578], R5 ;  /* 0x0005780501007387 */ /* 0x0009e20000100800 */
[----:B-1----:R-:W-:-:S03]  /*1a310*/  IADD3.X R0, R20, c[0x0][0x16c], RZ, P1, !PT ;  /* 0x00005b0014007a10 */ /* 0x002fc60000ffe4ff */
[----:B------:R1:W-:Y:S01]  /*1a320*/  STL [R1+0x580], R4 ;  /* 0x0005800401007387 */ /* 0x0003e20000100800 */
[----:B----4-:R-:W-:-:S03]  /*1a330*/  IADD3.X R5, R21, c[0x0][0x16c], RZ, P4, !PT ;  /* 0x00005b0015057a10 */ /* 0x010fc600027fe4ff */
[----:B------:R-:W-:Y:S01]  /*1a340*/  STL [R1+0x588], R0 ;  /* 0x0005880001007387 */ /* 0x000fe20000100800 */
[----:B-1----:R-:W-:-:S03]  /*1a350*/  IADD3.X R4, R22, c[0x0][0x16c], RZ, P5, !PT ;  /* 0x00005b0016047a10 */ /* 0x002fc60002ffe4ff */
[----:B------:R2:W-:Y:S01]  /*1a360*/  STL [R1+0x590], R5 ;  /* 0x0005900501007387 */ /* 0x0005e20000100800 */
[----:B------:R-:W-:-:S04]  /*1a370*/  USHF.R.S32.HI UR9, URZ, 0x1f, UR6 ;  /* 0x0000001f3f097899 */ /* 0x000fc80008011406 */
[----:B------:R-:W-:Y:S01]  /*1a380*/  ULEA.HI UR9, UR9, UR6, URZ, 0x7 ;  /* 0x0000000609097291 */ /* 0x000fe2000f8f383f */
[----:B------:R-:W-:Y:S01]  /*1a390*/  CS2R R8, SRZ ;  /* 0x0000000000087805 */ /* 0x000fe2000001ff00 */
[----:B------:R-:W-:Y:S02]  /*1a3a0*/  CS2R R10, SRZ ;  /* 0x00000000000a7805 */ /* 0x000fe4000001ff00 */
[----:B------:R-:W-:Y:S02]  /*1a3b0*/  USHF.R.S32.HI UR9, URZ, 0x7, UR9 ;  /* 0x000000073f097899 */ /* 0x000fe40008011409 */
[----:B------:R-:W-:Y:S02]  /*1a3c0*/  USHF.L.U32 UR16, UR8, 0x2, URZ ;  /* 0x0000000208107899 */ /* 0x000fe4000800063f */
[----:B------:R-:W-:Y:S02]  /*1a3d0*/  USHF.L.U64.HI UR8, UR8, 0x2, UR13 ;  /* 0x0000000208087899 */ /* 0x000fe4000801020d */
[----:B------:R-:W-:-:S02]  /*1a3e0*/  UIADD3 UR10, UR10, -0x100, URZ ;  /* 0xffffff000a0a7890 */ /* 0x000fc4000fffe03f */
[----:B------:R-:W-:Y:S02]  /*1a3f0*/  UMOV UR4, URZ ;  /* 0x0000003f00047c82 */ /* 0x000fe40008000000 */
[----:B------:R-:W-:Y:S02]  /*1a400*/  UMOV UR11, 0x1 ;  /* 0x00000001000b7882 */ /* 0x000fe40000000000 */
[----:B------:R-:W-:Y:S02]  /*1a410*/  USHF.L.U64.HI UR12, UR7, 0x2, UR12 ;  /* 0x00000002070c7899 */ /* 0x000fe4000801020c */
[----:B------:R-:W-:Y:S02]  /*1a420*/  UIADD3 UR13, UR9, -0x2, URZ ;  /* 0xfffffffe090d7890 */ /* 0x000fe4000fffe03f */
[----:B------:R-:W-:Y:S01]  /*1a430*/  UMOV UR6, 0xffffffff ;  /* 0xffffffff00067882 */ /* 0x000fe20000000000 */
[----:B--2---:R-:W-:Y:S02]  /*1a440*/  LOP3.LUT R5, R19, 0x40, RZ, 0x3c, !PT ;  /* 0x0000004013057812 */ /* 0x004fe400078e3cff */
[----:B---3--:R-:W-:-:S02]  /*1a450*/  IADD3.X R0, R3, c[0x0][0x164], RZ, P3, !PT ;  /* 0x0000590003007a10 */ /* 0x008fc40001ffe4ff */
[----:B------:R1:W5:Y:S04]  /*1a460*/  LDL.LU R3, [R1+0x7c0] ;  /* 0x0007c00001037983 */ /* 0x0003680000300800 */
[----:B------:R-:W-:Y:S04]  /*1a470*/  STL [R1+0x598], R4 ;  /* 0x0005980401007387 */ /* 0x000fe80000100800 */
[----:B------:R-:W-:Y:S04]  /*1a480*/  STL [R1+0x30], RZ ;  /* 0x000030ff01007387 */ /* 0x000fe80000100800 */
[----:B------:R2:W-:Y:S04]  /*1a490*/  STL [R1+0x1cc], R0 ;  /* 0x0001cc0001007387 */ /* 0x0005e80000100800 */
[----:B------:R1:W-:Y:S04]  /*1a4a0*/  STL [R1+0x34], RZ ;  /* 0x000034ff01007387 */ /* 0x0003e80000100800 */
[----:B------:R1:W-:Y:S04]  /*1a4b0*/  STL [R1+0x38], RZ ;  /* 0x000038ff01007387 */ /* 0x0003e80000100800 */
[----:B------:R1:W-:Y:S04]  /*1a4c0*/  STL [R1+0x3c], RZ ;  /* 0x00003cff01007387 */ /* 0x0003e80000100800 */
[----:B------:R1:W-:Y:S04]  /*1a4d0*/  STL [R1+0xe0], RZ ;  /* 0x0000e0ff01007387 */ /* 0x0003e80000100800 */
[----:B------:R1:W-:Y:S04]  /*1a4e0*/  STL [R1+0xe4], RZ ;  /* 0x0000e4ff01007387 */ /* 0x0003e80000100800 */
[----:B------:R1:W-:Y:S04]  /*1a4f0*/  STL [R1+0xe8], RZ ;  /* 0x0000e8ff01007387 */ /* 0x0003e80000100800 */
[----:B------:R1:W-:Y:S01]  /*1a500*/  STL [R1+0xec], RZ ;  /* 0x0000ecff01007387 */ /* 0x0003e20000100800 */
[----:B--2---:R-:W-:-:S03]  /*1a510*/  LOP3.LUT R0, R19, 0x20, RZ, 0x3c, !PT ;  /* 0x0000002013007812 */ /* 0x004fc600078e3cff */
[----:B------:R1:W-:Y:S01]  /*1a520*/  STL [R1], RZ ;  /* 0x000000ff01007387 */ /* 0x0003e20000100800 */
[----:B------:R-:W-:-:S03]  /*1a530*/  LOP3.LUT R0, R2, 0x40, RZ, 0x3c, !PT ;  /* 0x0000004002007812 */ /* 0x000fc600078e3cff */
[----:B------:R1:W-:Y:S04]  /*1a540*/  STL [R1+0x4], RZ ;  /* 0x000004ff01007387 */ /* 0x0003e80000100800 */
[----:B------:R1:W-:Y:S04]  /*1a550*/  STL [R1+0x8], RZ ;  /* 0x000008ff01007387 */ /* 0x0003e80000100800 */
[----:B------:R1:W-:Y:S04]  /*1a560*/  STL [R1+0xc], RZ ;  /* 0x00000cff01007387 */ /* 0x0003e80000100800 */
[----:B------:R1:W-:Y:S04]  /*1a570*/  STL [R1+0x60], RZ ;  /* 0x000060ff01007387 */ /* 0x0003e80000100800 */
[----:B------:R1:W-:Y:S04]  /*1a580*/  STL [R1+0x64], RZ ;  /* 0x000064ff01007387 */ /* 0x0003e80000100800 */
[----:B------:R1:W-:Y:S04]  /*1a590*/  STL [R1+0x68], RZ ;  /* 0x000068ff01007387 */ /* 0x0003e80000100800 */
[----:B------:R1:W-:Y:S04]  /*1a5a0*/  STL [R1+0x6c], RZ ;  /* 0x00006cff01007387 */ /* 0x0003e80000100800 */
[----:B------:R1:W5:Y:S04]  /*1a5b0*/  LDL.LU R2, [R1+0x7bc] ;  /* 0x0007bc0001027983 */ /* 0x0003680000300800 */
[----:B------:R1:W-:Y:S01]  /*1a5c0*/  STL [R1+0x664], R0 ;  /* 0x0006640001007387 */ /* 0x0003e20000100800 */
[----:B------:R-:W-:-:S03]  /*1a5d0*/  LOP3.LUT R4, R19, 0x60, RZ, 0x3c, !PT ;  /* 0x0000006013047812 */ /* 0x000fc600078e3cff */
.L_x_1:
[----:B------:R-:W2:Y:S01]  /*1a5e0*/  LDL R12, [R1+0x5e8] ;  /* 0x0005e800010c7983 */ /* 0x000ea20000100800 */
[----:B------:R-:W-:-:S04]  /*1a5f0*/  DEPBAR.LE SB0, 0x2 ;  /* 0x000080800000791a */ /* 0x000fc80000000000 */
[----:B-1----:R-:W3:Y:S01]  /*1a600*/  S2R R19, SR_TID.X ;  /* 0x0000000000137919 */ /* 0x002ee20000002100 */
[----:B------:R-:W-:-:S03]  /*1a610*/  UIADD3 UR6, UR6, 0x1, URZ ;  /* 0x0000000106067890 */ /* 0x000fc6000fffe03f */
[----:B-----5:R-:W-:Y:S01]  /*1a620*/  STL.64 [R1+0x1968], R10 ;  /* 0x0019680a01007387 */ /* 0x020fe20000100a00 */
[----:B------:R-:W-:-:S03]  /*1a630*/  UISETP.GT.AND UP0, UPT, UR6, 0x1, UPT ;  /* 0x000000010600788c */ /* 0x000fc6000bf04270 */
[----:B------:R-:W-:Y:S01]  /*1a640*/  STL.64 [R1+0x1960], R8 ;  /* 0x0019600801007387 */ /* 0x000fe20000100a00 */
[----:B------:R-:W-:-:S03]  /*1a650*/  USEL UR6, UR6, URZ, !UP0 ;  /* 0x0000003f06067287 */ /* 0x000fc6000c000000 */
[----:B-----5:R4:W-:Y:S03]  /*1a660*/  STL [R1+0x9bc], R2 ;  /* 0x0009bc0201007387 */ /* 0x0209e60000100800 */
[----:B------:R-:W-:Y:S01]  /*1a670*/  IMAD.U32 R6, RZ, RZ, UR6 ;  /* 0x00000006ff067e24 */ /* 0x000fe2000f8e00ff */
[----:B------:R2:W-:Y:S01]  /*1a680*/  STL [R1+0x9b8], R3 ;  /* 0x0009b80301007387 */ /* 0x0005e20000100800 */
[----:B------:R-:W-:Y:S02]  /*1a690*/  IMAD.U32 R5, RZ, RZ, UR6 ;  /* 0x00000006ff057e24 */ /* 0x000fe4000f8e00ff */
[----:B------:R-:W-:Y:S02]  /*1a6a0*/  IMAD.U32 R4, RZ, RZ, UR6 ;  /* 0x00000006ff047e24 */ /* 0x000fe4000f8e00ff */
[----:B-1----:R-:W-:Y:S02]  /*1a6b0*/  IMAD.U32 R0, RZ, RZ, UR6 ;  /* 0x00000006ff007e24 */ /* 0x002fe4000f8e00ff */
[----:B------:R-:W-:Y:S01]  /*1a6c0*/  IMAD.U32 R7, RZ, RZ, UR6 ;  /* 0x00000006ff077e24 */ /* 0x000fe2000f8e00ff */
[----:B---3--:R-:W-:-:S02]  /*1a6d0*/  LOP3.LUT R14, R19, 0x1c, RZ, 0xc0, !PT ;  /* 0x0000001c130e7812 */ /* 0x008fc400078ec0ff */
[C---:B------:R-:W-:Y:S02]  /*1a6e0*/  LOP3.LUT R13, R19.reuse, 0x3, RZ, 0xc0, !PT ;  /* 0x00000003130d7812 */ /* 0x040fe400078ec0ff */
[C---:B------:R-:W-:Y:S02]  /*1a6f0*/  LOP3.LUT R16, R19.reuse, 0x1c, RZ, 0xc0, !PT ;  /* 0x0000001c13107812 */ /* 0x040fe400078ec0ff */
[----:B------:R-:W-:Y:S01]  /*1a700*/  LOP3.LUT R15, R19, 0x3, RZ, 0xc0, !PT ;  /* 0x00000003130f7812 */ /* 0x000fe200078ec0ff */
[----:B------:R-:W-:Y:S01]  /*1a710*/  IMAD R13, R13, 0x120, R14 ;  /* 0x000001200d0d7824 */ /* 0x000fe200078e020e */
[C---:B------:R-:W-:Y:S02]  /*1a720*/  LOP3.LUT R18, R19.reuse, 0x1c, RZ, 0xc0, !PT ;  /* 0x0000001c13127812 */ /* 0x040fe400078ec0ff */
[----:B------:R-:W-:Y:S01]  /*1a730*/  LOP3.LUT R17, R19, 0x3, RZ, 0xc0, !PT ;  /* 0x0000000313117812 */ /* 0x000fe200078ec0ff */
[----:B------:R-:W-:Y:S01]  /*1a740*/  IMAD R15, R15, 0x120, R16 ;  /* 0x000001200f0f7824 */ /* 0x000fe200078e0210 */
[----:B------:R-:W-:-:S02]  /*1a750*/  LOP3.LUT R13, R13, 0x60, RZ, 0x3c, !PT ;  /* 0x000000600d0d7812 */ /* 0x000fc400078e3cff */
[----:B------:R-:W-:Y:S01]  /*1a760*/  LOP3.LUT R20, R19, 0x1c, RZ, 0xc0, !PT ;  /* 0x0000001c13147812 */ /* 0x000fe200078ec0ff */
[----:B------:R-:W-:Y:S01]  /*1a770*/  IMAD R17, R17, 0x120, R18 ;  /* 0x0000012011117824 */ /* 0x000fe200078e0212 */
[----:B------:R-:W-:Y:S01]  /*1a780*/  LOP3.LUT R15, R15, 0x40, RZ, 0x3c, !PT ;  /* 0x000000400f0f7812 */ /* 0x000fe200078e3cff */
[----:B----4-:R-:W-:Y:S01]  /*1a790*/  IMAD R2, R5, 0x8000, R13 ;  /* 0x0000800005027824 */ /* 0x010fe200078e020d */
[----:B------:R-:W-:Y:S01]  /*1a7a0*/  BAR.SYNC.DEFER_BLOCKING 0x0 ;  /* 0x0000000000007b1d */ /* 0x000fe20000010000 */
[----:B------:R-:W-:Y:S02]  /*1a7b0*/  LOP3.LUT R19, R19, 0x3, RZ, 0xc0, !PT ;  /* 0x0000000313137812 */ /* 0x000fe400078ec0ff */
[----:B------:R-:W-:Y:S01]  /*1a7c0*/  IMAD R29, R6, 0x8000, R15 ;  /* 0x00008000061d7824 */ /* 0x000fe200078e020f */
[----:B------:R-:W-:Y:S02]  /*1a7d0*/  LOP3.LUT R17, R17, 0x20, RZ, 0x3c, !PT ;  /* 0x0000002011117812 */ /* 0x000fe400078e3cff */
[----:B------:R-:W-:Y:S01]  /*1a7e0*/  STL [R1+0x1c0], R2 ;  /* 0x0001c00201007387 */ /* 0x000fe20000100800 */
[----:B------:R-:W-:-:S02]  /*1a7f0*/  IMAD R19, R19, 0x120, R20 ;  /* 0x0000012013137824 */ /* 0x000fc400078e0214 */
[----:B------:R-:W-:Y:S02]  /*1a800*/  IMAD R28, R7, 0x8000, R17 ;  /* 0x00008000071c7824 */ /* 0x000fe400078e0211 */
[----:B------:R-:W-:Y:S01]  /*1a810*/  IMAD R0, R0, 0x8000, R19 ;  /* 0x0000800000007824 */ /* 0x000fe200078e0213 */
[----:B------:R-:W-:Y:S04]  /*1a820*/  LDS R26, [R29+0x80400] ;  /* 0x080400001d1a7984 */ /* 0x000fe80000000800 */
[----:B------:R-:W1:Y:S04]  /*1a830*/  LDS R27, [R2+0x80400] ;  /* 0x08040000021b7984 */ /* 0x000e680000000800 */
[----:B------:R-:W-:Y:S04]  /*1a840*/  LDS R24, [R29+0x80000] ;  /* 0x080000001d187984 */ /* 0x000fe80000000800 */
[----:B------:R-:W3:Y:S04]  /*1a850*/  LDS R25, [R2+0x80000] ;  /* 0x0800000002197984 */ /* 0x000ee80000000800 */
[----:B------:R-:W-:Y:S04]  /*1a860*/  LDS R20, [R0+0x80000] ;  /* 0x0800000000147984 */ /* 0x000fe80000000800 */
[----:B------:R-:W-:Y:S04]  /*1a870*/  LDS R22, [R0+0x80400] ;  /* 0x0804000000167984 */ /* 0x000fe80000000800 */
[----:B------:R-:W-:Y:S04]  /*1a880*/  LDS R21, [R28+0x80000] ;  /* 0x080000001c157984 */ /* 0x000fe80000000800 */
[----:B------:R-:W-:Y:S04]  /*1a890*/  LDS R23, [R28+0x80400] ;  /* 0x080400001c177984 */ /* 0x000fe80000000800 */
[----:B------:R-:W-:Y:S04]  /*1a8a0*/  LDS R18, [R0+0x80480] ;  /* 0x0804800000127984 */ /* 0x000fe80000000800 */
[----:B------:R-:W4:Y:S04]  /*1a8b0*/  LDS R19, [R28+0x80480] ;  /* 0x080480001c137984 */ /* 0x000f280000000800 */
[----:B------:R-:W-:Y:S04]  /*1a8c0*/  LDS R16, [R0+0x80080] ;  /* 0x0800800000107984 */ /* 0x000fe80000000800 */
[----:B------:R-:W1:Y:S04]  /*1a8d0*/  LDS R17, [R28+0x80080] ;  /* 0x080080001c117984 */ /* 0x000e680000000800 */
[----:B------:R-:W-:Y:S04]  /*1a8e0*/  LDS R14, [R29+0x80480] ;  /* 0x080480001d0e7984 */ /* 0x000fe80000000800 */
[----:B------:R-:W-:Y:S04]  /*1a8f0*/  LDS R13, [R2+0x80080] ;  /* 0x08008000020d7984 */ /* 0x000fe80000000800 */
[----:B------:R-:W-:Y:S01]  /*1a900*/  LDS R15, [R2+0x80480] ;  /* 0x08048000020f7984 */ /* 0x000fe20000000800 */
[----:B--2---:R-:W-:-:S03]  /*1a910*/  IMAD R3, R4, 0x40000, R12 ;  /* 0x0004000004037824 */ /* 0x004fc600078e020c */
[----:B------:R-:W2:Y:S04]  /*1a920*/  LDS R12, [R29+0x80080] ;  /* 0x080080001d0c7984 */ /* 0x000ea80000000800 */
[----:B------:R-:W-:Y:S04]  /*1a930*/  STL [R1+0x1c4], R3 ;  /* 0x0001c40301007387 */ /* 0x000fe80000100800 */
[----:B-1----:R-:W-:Y:S04]  /*1a940*/  STL.64 [R1+0x1988], R26 ;  /* 0x0019881a01007387 */ /* 0x002fe80000100a00 */
[----:B---3--:R1:W-:Y:S04]  /*1a950*/  STL.64 [R1+0x1980], R24 ;  /* 0x0019801801007387 */ /* 0x0083e80000100a00 */
[----:B------:R-:W2:Y:S04]  /*1a960*/  LDSM.16.M88.4 R4, [R3] ;  /* 0x000000000304783b */ /* 0x000ea80000000200 */
[----:B-1----:R-:W3:Y:S04]  /*1a970*/  LDL.LU.64 R24, [R1+0xf0] ;  /* 0x0000f00001187983 */ /* 0x002ee80000300a00 */
[----:B------:R-:W3:Y:S04]  /*1a980*/  LDL.LU.64 R26, [R1+0xf8] ;  /* 0x0000f800011a7983 */ /* 0x000ee80000300a00 */
[----:B----4-:R-:W-:Y:S04]  /*1a990*/  STL.64 [R1+0x1978], R18 ;  /* 0x0019781201007387 */ /* 0x010fe80000100a00 */
[----:B------:R1:W-:Y:S04]  /*1a9a0*/  STL.64 [R1+0x1970], R16 ;  /* 0x0019701001007387 */ /* 0x0003e80000100a00 */
[----:B-1----:R-:W4:Y:S04]  /*1a9b0*/  LDL.LU.64 R16, [R1+0xa0] ;  /* 0x0000a00001107983 */ /* 0x002f280000300a00 */
[----:B------:R-:W4:Y:S04]  /*1a9c0*/  LDL.LU.64 R18, [R1+0xa8] ;  /* 0x0000a80001127983 */ /* 0x000f280000300a00 */
[----:B------:R-:W4:Y:S04]  /*1a9d0*/  LDL.LU.64 R8, [R1+0x50] ;  /* 0x0000500001087983 */ /* 0x000f280000300a00 */
[----:B------:R-:W4:Y:S04]  /*1a9e0*/  LDL.LU.64 R10, [R1+0x58] ;  /* 0x00005800010a7983 */ /* 0x000f280000300a00 */
[----:B--2---:R-:W-:Y:S04]  /*1a9f0*/  STL [R1+0x20], R12 ;  /* 0x0000200c01007387 */ /* 0x004fe80000100800 */
[----:B------:R-:W-:Y:S04]  /*1aa00*/  STL [R1+0x28], R14 ;  /* 0x0000280e01007387 */ /* 0x000fe80000100800 */
[----:B------:R-:W-:Y:S01]  /*1aa10*/  STL.64 [R1+0x18], R6 ;  /* 0x0000180601007387 */ /* 0x000fe20000100a00 */
[-C--:B---3--:R-:W-:Y:S11]  /*1aa20*/  HMMA.1688.F32.TF32 R24, R20, R4.reuse, R24 ;  /* 0x000000041418723c */ /* 0x088ff60000081018 */
[----:B------:R-:W-:Y:S11]  /*1aa30*/  @!UPT UIADD3 URZ, URZ, URZ, URZ ;  /* 0x0000003f3f3ff290 */ /* 0x000ff6000fffe03f */
[----:B------:R-:W-:Y:S01]  /*1aa40*/  @!UPT UIADD3 URZ, URZ, URZ, URZ ;  /* 0x0000003f3f3ff290 */ /* 0x000fe2000fffe03f */
[----:B------:R-:W-:Y:S04]  /*1aa50*/  STL.64 [R1+0xd0], R24 ;  /* 0x0000d01801007387 */ /* 0x000fe80000100a00 */
[----:B------:R1:W-:Y:S04]  /*1aa60*/  STL.64 [R1+0xd8], R26 ;  /* 0x0000d81a01007387 */ /* 0x0003e80000100a00 */
[----:B-1----:R-:W4:Y:S04]  /*1aa70*/  LDL.LU.64 R26, [R1+0x1988] ;  /* 0x00198800011a7983 */ /* 0x002f280000300a00 */
[----:B------:R-:W4:Y:S04]  /*1aa80*/  LDL.LU.64 R24, [R1+0x1980] ;  /* 0x0019800001187983 */ /* 0x000f280000300a00 */
[----:B------:R-:W-:Y:S01]  /*1aa90*/  STL [R1+0x24], R13 ;  /* 0x0000240d01007387 */ /* 0x000fe20000100800 */
[-C--:B----4-:R-:W-:Y:S11]  /*1aaa0*/  HMMA.1688.F32.TF32 R16, R24, R4.reuse, R16 ;  /* 0x000000041810723c */ /* 0x090ff60000081010 */
[----:B------:R-:W-:Y:S11]  /*1aab0*/  @!UPT UIADD3 URZ, URZ, URZ, URZ ;  /* 0x0000003f3f3ff290 */ /* 0x000ff6000fffe03f */
[----:B------:R-:W-:Y:S01]  /*1aac0*/  @!UPT UIADD3 URZ, URZ, URZ, URZ ;  /* 0x0000003f3f3ff290 */ /* 0x000fe2000fffe03f */
[----:B------:R-:W-:Y:S04]  /*1aad0*/  STL.64 [R1+0xc0], R16 ;  /* 0x0000c01001007387 */ /* 0x000fe80000100a00 */
[----:B------:R1:W-:Y:S04]  /*1aae0*/  STL.64 [R1+0xc8], R18 ;  /* 0x0000c81201007387 */ /* 0x0003e80000100a00 */
[----:B-1----:R-:W2:Y:S04]  /*1aaf0*/  LDL.LU.64 R18, [R1+0x1978] ;  /* 0x0019780001127983 */ /* 0x002ea80000300a00 */
[----:B------:R-:W2:Y:S04]  /*1ab00*/  LDL.LU.64 R16, [R1+0x1970] ;  /* 0x0019700001107983 */ /* 0x000ea80000300a00 */
[----:B------:R-:W-:Y:S04]  /*1ab10*/  STL [R1+0x2c], R15 ;  /* 0x00002c0f01007387 */ /* 0x000fe80000100800 */
[----:B------:R-:W-:Y:S04]  /*1ab20*/  STL.64 [R1+0x1948], R26 ;  /* 0x0019481a01007387 */ /* 0x000fe80000100a00 */
[----:B------:R1:W-:Y:S04]  /*1ab30*/  STL.64 [R1+0x1940], R24 ;  /* 0x0019401801007387 */ /* 0x0003e80000100a00 */
[----:B-1----:R-:W3:Y:S04]  /*1ab40*/  LDL.LU.64 R24, [R1+0x150] ;  /* 0x0001500001187983 */ /* 0x002ee80000300a00 */
[----:B------:R-:W4:Y:S01]  /*1ab50*/  LDL.LU.64 R26, [R1+0x158] ;  /* 0x00015800011a7983 */ /* 0x000f220000300a00 */
[-C--:B--2---:R-:W-:Y:S03]  /*1ab60*/  HMMA.1688.F32.TF32 R8, R16, R4.reuse, R8 ;  /* 0x000000041008723c */ /* 0x084fe60000081008 */
[----:B----4-:R-:W-:Y:S04]  /*1ab70*/  STL.64 [R1+0x1958], R26 ;  /* 0x0019581a01007387 */ /* 0x010fe80000100a00 */
[----:B---3--:R1:W-:Y:S11]  /*1ab80*/  STL.64 [R1+0x1950], R24 ;  /* 0x0019501801007387 */ /* 0x0083f60000100a00 */
[----:B------:R-:W-:Y:S06]  /*1ab90*/  @!UPT UIADD3 URZ, URZ, URZ, URZ ;  /* 0x0000003f3f3ff290 */ /* 0x000fec000fffe03f */
[----:B------:R-:W-:Y:S01]  /*1aba0*/  IMAD.MOV.U32 R2, RZ, RZ, R11 ;  /* 0x000000ffff027224 */ /* 0x000fe200078e000b */
[----:B-1----:R-:W2:Y:S04]  /*1abb0*/  LDL.LU.64 R24, [R1+0x160] ;  /* 0x0001600001187983 */ /* 0x002ea80000300a00 */
[----:B------:R-:W2:Y:S04]  /*1abc0*/  LDL.LU.64 R26, [R1+0x168] ;  /* 0x00016800011a7983 */ /* 0x000ea80000300a00 */
[----:B------:R-:W-:Y:S04]  /*1abd0*/  STL.64 [R1+0x110], R8 ;  /* 0x0001100801007387 */ /* 0x000fe80000100a00 */
[----:B------:R1:W-:Y:S04]  /*1abe0*/  STL [R1+0x118], R10 ;  /* 0x0001180a01007387 */ /* 0x0003e80000100800 */
[----:B-1----:R-:W3:Y:S04]  /*1abf0*/  LDL.LU.64 R10, [R1+0x1968] ;  /* 0x00196800010a7983 */ /* 0x002ee80000300a00 */
[----:B------:R-:W3:Y:S04]  /*1ac00*/  LDL.LU.64 R8, [R1+0x1960] ;  /* 0x0019600001087983 */ /* 0x000ee80000300a00 */
[----:B------:R-:W-:Y:S04]  /*1ac10*/  STL.64 [R1+0x1918], R18 ;  /* 0x0019181201007387 */ /* 0x000fe80000100a00 */
[----:B------:R1:W-:Y:S04]  /*1ac20*/  STL.64 [R1+0x1910], R16 ;  /* 0x0019101001007387 */ /* 0x0003e80000100a00 */
[----:B-1----:R-:W4:Y:S04]  /*1ac30*/  LDL.LU.64 R16, [R1+0x130] ;  /* 0x0001300001107983 */ /* 0x002f280000300a00 */
[----:B------:R-:W4:Y:S04]  /*1ac40*/  LDL.LU.64 R18, [R1+0x138] ;  /* 0x0001380001127983 */ /* 0x000f280000300a00 */
[----:B------:R-:W-:Y:S01]  /*1ac50*/  STL [R1+0x1838], R2 ;  /* 0x0018380201007387 */ /* 0x000fe20000100800 */
[----:B---3--:R-:W-:Y:S03]  /*1ac60*/  HMMA.1688.F32.TF32 R12, R12, R4, R8 ;  /* 0x000000040c0c723c */ /* 0x008fe60000081008 */
[----:B------:R-:W2:Y:S04]  /*1ac70*/  LDSM.16.M88.4 R8, [R3+0x10000] ;  /* 0x010000000308783b */ /* 0x000ea80000000200 */
[----:B------:R-:W-:Y:S11]  /*1ac80*/  LDSM.16.M88.4 R4, [R3+0x20000] ;  /* 0x020000000304783b */ /* 0x000ff60000000200 */
[----:B------:R-:W-:Y:S05]  /*1ac90*/  @!UPT UIADD3 URZ, URZ, URZ, URZ ;  /* 0x0000003f3f3ff290 */ /* 0x000fea000fffe03f */
[----:B------:R-:W-:Y:S04]  /*1aca0*/  STL.64 [R1+0x120], R12 ;  /* 0x0001200c01007387 */ /* 0x000fe80000100a00 */
[----:B------:R-:W-:Y:S04]  /*1acb0*/  STL.64 [R1+0x128], R14 ;  /* 0x0001280e01007387 */ /* 0x000fe80000100a00 */
[----:B------:R-:W1:Y:S01]  /*1acc0*/  LDSM.16.M88.4 R12, [R3+0x30000] ;  /* 0x03000000030c783b */ /* 0x000e620000000200 */
[C---:B--2---:R-:W-:Y:S03]  /*1acd0*/  HMMA.1688.F32.TF32 R24, R20.reuse, R8, R24 ;  /* 0x000000081418723c */ /* 0x044fe60000081018 */
[----:B-1----:R-:W-:Y:S04]  /*1ace0*/  STL [R1+0x18c4], R14 ;  /* 0x0018c40e01007387 */ /* 0x002fe80000100800 */
[----:B------:R-:W-:Y:S11]  /*1acf0*/  STL [R1+0x18c0], R15 ;  /* 0x0018c00f01007387 */ /* 0x000ff60000100800 */
[----:B------:R-:W-:Y:S05]  /*1ad00*/  @!UPT UIADD3 URZ, URZ, URZ, URZ ;  /* 0x0000003f3f3ff290 */ /* 0x000fea000fffe03f */
[----:B------:R-:W-:Y:S04]  /*1ad10*/  STL.64 [R1+0xb0], R24 ;  /* 0x0000b01801007387 */ /* 0x000fe80000100a00 */
[----:B------:R1:W-:Y:S04]  /*1ad20*/  STL.64 [R1+0xb8], R26 ;  /* 0x0000b81a01007387 */ /* 0x0003e80000100a00 */
[----:B-1----:R-:W2:Y:S04]  /*1ad30*/  LDL.LU.64 R26, [R1+0x1958] ;  /* 0x00195800011a7983 */ /* 0x002ea80000300a00 */
[----:B------:R-:W2:Y:S01]  /*1ad40*/  LDL.LU.64 R24, [R1+0x1950] ;  /* 0x0019500001187983 */ /* 0x000ea20000300a00 */
[C---:B----4-:R-:W-:Y:S08]  /*1ad50*/  HMMA.1688.F32.TF32 R16, R20.reuse, R12, R16 ;  /* 0x0000000c1410723c */ /* 0x050ff00000081010 */
[----:B--2---:R-:W-:Y:S11]  /*1ad60*/  HMMA.1688.F32.TF32 R24, R20, R4, R24 ;  /* 0x000000041418723c */ /* 0x004ff60000081018 */
[----:B------:R-:W-:Y:S05]  /*1ad70*/  @!UPT UIADD3 URZ, URZ, URZ, URZ ;  /* 0x0000003f3f3ff290 */ /* 0x000fea000fffe03f */
[----:B------:R-:W-:Y:S02]  /*1ad80*/  IMAD.MOV.U32 R23, RZ, RZ, R16 ;  /* 0x000000ffff177224 */ /* 0x000fe400078e0010 */
[----:B------:R-:W-:Y:S02]  /*1ad90*/  IMAD.MOV.U32 R22, RZ, RZ, R17 ;  /* 0x000000ffff167224 */ /* 0x000fe400078e0011 */
[----:B------:R-:W-:Y:S02]  /*1ada0*/  IMAD.MOV.U32 R21, RZ, RZ, R18 ;  /* 0x000000ffff157224 */ /* 0x000fe400078e0012 */
[----:B------:R-:W-:Y:S01]  /*1adb0*/  IMAD.MOV.U32 R20, RZ, RZ, R19 ;  /* 0x000000ffff147224 */ /* 0x000fe200078e0013 */
[----:B------:R-:W-:Y:S04]  /*1adc0*/  STL.64 [R1+0xa0], R24 ;  /* 0x0000a01801007387 */ /* 0x000fe80000100a00 */
[----:B------:R1:W-:Y:S04]  /*1add0*/  STL.64 [R1+0xa8], R26 ;  /* 0x0000a81a01007387 */ /* 0x0003e80000100a00 */
[----:B-1----:R-:W2:Y:S04]  /*1ade0*/  LDL.LU.64 R26, [R1+0x1948] ;  /* 0x00194800011a7983 */ /* 0x002ea80000300a00 */
[----:B------:R-:W2:Y:S04]  /*1adf0*/  LDL.LU.64 R24, [R1+0x1940] ;  /* 0x0019400001187983 */ /* 0x000ea80000300a00 */
[----:B------:R-:W-:Y:S04]  /*1ae00*/  STL.64 [R1+0x1938], R6 ;  /* 0x0019380601007387 */ /* 0x000fe80000100a00 */
[----:B------:R1:W-:Y:S04]  /*1ae10*/  STL.64 [R1+0x1930], R4 ;  /* 0x0019300401007387 */ /* 0x0003e80000100a00 */
[----:B-1----:R-:W2:Y:S04]  /*1ae20*/  LDL.LU.64 R4, [R1+0x180] ;  /* 0x0001800001047983 */ /* 0x002ea80000300a00 */
[----:B------:R-:W2:Y:S04]  /*1ae30*/  LDL.LU.64 R6, [R1+0x188] ;  /* 0x0001880001067983 */ /* 0x000ea80000300a00 */
[----:B------:R-:W3:Y:S04]  /*1ae40*/  LDL.LU.64 R16, [R1+0x140] ;  /* 0x0001400001107983 */ /* 0x000ee80000300a00 */
[----:B------:R-:W4:Y:S04]  /*1ae50*/  LDL.LU.64 R18, [R1+0x148] ;  /* 0x0001480001127983 */ /* 0x000f280000300a00 */
[----:B----4-:R-:W-:Y:S04]  /*1ae60*/  STL.64 [R1+0x1928], R18 ;  /* 0x0019281201007387 */ /* 0x010fe80000100a00 */
[----:B---3--:R1:W-:Y:S04]  /*1ae70*/  STL.64 [R1+0x1920], R16 ;  /* 0x0019201001007387 */ /* 0x0083e80000100a00 */
[----:B-1----:R-:W3:Y:S04]  /*1ae80*/  LDL.LU.64 R16, [R1+0x170] ;  /* 0x0001700001107983 */ /* 0x002ee80000300a00 */
[----:B------:R-:W3:Y:S04]  /*1ae90*/  LDL.LU.64 R18, [R1+0x178] ;  /* 0x0001780001127983 */ /* 0x000ee80000300a00 */
[----:B------:R-:W-:Y:S04]  /*1aea0*/  STL.64 [R1+0x18d0], R22 ;  /* 0x0018d01601007387 */ /* 0x000fe80000100a00 */
[----:B------:R1:W-:Y:S04]  /*1aeb0*/  STL.64 [R1+0x18c8], R20 ;  /* 0x0018c81401007387 */ /* 0x0003e80000100a00 */
[----:B-1----:R-:W4:Y:S04]  /*1aec0*/  LDL.LU.64 R20, [R1+0x20] ;  /* 0x0000200001147983 */ /* 0x002f280000300a00 */
[----:B------:R-:W2:Y:S04]  /*1aed0*/  LDL.LU.64 R22, [R1+0x28] ;  /* 0x0000280001167983 */ /* 0x000ea80000300a00 */
[----:B--2---:R-:W-:Y:S04]  /*1aee0*/  STL.64 [R1+0x18e8], R22 ;  /* 0x0018e81601007387 */ /* 0x004fe80000100a00 */
[----:B----4-:R1:W-:Y:S04]  /*1aef0*/  STL.64 [R1+0x18e0], R20 ;  /* 0x0018e01401007387 */ /* 0x0103e80000100a00 */
[----:B-1----:R-:W2:Y:S04]  /*1af00*/  LDL.LU.64 R20, [R1+0x30] ;  /* 0x0000300001147983 */ /* 0x002ea80000300a00 */
[----:B------:R-:W4:Y:S01]  /*1af10*/  LDL.LU.64 R22, [R1+0x38] ;  /* 0x0000380001167983 */ /* 0x000f220000300a00 */
[----:B------:R-:W-:Y:S03]  /*1af20*/  HMMA.1688.F32.TF32 R4, R24, R8, R4 ;  /* 0x000000081804723c */ /* 0x000fe60000081004 */
[----:B----4-:R-:W-:Y:S04]  /*1af30*/  STL.64 [R1+0x18f8], R22 ;  /* 0x0018f81601007387 */ /* 0x010fe80000100a00 */
[----:B--2---:R1:W-:Y:S04]  /*1af40*/  STL.64 [R1+0x18f0], R20 ;  /* 0x0018f01401007387 */ /* 0x0043e80000100a00 */
[----:B-1----:R-:W2:Y:S04]  /*1af50*/  LDL.LU.64 R20, [R1+0x190] ;  /* 0x0001900001147983 */ /* 0x002ea80000300a00 */
[----:B------:R-:W4:Y:S09]  /*1af60*/  LDL.LU.64 R22, [R1+0x198] ;  /* 0x0001980001167983 */ /* 0x000f320000300a00 */
[----:B------:R-:W-:-:S02]  /*1af70*/  IMAD.MOV.U32 R14, RZ, RZ, R6 ;  /* 0x000000ffff0e7224 */ /* 0x000fc400078e0006 */
[----:B------:R-:W-:Y:S01]  /*1af80*/  IMAD.MOV.U32 R15, RZ, RZ, R7 ;  /* 0x000000ffff0f7224 */ /* 0x000fe200078e0007 */
[----:B----4-:R-:W-:Y:S04]  /*1af90*/  STL.64 [R1+0x1908], R22 ;  /* 0x0019081601007387 */ /* 0x010fe80000100a00 */
[----:B--2---:R1:W-:Y:S04]  /*1afa0*/  STL.64 [R1+0x1900], R20 ;  /* 0x0019001401007387 */ /* 0x0043e80000100a00 */
[----:B-1----:R-:W2:Y:S04]  /*1afb0*/  LDL.LU.64 R20, [R1+0x40] ;  /* 0x0000400001147983 */ /* 0x002ea80000300a00 */
[----:B------:R-:W2:Y:S04]  /*1afc0*/  LDL.LU.64 R22, [R1+0x48] ;  /* 0x0000480001167983 */ /* 0x000ea80000300a00 */
[----:B------:R1:W-:Y:S04]  /*1afd0*/  STL.64 [R1+0x80], R4 ;  /* 0x0000800401007387 */ /* 0x0003e80000100a00 */
[----:B------:R-:W4:Y:S04]  /*1afe0*/  LDL.LU.64 R6, [R1+0x1938] ;  /* 0x0019380001067983 */ /* 0x000f280000300a00 */
[----:B-1----:R-:W3:Y:S02]  /*1aff0*/  LDL.LU.64 R4, [R1+0x1930] ;  /* 0x0019300001047983 */ /* 0x002ee40000300a00 */
[----:B---3--:R-:W-:Y:S11]  /*1b000*/  HMMA.1688.F32.TF32 R16, R24, R4, R16 ;  /* 0x000000041810723c */ /* 0x008ff60000081010 */
[----:B------:R-:W-:Y:S11]  /*1b010*/  @!UPT UIADD3 URZ, URZ, URZ, URZ ;  /* 0x0000003f3f3ff290 */ /* 0x000ff6000fffe03f */
[----:B------:R-:W-:Y:S01]  /*1b020*/  @!UPT UIADD3 URZ, URZ, URZ, URZ ;  /* 0x0000003f3f3ff290 */ /* 0x000fe2000fffe03f */
[----:B------:R-:W-:Y:S01]  /*1b030*/  STL.64 [R1+0x70], R16 ;  /* 0x0000701001007387 */ /* 0x000fe20000100a00 */
[----:B------:R-:W-:-:S03]  /*1b040*/  IMAD.MOV.U32 R3, RZ, RZ, R19 ;  /* 0x000000ffff037224 */ /* 0x000fc600078e0013 */
[----:B------:R1:W-:Y:S04]  /*1b050*/  STL [R1+0x78], R18 ;  /* 0x0000781201007387 */ /* 0x0003e80000100800 */
[----:B-1----:R-:W3:Y:S04]  /*1b060*/  LDL.LU.64 R18, [R1+0x1928] ;  /* 0x0019280001127983 */ /* 0x002ee80000300a00 */
[----:B------:R-:W3:Y:S02]  /*1b070*/  LDL.LU.64 R16, [R1+0x1920] ;  /* 0x0019200001107983 */ /* 0x000ee40000300a00 */
[----:B---3--:R-:W-:Y:S02]  /*1b080*/  HMMA.1688.F32.TF32 R24, R24, R12, R16 ;  /* 0x0000000c1818723c */ /* 0x008fe40000081010 */
[----:B------:R-:W2:Y:S04]  /*1b090*/  LDL.LU.64 R18, [R1+0x1918] ;  /* 0x0019180001127983 */ /* 0x000ea80000300a00 */
[----:B------:R-:W2:Y:S11]  /*1b0a0*/  LDL.LU.64 R16, [R1+0x1910] ;  /* 0x0019100001107983 */ /* 0x000eb60000300a00 */
[----:B------:R-:W-:Y:S06]  /*1b0b0*/  @!UPT UIADD3 URZ, URZ, URZ, URZ ;  /* 0x0000003f3f3ff290 */ /* 0x000fec000fffe03f */
[----:B------:R-:W-:Y:S04]  /*1b0c0*/  STL.64 [R1+0x50], R24 ;  /* 0x0000501801007387 */ /* 0x000fe80000100a00 */
[----:B------:R1:W-:Y:S04]  /*1b0d0*/  STL.64 [R1+0x58], R26 ;  /* 0x0000581a01007387 */ /* 0x0003e80000100a00 */
[----:B-1----:R-:W3:Y:S01]  /*1b0e0*/  LDL R27, [R1+0x1c0] ;  /* 0x0001c000011b7983 */ /* 0x002ee20000100800 */
[C---:B--2---:R-:W-:Y:S11]  /*1b0f0*/  HMMA.1688.F32.TF32 R20, R16.reuse, R8, R20 ;  /* 0x000000081014723c */ /* 0x044ff60000081014 */
[----:B------:R-:W-:Y:S11]  /*1b100*/  @!UPT UIADD3 URZ, URZ, URZ, URZ ;  /* 0x0000003f3f3ff290 */ /* 0x000ff6000fffe03f */
[----:B------:R-:W-:Y:S02]  /*1b110*/  @!UPT UIADD3 URZ, URZ, URZ, URZ ;  /* 0x0000003f3f3ff290 */ /* 0x000fe4000fffe03f */
[----:B------:R-:W-:Y:S01]  /*1b120*/  IMAD.MOV.U32 R2, RZ, RZ, R22 ;  /* 0x000000ffff027224 */ /* 0x000fe200078e0016 */
[----:B---3--:R1:W-:Y:S04]  /*1b130*/  STL [R1+0x18d8], R27 ;  /* 0x0018d81b01007387 */ /* 0x0083e80000100800 */
[----:B------:R-:W2:Y:S04]  /*1b140*/  LDL.LU.64 R24, [R1+0xe0] ;  /* 0x0000e00001187983 */ /* 0x000ea80000300a00 */
[----:B-1----:R-:W2:Y:S04]  /*1b150*/  LDL.LU.64 R26, [R1+0xe8] ;  /* 0x0000e800011a7983 */ /* 0x002ea80000300a00 */
[----:B------:R-:W-:Y:S04]  /*1b160*/  STL.64 [R1+0x40], R20 ;  /* 0x0000401401007387 */ /* 0x000fe80000100a00 */
[----:B------:R1:W-:Y:S04]  /*1b170*/  STL [R1+0x4c], R23 ;  /* 0x00004c1701007387 */ /* 0x0003e80000100800 */
[----:B-1----:R-:W3:Y:S04]  /*1b180*/  LDL.LU.64 R22, [R1+0x1908] ;  /* 0x0019080001167983 */ /* 0x002ee80000300a00 */
[----:B------:R-:W3:Y:S04]  /*1b190*/  LDL.LU.64 R20, [R1+0x1900] ;  /* 0x0019000001147983 */ /* 0x000ee80000300a00 */
[----:B------:R-:W-:Y:S01]  /*1b1a0*/  STL [R1+0x183c], R2 ;  /* 0x00183c0201007387 */ /* 0x000fe20000100800 */
[C---:B---3--:R-:W-:Y:S11]  /*1b1b0*/  HMMA.1688.F32.TF32 R20, R16.reuse, R4, R20 ;  /* 0x000000041014723c */ /* 0x048ff60000081014 */
[----:B------:R-:W-:Y:S11]  /*1b1c0*/  @!UPT UIADD3 URZ, URZ, URZ, URZ ;  /* 0x0000003f3f3ff290 */ /* 0x000ff6000fffe03f */
[----:B------:R-:W-:Y:S01]  /*1b1d0*/  @!UPT UIADD3 URZ, URZ, URZ, URZ ;  /* 0x0000003f3f3ff290 */ /* 0x000fe2000fffe03f */
[----:B------:R-:W-:Y:S04]  /*1b1e0*/  STL.64 [R1+0x100], R20 ;  /* 0x0001001401007387 */ /* 0x000fe80000100a00 */
[----:B------:R1:W-:Y:S04]  /*1b1f0*/  STL.64 [R1+0x108], R22 ;  /* 0x0001081601007387 */ /* 0x0003e80000100a00 */
[----:B-1----:R-:W3:Y:S04]  /*1b200*/  LDL.LU.64 R22, [R1+0x18f8] ;  /* 0x0018f80001167983 */ /* 0x002ee80000300a00 */
[----:B------:R-:W3:Y:S02]  /*1b210*/  LDL.LU.64 R20, [R1+0x18f0] ;  /* 0x0018f00001147983 */ /* 0x000ee40000300a00 */
[----:B---3--:R-:W-:Y:S02]  /*1b220*/  HMMA.1688.F32.TF32 R16, R16, R12, R20 ;  /* 0x0000000c1010723c */ /* 0x008fe40000081014 */
[----:B------:R-:W2:Y:S04]  /*1b230*/  LDL.LU.64 R22, [R1+0x18e8] ;  /* 0x0018e80001167983 */ /* 0x000ea80000300a00 */
[----:B------:R-:W2:Y:S11]  /*1b240*/  LDL.LU.64 R20, [R1+0x18e0] ;  /* 0x0018e00001147983 */ /* 0x000eb60000300a00 */
[----:B------:R-:W-:Y:S06]  /*1b250*/  @!UPT UIADD3 URZ, URZ, URZ, URZ ;  /* 0x0000003f3f3ff290 */ /* 0x000fec000fffe03f */
[----:B------:R1:W-:Y:S01]  /*1b260*/  STL.64 [R1+0x30], R16 ;  /* 0x0000301001007387 */ /* 0x0003e20000100a00 */
[----:B------:R-:W-:-:S03]  /*1b270*/  IMAD.MOV.U32 R2, RZ, RZ, R19 ;  /* 0x000000ffff027224 */ /* 0x000fc600078e0013 */
[----:B------:R3:W-:Y:S04]  /*1b280*/  STL [R1+0x38], R18 ;  /* 0x0000381201007387 */ /* 0x0007e80000100800 */
[----:B-1----:R-:W4:Y:S04]  /*1b290*/  LDL.LU.64 R16, [R1] ;  /* 0x0000000001107983 */ /* 0x002f280000300a00 */
[----:B---3--:R-:W4:Y:S01]  /*1b2a0*/  LDL.LU.64 R18, [R1+0x8] ;  /* 0x0000080001127983 */ /* 0x008f220000300a00 */
[----:B--2---:R-:W-:Y:S11]  /*1b2b0*/  HMMA.1688.F32.TF32 R24, R20, R8, R24 ;  /* 0x000000081418723c */ /* 0x004ff60000081018 */
[----:B------:R-:W-:Y:S11]  /*1b2c0*/  @!UPT UIADD3 URZ, URZ, URZ, URZ ;  /* 0x0000003f3f3ff290 */ /* 0x000ff6000fffe03f */
[----:B------:R-:W-:Y:S01]  /*1b2d0*/  @!UPT UIADD3 URZ, URZ, URZ, URZ ;  /* 0x0000003f3f3ff290 */ /* 0x000fe2000fffe03f */
[----:B------:R-:W-:Y:S01]  /*1b2e0*/  STL.64 [R1+0xf0], R24 ;  /* 0x0000f01801007387 */ /* 0x000fe20000100a00 */
[----:B------:R-:W-:-:S03]  /*1b2f0*/  IMAD.MOV.U32 R9, RZ, RZ, R27 ;  /* 0x000000ffff097224 */ /* 0x000fc600078e001b */
[----:B------:R-:W-:Y:S04]  /*1b300*/  STL [R1+0xf8], R26 ;  /* 0x0000f81a01007387 */ /* 0x000fe80000100800 */
[----:B------:R-:W2:Y:S01]  /*1b310*/  LDL.LU R27, [R1+0x18d8] ;  /* 0x0018d800011b7983 */ /* 0x000ea20000300800 */
[----:B------:R-:W-:Y:S01]  /*1b320*/  IMAD.MOV.U32 R8, RZ, RZ, R23 ;  /* 0x000000ffff087224 */ /* 0x000fe200078e0017 */
[----:B----4-:R-:W-:Y:S02]  /*1b330*/  HMMA.1688.F32.TF32 R16, R20, R4, R16 ;  /* 0x000000041410723c */ /* 0x010fe40000081010 */
[----:B------:R1:W-:Y:S04]  /*1b340*/  STL [R1+0x1814], R9 ;  /* 0x0018140901007387 */ /* 0x0003e80000100800 */
[----:B------:R3:W-:Y:S01]  /*1b350*/  STL.64 [R1+0x18b8], R10 ;  /* 0x0018b80a01007387 */ /* 0x0007e20000100a00 */
[----:B------:R-:W-:-:S03]  /*1b360*/  IMAD.MOV.U32 R5, RZ, RZ, R21 ;  /* 0x000000ffff057224 */ /* 0x000fc600078e0015 */
[----:B------:R-:W-:Y:S01]  /*1b370*/  LDS R11, [R0+0x80800] ;  /* 0x08080000000b7984 */ /* 0x000fe20000000800 */
[----:B-1----:R-:W-:-:S03]  /*1b380*/  IMAD.MOV.U32 R9, RZ, RZ, R22 ;  /* 0x000000ffff097224 */ /* 0x002fc600078e0016 */
[----:B------:R-:W4:Y:S01]  /*1b390*/  LDL.LU.64 R22, [R1+0x18d0] ;  /* 0x0018d00001167983 */ /* 0x000f220000300a00 */
[----:B---3--:R-:W-:-:S03]  /*1b3a0*/  IMAD.MOV.U32 R10, RZ, RZ, R20 ;  /* 0x000000ffff0a7224 */ /* 0x008fc600078e0014 */
[----:B------:R-:W-:Y:S04]  /*1b3b0*/  LDS R25, [R0+0x80c00] ;  /* 0x080c000000197984 */ /* 0x000fe80000000800 */
[----:B------:R-:W3:Y:S02]  /*1b3c0*/  LDL.LU.64 R20, [R1+0x18c8] ;  /* 0x0018c80001147983 */ /* 0x000ee40000300a00 */
[----:B------:R-:W-:Y:S02]  /*1b3d0*/  IMAD.MOV.U32 R4, RZ, RZ, R19 ;  /* 0x000000ffff047224 */ /* 0x000fe400078e0013 */
[----:B------:R-:W-:Y:S04]  /*1b3e0*/  STL.64 [R1+0xe0], R16 ;  /* 0x0000e01001007387 */ /* 0x000fe80000100a00 */
[----:B------:R-:W-:Y:S04]  /*1b3f0*/  STL [R1+0xe8], R18 ;  /* 0x0000e81201007387 */ /* 0x000fe80000100800 */
[----:B------:R-:W-:Y:S04]  /*1b400*/  LDS R18, [R29+0x80c00] ;  /* 0x080c00001d127984 */ /* 0x000fe80000000800 */
[----:B------:R-:W-:Y:S04]  /*1b410*/  LDS R16, [R29+0x80800] ;  /* 0x080800001d107984 */ /* 0x000fe80000000800 */
[----:B------:R-:W-:Y:S04]  /*1b420*/  STL [R1+0x1810], R4 ;  /* 0x0018100401007387 */ /* 0x000fe80000100800 */
[----:B------:R-:W-:Y:S04]  /*1b430*/  STL.64 [R1+0x18b0], R6 ;  /* 0x0018b00601007387 */ /* 0x000fe80000100a00 */
[----:B------:R-:W-:Y:S04]  /*1b440*/  LDS R26, [R28+0x80800] ;  /* 0x080800001c1a7984 */ /* 0x000fe80000000800 */
[----:B------:R-:W-:Y:S04]  /*1b450*/  LDS R24, [R28+0x80c00] ;  /* 0x080c00001c187984 */ /* 0x000fe80000000800 */
[----:B--2---:R-:W1:Y:S04]  /*1b460*/  LDS R19, [R27+0x80c00] ;  /* 0x080c00001b137984 */ /* 0x004e680000000800 */
[----:B------:R-:W2:Y:S04]  /*1b470*/  LDS R17, [R27+0x80800] ;  /* 0x080800001b117984 */ /* 0x000ea80000000800 */
[----:B-1----:R3:W-:Y:S04]  /*1b480*/  STL.64 [R1+0x1868], R18 ;  /* 0x0018681201007387 */ /* 0x0027e80000100a00 */
[----:B--2---:R4:W-:Y:S01]  /*1b490*/  STL.64 [R1+0x1860], R16 ;  /* 0x0018601001007387 */ /* 0x0049e20000100a00 */
[----:B---3--:R-:W-:-:S02]  /*1b4a0*/  IMAD.MOV.U32 R18, RZ, RZ, R21 ;  /* 0x000000ffff127224 */ /* 0x008fc400078e0015 */
[----:B------:R-:W-:Y:S01]  /*1b4b0*/  IMAD.MOV.U32 R19, RZ, RZ, R20 ;  /* 0x000000ffff137224 */ /* 0x000fe200078e0014 */
[----:B------:R-:W-:Y:S01]  /*1b4c0*/  LDS R21, [R28+0x80880] ;  /* 0x080880001c157984 */ /* 0x000fe20000000800 */
[----:B----4-:R-:W-:Y:S02]  /*1b4d0*/  IMAD.MOV.U32 R16, RZ, RZ, R23 ;  /* 0x000000ffff107224 */ /* 0x010fe400078e0017 */
[----:B------:R-:W-:Y:S01]  /*1b4e0*/  IMAD.MOV.U32 R17, RZ, RZ, R22 ;  /* 0x000000ffff117224 */ /* 0x000fe200078e0016 */
[----:B------:R-:W-:Y:S04]  /*1b4f0*/  STL.64 [R1+0x1878], R18 ;  /* 0x0018781201007387 */ /* 0x000fe80000100a00 */
[----:B------:R1:W-:Y:S04]  /*1b500*/  STL.64 [R1+0x1870], R16 ;  /* 0x0018701001007387 */ /* 0x0003e80000100a00 */
[----:B------:R-:W-:Y:S04]  /*1b510*/  LDS R22, [R0+0x80c80] ;  /* 0x080c800000167984 */ /* 0x000fe80000000800 */
[----:B------:R-:W2:Y:S04]  /*1b520*/  LDS R23, [R28+0x80c80] ;  /* 0x080c80001c177984 */ /* 0x000ea80000000800 */
[----:B-1----:R-:W3:Y:S04]  /*1b530*/  LDL.LU R16, [R1+0xa0] ;  /* 0x0000a00001107983 */ /* 0x002ee80000300800 */
[----:B------:R-:W3:Y:S04]  /*1b540*/  LDL.LU R17, [R1+0xa4] ;  /* 0x0000a40001117983 */ /* 0x000ee80000300800 */
[----:B------:R-:W4:Y:S04]  /*1b550*/  LDL.LU R18, [R1+0xa8] ;  /* 0x0000a80001127983 */ /* 0x000f280000300800 */
[----:B------:R-:W4:Y:S04]  /*1b560*/  LDL.LU R19, [R1+0xac] ;  /* 0x0000ac0001137983 */ /* 0x000f280000300800 */
[----:B------:R-:W1:Y:S04]  /*1b570*/  LDS R20, [R0+0x80880] ;  /* 0x0808800000147984 */ /* 0x000e680000000800 */
[----:B----4-:R-:W-:Y:S04]  /*1b580*/  STL.64 [R1+0x1888], R18 ;  /* 0x0018881201007387 */ /* 0x010fe80000100a00 */
[----:B---3--:R3:W-:Y:S04]  /*1b590*/  STL.64 [R1+0x1880], R16 ;  /* 0x0018801001007387 */ /* 0x0087e80000100a00 */
[----:B---3--:R-:W3:Y:S04]  /*1b5a0*/  LDL.LU R16, [R1+0xb0] ;  /* 0x0000b00001107983 */ /* 0x008ee80000300800 */
[----:B------:R-:W3:Y:S04]  /*1b5b0*/  LDL.LU R17, [R1+0xb4] ;  /* 0x0000b40001117983 */ /* 0x000ee80000300800 */
[----:B------:R-:W4:Y:S04]  /*1b5c0*/  LDL.LU R18, [R1+0xb8] ;  /* 0x0000b80001127983 */ /* 0x000f280000300800 */
[----:B------:R-:W4:Y:S01]  /*1b5d0*/  LDL.LU R19, [R1+0xbc] ;  /* 0x0000bc0001137983 */ /* 0x000f220000300800 */
[----:B------:R-:W-:-:S02]  /*1b5e0*/  IMAD.MOV.U32 R6, RZ, RZ, R9 ;  /* 0x000000ffff067224 */ /* 0x000fc400078e0009 */
[----:B------:R-:W-:Y:S02]  /*1b5f0*/  IMAD.MOV.U32 R7, RZ, RZ, R8 ;  /* 0x000000ffff077224 */ /* 0x000fe400078e0008 */
[----:B------:R-:W-:Y:S01]  /*1b600*/  IMAD.MOV.U32 R4, RZ, RZ, R10 ;  /* 0x000000ffff047224 */ /* 0x000fe200078e000a */
[----:B----4-:R4:W-:Y:S04]  /*1b610*/  STL.64 [R1+0x1898], R18 ;  /* 0x0018981201007387 */ /* 0x0109e80000100a00 */
[----:B---3--:R3:W-:Y:S04]  /*1b620*/  STL.64 [R1+0x1890], R16 ;  /* 0x0018901001007387 */ /* 0x0087e80000100a00 */
[----:B----4-:R-:W4:Y:S04]  /*1b630*/  LDL R18, [R1+0x18] ;  /* 0x0000180001127983 */ /* 0x010f280000100800 */
[----:B------:R-:W4:Y:S01]  /*1b640*/  LDL R19, [R1+0x1c] ;  /* 0x00001c0001137983 */ /* 0x000f220000100800 */
[----:B---3--:R-:W-:-:S03]  /*1b650*/  IMAD.MOV.U32 R17, RZ, RZ, R11 ;  /* 0x000000ffff117224 */ /* 0x008fc600078e000b */
[----:B------:R-:W3:Y:S04]  /*1b660*/  LDL.LU.64 R8, [R1+0x60] ;  /* 0x0000600001087983 */ /* 0x000ee80000300a00 */
[----:B------:R-:W3:Y:S04]  /*1b670*/  LDL.LU.64 R10, [R1+0x68] ;  /* 0x00006800010a7983 */ /* 0x000ee80000300a00 */
[----:B--2---:R2:W-:Y:S04]  /*1b680*/  STL.64 [R1+0x1820], R22 ;  /* 0x0018201601007387 */ /* 0x0045e80000100a00 */
[----:B-1----:R1:W-:Y:S01]  /*1b690*/  STL.64 [R1+0x1818], R20 ;  /* 0x0018181401007387 */ /* 0x0023e20000100a00 */
[----:B--2---:R-:W-:-:S03]  /*1b6a0*/  IMAD.MOV.U32 R22, RZ, RZ, R25 ;  /* 0x000000ffff167224 */ /* 0x004fc600078e0019 */
[----:B------:R-:W-:Y:S01]  /*1b6b0*/  LDS R25, [R27+0x80880] ;  /* 0x080880001b197984 */ /* 0x000fe20000000800 */
[----:B------:R-:W-:Y:S02]  /*1b6c0*/  IMAD.MOV.U32 R23, RZ, RZ, R24 ;  /* 0x000000ffff177224 */ /* 0x000fe400078e0018 */
[----:B-1----:R-:W-:Y:S01]  /*1b6d0*/  IMAD.MOV.U32 R21, RZ, RZ, R26 ;  /* 0x000000ffff157224 */ /* 0x002fe200078e001a */
[----:B------:R-:W-:Y:S04]  /*1b6e0*/  LDS R27, [R27+0x80c80] ;  /* 0x080c80001b1b7984 */ /* 0x000fe80000000800 */
[----:B------:R-:W1:Y:S04]  /*1b6f0*/  LDS R26, [R29+0x80c80] ;  /* 0x080c80001d1a7984 */ /* 0x000e680000000800 */
[----:B------:R-:W2:Y:S04]  /*1b700*/  LDS R24, [R29+0x80880] ;  /* 0x080880001d187984 */ /* 0x000ea80000000800 */
[----:B-1----:R-:W-:Y:S04]  /*1b710*/  STL.64 [R1+0x17d8], R26 ;  /* 0x0017d81a01007387 */ /* 0x002fe80000100a00 */
[----:B--2---:R1:W-:Y:S04]  /*1b720*/  STL.64 [R1+0x17d0], R24 ;  /* 0x0017d01801007387 */ /* 0x0043e80000100a00 */
[----:B-1----:R-:W2:Y:S04]  /*1b730*/  LDL.LU R24, [R1+0x80] ;  /* 0x0000800001187983 */ /* 0x002ea80000300800 */
[----:B------:R-:W2:Y:S01]  /*1b740*/  LDL.LU R25, [R1+0x84] ;  /* 0x0000840001197983 */ /* 0x000ea20000300800 */
[----:B------:R-:W-:-:S02]  /*1b750*/  IMAD.MOV.U32 R26, RZ, RZ, R14 ;  /* 0x000000ffff1a7224 */ /* 0x000fc400078e000e */
[----:B------:R-:W-:Y:S01]  /*1b760*/  IMAD.MOV.U32 R27, RZ, RZ, R15 ;  /* 0x000000ffff1b7224 */ /* 0x000fe200078e000f */
[----:B------:R-:W3:Y:S04]  /*1b770*/  LDL.LU R14, [R1+0x18c4] ;  /* 0x0018c400010e7983 */ /* 0x000ee80000300800 */
[----:B------:R-:W3:Y:S04]  /*1b780*/  LDL.LU R15, [R1+0x18c0] ;  /* 0x0018c000010f7983 */ /* 0x000ee80000300800 */
[----:B------:R-:W-:Y:S04]  /*1b790*/  STL.64 [R1+0x1848], R26 ;  /* 0x0018481a01007387 */ /* 0x000fe80000100a00 */
[----:B--2---:R1:W-:Y:S04]  /*1b7a0*/  STL.64 [R1+0x1840], R24 ;  /* 0x0018401801007387 */ /* 0x0043e80000100a00 */
[----:B-1----:R-:W2:Y:S04]  /*1b7b0*/  LDL.LU R24, [R1+0xc0] ;  /* 0x0000c00001187983 */ /* 0x002ea80000300800 */
[----:B------:R-:W2:Y:S04]  /*1b7c0*/  LDL.LU R25, [R1+0xc4] ;  /* 0x0000c40001197983 */ /* 0x000ea80000300800 */
[----:B------:R-:W2:Y:S04]  /*1b7d0*/  LDL.LU R26, [R1+0xc8] ;  /* 0x0000c800011a7983 */ /* 0x000ea80000300800 */
[----:B------:R-:W2:Y:S01]  /*1b7e0*/  LDL.LU R27, [R1+0xcc] ;  /* 0x0000cc00011b7983 */ /* 0x000ea20000300800 */
[----:B------:R-:W-:-:S03]  /*1b7f0*/  IMAD.MOV.U32 R20, RZ, RZ, R17 ;  /* 0x000000ffff147224 */ /* 0x000fc600078e0011 */
[----:B--2---:R-:W-:Y:S04]  /*1b800*/  STL.64 [R1+0x18a8], R26 ;  /* 0x0018a81a01007387 */ /* 0x004fe80000100a00 */
[----:B------:R1:W-:Y:S04]  /*1b810*/  STL.64 [R1+0x18a0], R24 ;  /* 0x0018a01801007387 */ /* 0x0003e80000100a00 */
[----:B-1----:R-:W4:Y:S04]  /*1b820*/  LDL.LU R24, [R1+0xd0] ;  /* 0x0000d00001187983 */ /* 0x002f280000300800 */
[----:B------:R-:W4:Y:S04]  /*1b830*/  LDL.LU R25, [R1+0xd4] ;  /* 0x0000d40001197983 */ /* 0x000f280000300800 */
[----:B------:R-:W4:Y:S04]  /*1b840*/  LDL.LU R26, [R1+0xd8] ;  /* 0x0000d800011a7983 */ /* 0x000f280000300800 */
[----:B------:R-:W4:Y:S01]  /*1b850*/  LDL.LU R27, [R1+0xdc] ;  /* 0x0000dc00011b7983 */ /* 0x000f220000300800 */
[----:B---3--:R-:W-:Y:S03]  /*1b860*/  HMMA.1688.F32.TF32 R4, R4, R12, R8 ;  /* 0x0000000c0404723c */ /* 0x008fe60000081008 */
[----:B------:R-:W2:Y:S11]  /*1b870*/  LDL.LU.64 R10, [R1+0x18b8] ;  /* 0x0018b800010a7983 */ /* 0x000eb60000300a00 */
[----:B------:R-:W-:Y:S09]  /*1b880*/  @!UPT UIADD3 URZ, URZ, URZ, URZ ;  /* 0x0000003f3f3ff290 */ /* 0x000ff2000fffe03f */
[----:B------:R1:W-:Y:S01]  /*1b890*/  STL.64 [R1+0x20], R4 ;  /* 0x0000200401007387 */ /* 0x0003e20000100a00 */
[----:B------:R-:W-:Y:S02]  /*1b8a0*/  IMAD.MOV.U32 R9, RZ, RZ, R6 ;  /* 0x000000ffff097224 */ /* 0x000fe400078e0006 */
[----:B-1----:R-:W-:Y:S02]  /*1b8b0*/  IMAD.MOV.U32 R4, RZ, RZ, R7 ;  /* 0x000000ffff047224 */ /* 0x002fe400078e0007 */
[----:B------:R-:W3:Y:S01]  /*1b8c0*/  LDL.LU.64 R6, [R1+0x18b0] ;  /* 0x0018b00001067983 */ /* 0x000ee20000300a00 */
[C---:B----4-:R-:W-:Y:S03]  /*1b8d0*/  HMMA.1688.F32.TF32 R16, R20.reuse, R18, R24 ;  /* 0x000000121410723c */ /* 0x050fe60000081018 */
[----:B------:R-:W4:Y:S04]  /*1b8e0*/  LDL.LU.64 R26, [R1+0x18a8] ;  /* 0x0018a800011a7983 */ /* 0x000f280000300a00 */
[----:B------:R-:W4:Y:S11]  /*1b8f0*/  LDL.LU.64 R24, [R1+0x18a0] ;  /* 0x0018a00001187983 */ /* 0x000f360000300a00 */
[----:B------:R-:W-:Y:S05]  /*1b900*/  @!UPT UIADD3 URZ, URZ, URZ, URZ ;  /* 0x0000003f3f3ff290 */ /* 0x000fea000fffe03f */
[----:B------:R-:W-:Y:S04]  /*1b910*/  STL.64 [R1+0xd0], R16 ;  /* 0x0000d01001007387 */ /* 0x000fe80000100a00 */
[----:B------:R1:W-:Y:S04]  /*1b920*/  STL.64 [R1+0xd8], R18 ;  /* 0x0000d81201007387 */ /* 0x0003e80000100a00 */
[----:B-1----:R-:W2:Y:S04]  /*1b930*/  LDL.LU.64 R18, [R1+0x1898] ;  /* 0x0018980001127983 */ /* 0x002ea80000300a00 */
[----:B------:R-:W2:Y:S02]  /*1b940*/  LDL.LU.64 R16, [R1+0x1890] ;  /* 0x0018900001107983 */ /* 0x000ea40000300a00 */
[C---:B--2---:R-:W-:Y:S11]  /*1b950*/  HMMA.1688.F32.TF32 R16, R20.reuse, R10, R16 ;  /* 0x0000000a1410723c */ /* 0x044ff60000081010 */
[----:B------:R-:W-:Y:S11]  /*1b960*/  @!UPT UIADD3 URZ, URZ, URZ, URZ ;  /* 0x0000003f3f3ff290 */ /* 0x000ff6000fffe03f */
[----:B------:R-:W-:Y:S01]  /*1b970*/  @!UPT UIADD3 URZ, URZ, URZ, URZ ;  /* 0x0000003f3f3ff290 */ /* 0x000fe2000fffe03f */
[----:B------:R-:W-:Y:S04]  /*1b980*/  STL.64 [R1+0x130], R16 ;  /* 0x0001301001007387 */ /* 0x000fe80000100a00 */
[----:B------:R1:W-:Y:S04]  /*1b990*/  STL.64 [R1+0x138], R18 ;  /* 0x0001381201007387 */ /* 0x0003e80000100a00 */
[----:B-1----:R-:W3:Y:S04]  /*1b9a0*/  LDL.LU.64 R18, [R1+0x1888] ;  /* 0x0018880001127983 */ /* 0x002ee80000300a00 */
[----:B------:R-:W3:Y:S02]  /*1b9b0*/  LDL.LU.64 R16, [R1+0x1880] ;  /* 0x0018800001107983 */ /* 0x000ee40000300a00 */
[C---:B---3--:R-:W-:Y:S11]  /*1b9c0*/  HMMA.1688.F32.TF32 R16, R20.reuse, R6, R16 ;  /* 0x000000061410723c */ /* 0x048ff60000081010 */
[----:B------:R-:W-:Y:S11]  /*1b9d0*/  @!UPT UIADD3 URZ, URZ, URZ, URZ ;  /* 0x0000003f3f3ff290 */ /* 0x000ff6000fffe03f */
[----:B------:R-:W-:Y:S01]  /*1b9e0*/  @!UPT UIADD3 URZ, URZ, URZ, URZ ;  /* 0x0000003f3f3ff290 */ /* 0x000fe2000fffe03f */
[----:B------:R-:W-:Y:S04]  /*1b9f0*/  STL.64 [R1+0x160], R16 ;  /* 0x0001601001007387 */ /* 0x000fe80000100a00 */
[----:B------:R1:W-:Y:S04]  /*1ba00*/  STL.64 [R1+0x168], R18 ;  /* 0x0001681201007387 */ /* 0x0003e80000100a00 */
[----:B-1----:R-:W2:Y:S04]  /*1ba10*/  LDL.LU.64 R18, [R1+0x1878] ;  /* 0x0018780001127983 */ /* 0x002ea80000300a00 */
[----:B------:R-:W2:Y:S04]  /*1ba20*/  LDL.LU.64 R16, [R1+0x1870] ;  /* 0x0018700001107983 */ /* 0x000ea80000300a00 */
[----:B------:R1:W-:Y:S04]  /*1ba30*/  STL.64 [R1+0x1858], R6 ;  /* 0x0018580601007387 */ /* 0x0003e80000100a00 */
[----:B------:R-:W-:Y:S04]  /*1ba40*/  STL [R1+0x1850], R4 ;  /* 0x0018500401007387 */ /* 0x000fe80000100800 */
[----:B-1----:R-:W3:Y:S01]  /*1ba50*/  LDL.LU.64 R6, [R1+0x18] ;  /* 0x0000180001067983 */ /* 0x002ee20000300a00 */
[----:B--2---:R-:W-:Y:S03]  /*1ba60*/  HMMA.1688.F32.TF32 R20, R20, R14, R16 ;  /* 0x0000000e1414723c */ /* 0x004fe60000081010 */
[----:B------:R-:W4:Y:S04]  /*1ba70*/  LDL.LU.64 R18, [R1+0x1868] ;  /* 0x0018680001127983 */ /* 0x000f280000300a00 */
[----:B------:R-:W4:Y:S11]  /*1ba80*/  LDL.LU.64 R16, [R1+0x1860] ;  /* 0x0018600001107983 */ /* 0x000f360000300a00 */
[----:B------:R-:W-:Y:S05]  /*1ba90*/  @!UPT UIADD3 URZ, URZ, URZ, URZ ;  /* 0x0000003f3f3ff290 */ /* 0x000fea000fffe03f */
[----:B------:R1:W-:Y:S04]  /*1baa0*/  STL.64 [R1+0x150], R20 ;  /* 0x0001501401007387 */ /* 0x0003e80000100a00 */
[----:B------:R2:W-:Y:S04]  /*1bab0*/  STL.64 [R1+0x158], R22 ;  /* 0x0001581601007387 */ /* 0x0005e80000100a00 */
[----:B-1----:R-:W4:Y:S04]  /*1bac0*/  LDL.LU R20, [R1+0x50] ;  /* 0x0000500001147983 */ /* 0x002f280000300800 */
[----:B------:R-:W4:Y:S04]  /*1bad0*/  LDL.LU R21, [R1+0x54] ;  /* 0x0000540001157983 */ /* 0x000f280000300800 */
[----:B--2---:R-:W2:Y:S04]  /*1bae0*/  LDL.LU R22, [R1+0x58] ;  /* 0x0000580001167983 */ /* 0x004ea80000300800 */
[----:B------:R-:W2:Y:S01]  /*1baf0*/  LDL.LU R23, [R1+0x5c] ;  /* 0x00005c0001177983 */ /* 0x000ea20000300800 */
[----:B---3--:R-:W-:-:S02]  /*1bb00*/  IMAD.MOV.U32 R8, RZ, RZ, R6 ;  /* 0x000000ffff087224 */ /* 0x008fc400078e0006 */
[----:B------:R-:W-:Y:S01]  /*1bb10*/  IMAD.MOV.U32 R5, RZ, RZ, R7 ;  /* 0x000000ffff057224 */ /* 0x000fe200078e0007 */
[C---:B----4-:R-:W-:Y:S11]  /*1bb20*/  HMMA.1688.F32.TF32 R24, R16.reuse, R6, R24 ;  /* 0x000000061018723c */ /* 0x050ff60000081018 */
[----:B------:R-:W-:Y:S11]  /*1bb30*/  @!UPT UIADD3 URZ, URZ, URZ, URZ ;  /* 0x0000003f3f3ff290 */ /* 0x000ff6000fffe03f */
[----:B------:R-:W-:Y:S02]  /*1bb40*/  @!UPT UIADD3 URZ, URZ, URZ, URZ ;  /* 0x0000003f3f3ff290 */ /* 0x000fe4000fffe03f */
[----:B------:R-:W-:Y:S02]  /*1bb50*/  IMAD.MOV.U32 R13, RZ, RZ, R26 ;  /* 0x000000ffff0d7224 */ /* 0x000fe400078e001a */
[----:B------:R-:W-:Y:S01]  /*1bb60*/  IMAD.MOV.U32 R12, RZ, RZ, R27 ;  /* 0x000000ffff0c7224 */ /* 0x000fe200078e001b */
[----:B--2---:R-:W-:Y:S04]  /*1bb70*/  STL.64 [R1+0x1830], R22 ;  /* 0x0018301601007387 */ /* 0x004fe80000100a00 */
[----:B------:R1:W-:Y:S04]  /*1bb80*/  STL.64 [R1+0x1828], R20 ;  /* 0x0018281401007387 */ /* 0x0003e80000100a00 */
[----:B-1----:R-:W2:Y:S04]  /*1bb90*/  LDL.LU R20, [R1+0x70] ;  /* 0x0000700001147983 */ /* 0x002ea80000300800 */
[----:B------:R-:W2:Y:S04]  /*1bba0*/  LDL.LU R21, [R1+0x74] ;  /* 0x0000740001157983 */ /* 0x000ea80000300800 */
[----:B------:R-:W2:Y:S04]  /*1bbb0*/  LDL.LU R22, [R1+0x78] ;  /* 0x0000780001167983 */ /* 0x000ea80000300800 */
[----:B------:R-:W2:Y:S04]  /*1bbc0*/  LDL.LU.64 R6, [R1+0x1858] ;  /* 0x0018580001067983 */ /* 0x000ea80000300a00 */
[----:B------:R-:W3:Y:S04]  /*1bbd0*/  LDL.LU R4, [R1+0x1850] ;  /* 0x0018500001047983 */ /* 0x000ee80000300800 */
[----:B------:R1:W-:Y:S04]  /*1bbe0*/  STL.64 [R1+0xa0], R24 ;  /* 0x0000a01801007387 */ /* 0x0003e80000100a00 */
[----:B------:R-:W4:Y:S04]  /*1bbf0*/  LDL.LU.64 R26, [R1+0x1848] ;  /* 0x00184800011a7983 */ /* 0x000f280000300a00 */
[----:B-1----:R-:W4:Y:S02]  /*1bc00*/  LDL.LU.64 R24, [R1+0x1840] ;  /* 0x0018400001187983 */ /* 0x002f240000300a00 */
[----:B----4-:R-:W-:Y:S11]  /*1bc10*/  HMMA.1688.F32.TF32 R24, R16, R10, R24 ;  /* 0x0000000a1018723c */ /* 0x010ff60000081018 */
[----:B------:R-:W-:Y:S11]  /*1bc20*/  @!UPT UIADD3 URZ, URZ, URZ, URZ ;  /* 0x0000003f3f3ff290 */ /* 0x000ff6000fffe03f */
[----:B------:R-:W-:Y:S01]  /*1bc30*/  @!UPT UIADD3 URZ, URZ, URZ, URZ ;  /* 0x0000003f3f3ff290 */ /* 0x000fe2000fffe03f */
[----:B------:R1:W-:Y:S04]  /*1bc40*/  STL.64 [R1+0x60], R24 ;  /* 0x0000601801007387 */ /* 0x0003e80000100a00 */
[----:B------:R4:W-:Y:S04]  /*1bc50*/  STL [R1+0x68], R26 ;  /* 0x0000681a01007387 */ /* 0x0009e80000100800 */
[----:B-1----:R-:W2:Y:S04]  /*1bc60*/  LDL.LU R24, [R1+0x30] ;  /* 0x0000300001187983 */ /* 0x002ea80000300800 */
[----:B------:R-:W2:Y:S04]  /*1bc70*/  LDL.LU R25, [R1+0x34] ;  /* 0x0000340001197983 */ /* 0x000ea80000300800 */
[----:B----4-:R-:W4:Y:S01]  /*1bc80*/  LDL.LU R26, [R1+0x38] ;  /* 0x00003800011a7983 */ /* 0x010f220000300800 */
[----:B------:R-:W-:-:S02]  /*1bc90*/  IMAD.MOV.U32 R23, RZ, RZ, R3 ;  /* 0x000000ffff177224 */ /* 0x000fc400078e0003 */
[----:B------:R-:W-:Y:S02]  /*1bca0*/  IMAD.MOV.U32 R3, RZ, RZ, R27 ;  /* 0x000000ffff037224 */ /* 0x000fe400078e001b */
[----:B------:R-:W-:Y:S02]  /*1bcb0*/  IMAD.MOV.U32 R27, RZ, RZ, R2 ;  /* 0x000000ffff1b7224 */ /* 0x000fe400078e0002 */
[----:B------:R-:W3:Y:S04]  /*1bcc0*/  LDL.LU R2, [R1+0x183c] ;  /* 0x00183c0001027983 */ /* 0x000ee80000300800 */
[----:B----4-:R-:W-:Y:S04]  /*1bcd0*/  STL.64 [R1+0x17e8], R26 ;  /* 0x0017e81a01007387 */ /* 0x010fe80000100a00 */
[----:B--2---:R1:W-:Y:S04]  /*1bce0*/  STL.64 [R1+0x17e0], R24 ;  /* 0x0017e01801007387 */ /* 0x0043e80000100a00 */
[----:B-1----:R-:W2:Y:S04]  /*1bcf0*/  LDL.LU R24, [R1+0x100] ;  /* 0x0001000001187983 */ /* 0x002ea80000300800 */
[----:B------:R-:W2:Y:S04]  /*1bd00*/  LDL.LU R25, [R1+0x104] ;  /* 0x0001040001197983 */ /* 0x000ea80000300800 */
[----:B------:R-:W4:Y:S04]  /*1bd10*/  LDL.LU R26, [R1+0x108] ;  /* 0x00010800011a7983 */ /* 0x000f280000300800 */
[----:B------:R-:W4:Y:S01]  /*1bd20*/  LDL.LU R27, [R1+0x10c] ;  /* 0x00010c00011b7983 */ /* 0x000f220000300800 */
[----:B------:R-:W-:Y:S03]  /*1bd30*/  HMMA.1688.F32.TF32 R20, R16, R6, R20 ;  /* 0x000000061014723c */ /* 0x000fe60000081014 */
[----:B----4-:R3:W-:Y:S04]  /*1bd40*/  STL.64 [R1+0x17f8], R26 ;  /* 0x0017f81a01007387 */ /* 0x0107e80000100a00 */
[----:B--2---:R1:W-:Y:S01]  /*1bd50*/  STL.64 [R1+0x17f0], R24 ;  /* 0x0017f01801007387 */ /* 0x0043e20000100a00 */
[----:B---3--:R-:W-:-:S03]  /*1bd60*/  IMAD.MOV.U32 R26, RZ, RZ, R2 ;  /* 0x000000ffff1a7224 */ /* 0x008fc600078e0002 */
[----:B-1----:R-:W2:Y:S04]  /*1bd70*/  LDL.LU R24, [R1+0x40] ;  /* 0x0000400001187983 */ /* 0x002ea80000300800 */
[----:B------:R-:W2:Y:S04]  /*1bd80*/  LDL.LU R25, [R1+0x44] ;  /* 0x0000440001197983 */ /* 0x000ea80000300800 */
[----:B------:R-:W3:Y:S04]  /*1bd90*/  LDL.LU R2, [R1+0x1838] ;  /* 0x0018380001027983 */ /* 0x000ee80000300800 */
[----:B------:R-:W4:Y:S04]  /*1bda0*/  LDL.LU R27, [R1+0x4c] ;  /* 0x00004c00011b7983 */ /* 0x000f280000300800 */
[----:B----4-:R3:W-:Y:S04]  /*1bdb0*/  STL.64 [R1+0x1808], R26 ;  /* 0x0018081a01007387 */ /* 0x0107e80000100a00 */
[----:B--2---:R1:W-:Y:S01]  /*1bdc0*/  STL.64 [R1+0x1800], R24 ;  /* 0x0018001801007387 */ /* 0x0043e20000100a00 */
[----:B---3--:R-:W-:-:S03]  /*1bdd0*/  IMAD.MOV.U32 R27, RZ, RZ, R2 ;  /* 0x000000ffff1b7224 */ /* 0x008fc600078e0002 */
[----:B-1----:R-:W2:Y:S04]  /*1bde0*/  LDL.LU R24, [R1+0x110] ;  /* 0x0001100001187983 */ /* 0x002ea80000300800 */
[----:B------:R-:W2:Y:S04]  /*1bdf0*/  LDL.LU R25, [R1+0x114] ;  /* 0x0001140001197983 */ /* 0x000ea80000300800 */
[----:B------:R-:W2:Y:S04]  /*1be00*/  LDL.LU R26, [R1+0x118] ;  /* 0x00011800011a7983 */ /* 0x000ea80000300800 */
[----:B------:R-:W3:Y:S04]  /*1be10*/  LDL R2, [R1+0x664] ;  /* 0x0006640001027983 */ /* 0x000ee80000100800 */
[----:B------:R-:W-:Y:S04]  /*1be20*/  STL [R1+0x1798], R3 ;  /* 0x0017980301007387 */ /* 0x000fe80000100800 */
[----:B------:R-:W-:Y:S04]  /*1be30*/  STL.64 [R1+0x70], R20 ;  /* 0x0000701401007387 */ /* 0x000fe80000100a00 */
[----:B------:R1:W-:Y:S04]  /*1be40*/  STL.64 [R1+0x78], R22 ;  /* 0x0000781601007387 */ /* 0x0003e80000100a00 */
[----:B-1----:R-:W4:Y:S04]  /*1be50*/  LDL.LU.64 R22, [R1+0x1830] ;  /* 0x0018300001167983 */ /* 0x002f280000300a00 */
[----:B------:R-:W4:Y:S02]  /*1be60*/  LDL.LU.64 R20, [R1+0x1828] ;  /* 0x0018280001147983 */ /* 0x000f240000300a00 */
[----:B----4-:R-:W-:Y:S02]  /*1be70*/  HMMA.1688.F32.TF32 R16, R16, R14, R20 ;  /* 0x0000000e1010723c */ /* 0x010fe40000081014 */
[----:B------:R-:W2:Y:S04]  /*1be80*/  LDL.LU.64 R22, [R1+0x1820] ;  /* 0x0018200001167983 */ /* 0x000ea80000300a00 */
[----:B------:R-:W2:Y:S11]  /*1be90*/  LDL.LU.64 R20, [R1+0x1818] ;  /* 0x0018180001147983 */ /* 0x000eb60000300a00 */
[----:B------:R-:W-:Y:S06]  /*1bea0*/  @!UPT UIADD3 URZ, URZ, URZ, URZ ;  /* 0x0000003f3f3ff290 */ /* 0x000fec000fffe03f */
[----:B------:R1:W-:Y:S04]  /*1beb0*/  STL.64 [R1+0x140], R16 ;  /* 0x0001401001007387 */ /* 0x0003e80000100a00 */
[----:B------:R4:W-:Y:S04]  /*1bec0*/  STL.64 [R1+0x148], R18 ;  /* 0x0001481201007387 */ /* 0x0009e80000100a00 */
[----:B-1----:R-:W2:Y:S04]  /*1bed0*/  LDL.LU R16, [R1+0x20] ;  /* 0x0000200001107983 */ /* 0x002ea80000300800 */
[----:B------:R-:W2:Y:S01]  /*1bee0*/  LDL.LU R17, [R1+0x24] ;  /* 0x0000240001117983 */ /* 0x000ea20000300800 */
[----:B----4-:R-:W-:-:S02]  /*1bef0*/  IMAD.MOV.U32 R18, RZ, RZ, R9 ;  /* 0x000000ffff127224 */ /* 0x010fc400078e0009 */
[----:B------:R-:W-:Y:S01]  /*1bf00*/  IMAD.MOV.U32 R19, RZ, RZ, R4 ;  /* 0x000000ffff137224 */ /* 0x000fe200078e0004 */
[----:B------:R-:W4:Y:S04]  /*1bf10*/  LDL.LU R9, [R1+0x1814] ;  /* 0x0018140001097983 */ /* 0x000f280000300800 */
[----:B------:R-:W3:Y:S04]  /*1bf20*/  LDL.LU R4, [R1+0x1810] ;  /* 0x0018100001047983 */ /* 0x000ee80000300800 */
[----:B------:R-:W-:Y:S04]  /*1bf30*/  STL.64 [R1+0x17a8], R18 ;  /* 0x0017a81201007387 */ /* 0x000fe80000100a00 */
[----:B--2---:R1:W-:Y:S04]  /*1bf40*/  STL.64 [R1+0x17a0], R16 ;  /* 0x0017a01001007387 */ /* 0x0043e80000100a00 */
[----:B-1----:R-:W2:Y:S04]  /*1bf50*/  LDL.LU R16, [R1+0xf0] ;  /* 0x0000f00001107983 */ /* 0x002ea80000300800 */
[----:B------:R-:W2:Y:S04]  /*1bf60*/  LDL.LU R17, [R1+0xf4] ;  /* 0x0000f40001117983 */ /* 0x000ea80000300800 */
[----:B------:R-:W2:Y:S01]  /*1bf70*/  LDL.LU R18, [R1+0xf8] ;  /* 0x0000f80001127983 */ /* 0x000ea20000300800 */
[----:B----4-:R-:W-:-:S05]  /*1bf80*/  IMAD.MOV.U32 R19, RZ, RZ, R9 ;  /* 0x000000ffff137224 */ /* 0x010fca00078e0009 */
[----:B--2---:R1:W-:Y:S02]  /*1bf90*/  STL.64 [R1+0x17b8], R18 ;  /* 0x0017b81201007387 */ /* 0x0043e40000100a00 */
[----:B-1----:R-:W-:Y:S02]  /*1bfa0*/  IMAD.MOV.U32 R18, RZ, RZ, R8 ;  /* 0x000000ffff127224 */ /* 0x002fe400078e0008 */
[----:B------:R-:W-:-:S07]  /*1bfb0*/  IMAD.MOV.U32 R19, RZ, RZ, R5 ;  /* 0x000000ffff137224 */ /* 0x000fce00078e0005 */
[C---:B------:R-:W-:Y:S01]  /*1bfc0*/  HMMA.1688.F32.TF32 R24, R20.reuse, R18, R24 ;  /* 0x000000121418723c */ /* 0x040fe20000081018 */
[----:B------:R-:W-:Y:S11]  /*1bfd0*/  STL.64 [R1+0x17b0], R16 ;  /* 0x0017b01001007387 */ /* 0x000ff60000100a00 */
[----:B------:R-:W-:Y:S11]  /*1bfe0*/  @!UPT UIADD3 URZ, URZ, URZ, URZ ;  /* 0x0000003f3f3ff290 */ /* 0x000ff6000fffe03f */
[----:B------:R1:W-:Y:S01]  /*1bff0*/  STL [R1+0x50], R24 ;  /* 0x0000501801007387 */ /* 0x0003e20000100800 */
[----:B------:R-:W-:Y:S02]  /*1c000*/  IMAD.MOV.U32 R8, RZ, RZ, R26 ;  /* 0x000000ffff087224 */ /* 0x000fe400078e001a */
[----:B------:R-:W-:Y:S02]  /*1c010*/  IMAD.MOV.U32 R5, RZ, RZ, R27 ;  /* 0x000000ffff057224 */ /* 0x000fe400078e001b */
[----:B------:R-:W-:Y:S01]  /*1c020*/  IMAD.MOV.U32 R9, RZ, RZ, R25 ;  /* 0x000000ffff097224 */ /* 0x000fe200078e0019 */
[----:B------:R-:W2:Y:S04]  /*1c030*/  LDL.LU.64 R26, [R1+0x1808] ;  /* 0x00180800011a7983 */ /* 0x000ea80000300a00 */
[----:B-1----:R-:W2:Y:S02]  /*1c040*/  LDL.LU.64 R24, [R1+0x1800] ;  /* 0x0018000001187983 */ /* 0x002ea40000300a00 */
[C---:B--2---:R-:W-:Y:S11]  /*1c050*/  HMMA.1688.F32.TF32 R24, R20.reuse, R10, R24 ;  /* 0x0000000a1418723c */ /* 0x044ff60000081018 */
[----:B------:R-:W-:Y:S11]  /*1c060*/  @!UPT UIADD3 URZ, URZ, URZ, URZ ;  /* 0x0000003f3f3ff290 */ /* 0x000ff6000fffe03f */
[----:B------:R-:W-:Y:S01]  /*1c070*/  @!UPT UIADD3 URZ, URZ, URZ, URZ ;  /* 0x0000003f3f3ff290 */ /* 0x000fe2000fffe03f */
[----:B------:R-:W-:Y:S04]  /*1c080*/  STL.64 [R1+0x40], R24 ;  /* 0x0000401801007387 */ /* 0x000fe80000100a00 */
[----:B------:R1:W-:Y:S04]  /*1c090*/  STL.64 [R1+0x48], R26 ;  /* 0x0000481a01007387 */ /* 0x0003e80000100a00 */
[----:B-1----:R-:W2:Y:S04]  /*1c0a0*/  LDL.LU.64 R26, [R1+0x17f8] ;  /* 0x0017f800011a7983 */ /* 0x002ea80000300a00 */
[----:B------:R-:W2:Y:S04]  /*1c0b0*/  LDL.LU.64 R24, [R1+0x17f0] ;  /* 0x0017f00001187983 */ /* 0x000ea80000300a00 */
[----:B------:R-:W-:Y:S04]  /*1c0c0*/  STL.64 [R1+0x17c8], R10 ;  /* 0x0017c80a01007387 */ /* 0x000fe80000100a00 */
[----:B------:R1:W-:Y:S04]  /*1c0d0*/  STL.64 [R1+0x17c0], R8 ;  /* 0x0017c00801007387 */ /* 0x0003e80000100a00 */
[----:B-1----:R-:W4:Y:S04]  /*1c0e0*/  LDL.LU R8, [R1+0x120] ;  /* 0x0001200001087983 */ /* 0x002f280000300800 */
[----:B------:R-:W4:Y:S04]  /*1c0f0*/  LDL.LU R9, [R1+0x124] ;  /* 0x0001240001097983 */ /* 0x000f280000300800 */
[----:B------:R-:W4:Y:S04]  /*1c100*/  LDL.LU R10, [R1+0x128] ;  /* 0x00012800010a7983 */ /* 0x000f280000300800 */
[----:B------:R-:W4:Y:S01]  /*1c110*/  LDL.LU R11, [R1+0x12c] ;  /* 0x00012c00010b7983 */ /* 0x000f220000300800 */
[C---:B--2---:R-:W-:Y:S11]  /*1c120*/  HMMA.1688.F32.TF32 R24, R20.reuse, R6, R24 ;  /* 0x000000061418723c */ /* 0x044ff60000081018 */
[----:B------:R-:W-:Y:S11]  /*1c130*/  @!UPT UIADD3 URZ, URZ, URZ, URZ ;  /* 0x0000003f3f3ff290 */ /* 0x000ff6000fffe03f */
[----:B------:R-:W-:Y:S01]  /*1c140*/  @!UPT UIADD3 URZ, URZ, URZ, URZ ;  /* 0x0000003f3f3ff290 */ /* 0x000fe2000fffe03f */
[----:B------:R-:W-:Y:S04]  /*1c150*/  STL.64 [R1+0x110], R24 ;  /* 0x0001101801007387 */ /* 0x000fe80000100a00 */
[----:B------:R1:W-:Y:S04]  /*1c160*/  STL.64 [R1+0x118], R26 ;  /* 0x0001181a01007387 */ /* 0x0003e80000100a00 */
[----:B-1----:R-:W2:Y:S04]  /*1c170*/  LDL.LU.64 R26, [R1+0x17e8] ;  /* 0x0017e800011a7983 */ /* 0x002ea80000300a00 */
[----:B------:R-:W2:Y:S02]  /*1c180*/  LDL.LU.64 R24, [R1+0x17e0] ;  /* 0x0017e00001187983 */ /* 0x000ea40000300a00 */
[----:B--2---:R-:W-:Y:S02]  /*1c190*/  HMMA.1688.F32.TF32 R20, R20, R14, R24 ;  /* 0x0000000e1414723c */ /* 0x004fe40000081018 */
[----:B------:R-:W4:Y:S04]  /*1c1a0*/  LDL.LU.64 R26, [R1+0x17d8] ;  /* 0x0017d800011a7983 */ /* 0x000f280000300a00 */
[----:B------:R-:W4:Y:S11]  /*1c1b0*/  LDL.LU.64 R24, [R1+0x17d0] ;  /* 0x0017d00001187983 */ /* 0x000f360000300a00 */
[----:B------:R-:W-:Y:S06]  /*1c1c0*/  @!UPT UIADD3 URZ, URZ, URZ, URZ ;  /* 0x0000003f3f3ff290 */ /* 0x000fec000fffe03f */
[----:B------:R1:W-:Y:S04]  /*1c1d0*/  STL.64 [R1+0x30], R20 ;  /* 0x0000301401007387 */ /* 0x0003e80000100a00 */
[----:B------:R2:W-:Y:S04]  /*1c1e0*/  STL.64 [R1+0x38], R22 ;  /* 0x0000381601007387 */ /* 0x0005e80000100a00 */
[----:B-1----:R-:W3:Y:S04]  /*1c1f0*/  LDL.LU R20, [R1+0xe0] ;  /* 0x0000e00001147983 */ /* 0x002ee80000300800 */
[----:B------:R-:W3:Y:S04]  /*1c200*/  LDL.LU R21, [R1+0xe4] ;  /* 0x0000e40001157983 */ /* 0x000ee80000300800 */
[----:B--2---:R-:W2:Y:S01]  /*1c210*/  LDL.LU R22, [R1+0xe8] ;  /* 0x0000e80001167983 */ /* 0x004ea20000300800 */
[----:B----4-:R-:W-:Y:S03]  /*1c220*/  HMMA.1688.F32.TF32 R16, R24, R18, R8 ;  /* 0x000000121810723c */ /* 0x010fe60000081008 */
[----:B------:R-:W4:Y:S04]  /*1c230*/  LDL.LU.64 R10, [R1+0x17c8] ;  /* 0x0017c800010a7983 */ /* 0x000f280000300a00 */
[----:B------:R-:W2:Y:S11]  /*1c240*/  LDL.LU.64 R8, [R1+0x17c0] ;  /* 0x0017c00001087983 */ /* 0x000eb60000300a00 */
[----:B------:R-:W-:Y:S05]  /*1c250*/  @!UPT UIADD3 URZ, URZ, URZ, URZ ;  /* 0x0000003f3f3ff290 */ /* 0x000fea000fffe03f */
[----:B------:R-:W-:Y:S01]  /*1c260*/  STL.64 [R1+0x10], R16 ;  /* 0x0000101001007387 */ /* 0x000fe20000100a00 */
[----:B------:R-:W-:-:S03]  /*1c270*/  IMAD.MOV.U32 R3, RZ, RZ, R19 ;  /* 0x000000ffff037224 */ /* 0x000fc600078e0013 */
[----:B------:R1:W-:Y:S04]  /*1c280*/  STL [R1+0x18], R18 ;  /* 0x0000181201007387 */ /* 0x0003e80000100800 */
[----:B-1----:R-:W4:Y:S04]  /*1c290*/  LDL.LU.64 R18, [R1+0x17b8] ;  /* 0x0017b80001127983 */ /* 0x002f280000300a00 */
[----:B------:R-:W4:Y:S01]  /*1c2a0*/  LDL.LU.64 R16, [R1+0x17b0] ;  /* 0x0017b00001107983 */ /* 0x000f220000300a00 */
[----:B---3--:R-:W-:Y:S01]  /*1c2b0*/  IMAD.MOV.U32 R23, RZ, RZ, R4 ;  /* 0x000000ffff177224 */ /* 0x008fe200078e0004 */
[C---:B----4-:R-:W-:Y:S11]  /*1c2c0*/  HMMA.1688.F32.TF32 R16, R24.reuse, R10, R16 ;  /* 0x0000000a1810723c */ /* 0x050ff60000081010 */
[----:B------:R-:W-:Y:S11]  /*1c2d0*/  @!UPT UIADD3 URZ, URZ, URZ, URZ ;  /* 0x0000003f3f3ff290 */ /* 0x000ff6000fffe03f */
[----:B------:R-:W-:Y:S01]  /*1c2e0*/  @!UPT UIADD3 URZ, URZ, URZ, URZ ;  /* 0x0000003f3f3ff290 */ /* 0x000fe2000fffe03f */
[----:B------:R-:W-:Y:S04]  /*1c2f0*/  STL.64 [R1], R16 ;  /* 0x0000001001007387 */ /* 0x000fe80000100a00 */
[----:B------:R1:W-:Y:S04]  /*1c300*/  STL.64 [R1+0x8], R18 ;  /* 0x0000081201007387 */ /* 0x0003e80000100a00 */
[----:B-1----:R-:W3:Y:S04]  /*1c310*/  LDL.LU.64 R18, [R1+0x17a8] ;  /* 0x0017a80001127983 */ /* 0x002ee80000300a00 */
[----:B------:R-:W3:Y:S04]  /*1c320*/  LDL.LU.64 R16, [R1+0x17a0] ;  /* 0x0017a00001107983 */ /* 0x000ee80000300a00 */
[----:B------:R-:W4:Y:S01]  /*1c330*/  LDL R11, [R1+0x1c0] ;  /* 0x0001c000010b7983 */ /* 0x000f220000100800 */
[----:B--2---:R-:W-:Y:S11]  /*1c340*/  HMMA.1688.F32.TF32 R20, R24, R6, R20 ;  /* 0x000000061814723c */ /* 0x004ff60000081014 */
[----:B------:R-:W-:Y:S11]  /*1c350*/  @!UPT UIADD3 URZ, URZ, URZ, URZ ;  /* 0x0000003f3f3ff290 */ /* 0x000ff6000fffe03f */
[----:B------:R-:W-:Y:S01]  /*1c360*/  @!UPT UIADD3 URZ, URZ, URZ, URZ ;  /* 0x0000003f3f3ff290 */ /* 0x000fe2000fffe03f */
[----:B------:R-:W-:Y:S04]  /*1c370*/  STL.64 [R1+0x90], R20 ;  /* 0x0000901401007387 */ /* 0x000fe80000100a00 */
[----:B------:R-:W-:Y:S04]  /*1c380*/  STL.64 [R1+0x98], R22 ;  /* 0x0000981601007387 */ /* 0x000fe80000100a00 */
[----:B------:R-:W-:Y:S04]  /*1c390*/  LDS R22, [R29+0x81400] ;  /* 0x081400001d167984 */ /* 0x000fe80000000800 */
[----:B------:R-:W-:Y:S01]  /*1c3a0*/  LDS R20, [R29+0x81000] ;  /* 0x081000001d147984 */ /* 0x000fe20000000800 */
[----:B------:R-:W-:-:S04]  /*1c3b0*/  IMAD.U32 R4, RZ, RZ, UR6 ;  /* 0x00000006ff047e24 */ /* 0x000fc8000f8e00ff */
[----:B------:R-:W-:Y:S01]  /*1c3c0*/  IMAD R2, R4, 0x40000, R2 ;  /* 0x0004000004027824 */ /* 0x000fe200078e0202 */
[----:B----4-:R-:W1:Y:S04]  /*1c3d0*/  LDS R23, [R11+0x81400] ;  /* 0x081400000b177984 */ /* 0x010e680000000800 */
[----:B------:R-:W2:Y:S01]  /*1c3e0*/  LDS R21, [R11+0x81000] ;  /* 0x081000000b157984 */ /* 0x000ea20000000800 */
[----:B---3--:R-:W-:Y:S03]  /*1c3f0*/  HMMA.1688.F32.TF32 R16, R24, R14, R16 ;  /* 0x0000000e1810723c */ /* 0x008fe60000081010 */
[----:B------:R-:W-:Y:S04]  /*1c400*/  LDS R14, [R29+0x81480] ;  /* 0x081480001d0e7984 */ /* 0x000fe80000000800 */
[----:B------:R-:W-:Y:S04]  /*1c410*/  LDS R15, [R11+0x81480] ;  /* 0x081480000b0f7984 */ /* 0x000fe80000000800 */
[----:B------:R-:W-:Y:S04]  /*1c420*/  LDS R24, [R0+0x81000] ;  /* 0x0810000000187984 */ /* 0x000fe80000000800 */
[----:B------:R-:W-:Y:S04]  /*1c430*/  LDS R26, [R0+0x81400] ;  /* 0x08140000001a7984 */ /* 0x000fe80000000800 */
[----:B------:R-:W-:Y:S04]  /*1c440*/  LDS R25, [R28+0x81000] ;  /* 0x081000001c197984 */ /* 0x000fe80000000800 */
[----:B------:R-:W-:Y:S04]  /*1c450*/  STL.64 [R1+0x20], R16 ;  /* 0x0000201001007387 */ /* 0x000fe80000100a00 */
[----:B------:R-:W-:Y:S04]  /*1c460*/  STL.64 [R1+0x28], R18 ;  /* 0x0000281201007387 */ /* 0x000fe80000100a00 */
[----:B------:R-:W-:Y:S04]  /*1c470*/  STL [R1+0x1c8], R2 ;  /* 0x0001c80201007387 */ /* 0x000fe80000100800 */
[----:B-1----:R-:W-:Y:S04]  /*1c480*/  STL.64 [R1+0x1790], R22 ;  /* 0x0017901601007387 */ /* 0x002fe80000100a00 */
[----:B--2---:R1:W-:Y:S04]  /*1c490*/  STL.64 [R1+0x1788], R20 ;  /* 0x0017881401007387 */ /* 0x0043e80000100a00 */
[----:B------:R-:W-:Y:S04]  /*1c4a0*/  LDS R18, [R0+0x81480] ;  /* 0x0814800000127984 */ /* 0x000fe80000000800 */
[----:B------:R-:W2:Y:S04]  /*1c4b0*/  LDS R19, [R28+0x81480] ;  /* 0x081480001c137984 */ /* 0x000ea80000000800 */
[----:B-1----:R-:W3:Y:S04]  /*1c4c0*/  LDL.LU R20, [R1+0xd0] ;  /* 0x0000d00001147983 */ /* 0x002ee80000300800 */
[----:B------:R-:W3:Y:S04]  /*1c4d0*/  LDL.LU R21, [R1+0xd4] ;  /* 0x0000d40001157983 */ /* 0x000ee80000300800 */
[----:B------:R-:W3:Y:S04]  /*1c4e0*/  LDL.LU R22, [R1+0xd8] ;  /* 0x0000d80001167983 */ /* 0x000ee80000300800 */
[----:B------:R-:W3:Y:S04]  /*1c4f0*/  LDL.LU R23, [R1+0xdc] ;  /* 0x0000dc0001177983 */ /* 0x000ee80000300800 */
[----:B------:R-:W-:Y:S04]  /*1c500*/  LDS R16, [R0+0x81080] ;  /* 0x0810800000107984 */ /* 0x000fe80000000800 */
[----:B------:R-:W1:Y:S04]  /*1c510*/  LDS R17, [R28+0x81080] ;  /* 0x081080001c117984 */ /* 0x000e680000000800 */
[----:B------:R-:W-:Y:S04]  /*1c520*/  LDS R27, [R28+0x81400] ;  /* 0x081400001c1b7984 */ /* 0x000fe80000000800 */
[----:B--2---:R2:W-:Y:S02]  /*1c530*/  STL.64 [R1+0x1780], R18 ;  /* 0x0017801201007387 */ /* 0x0045e40000100a00 */
[----:B--2---:R-:W-:-:S02]  /*1c540*/  IMAD.MOV.U32 R18, RZ, RZ, R13 ;  /* 0x000000ffff127224 */ /* 0x004fc400078e000d */
[----:B------:R-:W-:Y:S01]  /*1c550*/  IMAD.MOV.U32 R19, RZ, RZ, R12 ;  /* 0x000000ffff137224 */ /* 0x000fe200078e000c */
[----:B------:R-:W-:Y:S04]  /*1c560*/  LDS R13, [R11+0x81080] ;  /* 0x081080000b0d7984 */ /* 0x000fe80000000800 */
[----:B------:R-:W2:Y:S04]  /*1c570*/  LDS R12, [R29+0x81080] ;  /* 0x081080001d0c7984 */ /* 0x000ea80000000800 */
[----:B-1----:R1:W-:Y:S04]  /*1c580*/  STL.64 [R1+0x1778], R16 ;  /* 0x0017781001007387 */ /* 0x0023e80000100a00 */
[----:B-1----:R-:W4:Y:S04]  /*1c590*/  LDL.LU R16, [R1+0xa0] ;  /* 0x0000a00001107983 */ /* 0x002f280000300800 */
[----:B------:R-:W4:Y:S04]  /*1c5a0*/  LDL.LU R17, [R1+0xa4] ;  /* 0x0000a40001117983 */ /* 0x000f280000300800 */
[----:B------:R1:W-:Y:S02]  /*1c5b0*/  STL.64 [R1+0x1770], R14 ;  /* 0x0017700e01007387 */ /* 0x0003e40000100a00 */
[----:B-1----:R-:W-:-:S02]  /*1c5c0*/  IMAD.MOV.U32 R15, RZ, RZ, R5 ;  /* 0x000000ffff0f7224 */ /* 0x002fc400078e0005 */
[----:B------:R-:W1:Y:S01]  /*1c5d0*/  LDSM.16.M88.4 R4, [R2] ;  /* 0x000000000204783b */ /* 0x000e620000000200 */
[----:B------:R-:W-:-:S03]  /*1c5e0*/  IMAD.MOV.U32 R14, RZ, RZ, R8 ;  /* 0x000000ffff0e7224 */ /* 0x000fc600078e0008 */
[----:B--2---:R2:W-:Y:S02]  /*1c5f0*/  STL.64 [R1+0x1768], R12 ;  /* 0x0017680c01007387 */ /* 0x0045e40000100a00 */
[----:B--2---:R-:W-:Y:S02]  /*1c600*/  IMAD.MOV.U32 R13, RZ, RZ, R9 ;  /* 0x000000ffff0d7224 */ /* 0x004fe400078e0009 */
[----:B------:R-:W2:Y:S04]  /*1c610*/  LDL.LU R12, [R1+0x50] ;  /* 0x00005000010c7983 */ /* 0x000ea80000300800 */
[----:B------:R-:W1:Y:S04]  /*1c620*/  LDSM.16.M88.4 R8, [R2+0x10000] ;  /* 0x010000000208783b */ /* 0x000e680000000200 */
[----:B-1----:R-:W-:Y:S04]  /*1c630*/  STL [R1+0x1684], R6 ;  /* 0x0016840601007387 */ /* 0x002fe80000100800 */
[----:B------:R-:W-:Y:S04]  /*1c640*/  STL [R1+0x1680], R7 ;  /* 0x0016800701007387 */ /* 0x000fe80000100800 */
[----:B------:R1:W-:Y:S04]  /*1c650*/  STL.64 [R1+0x1760], R10 ;  /* 0x0017600a01007387 */ /* 0x0003e80000100a00 */
[----:B------:R1:W-:Y:S02]  /*1c660*/  STL.64 [R1+0x1758], R8 ;  /* 0x0017580801007387 */ /* 0x0003e40000100a00 */
[----:B-1----:R-:W-:-:S02]  /*1c670*/  IMAD.MOV.U32 R11, RZ, RZ, R3 ;  /* 0x000000ffff0b7224 */ /* 0x002fc400078e0003 */
[----:B------:R-:W2:Y:S04]  /*1c680*/  LDL.LU R8, [R1+0x10] ;  /* 0x0000100001087983 */ /* 0x000ea80000300800 */
[----:B------:R-:W2:Y:S04]  /*1c690*/  LDL.LU R9, [R1+0x14] ;  /* 0x0000140001097983 */ /* 0x000ea80000300800 */
[----:B------:R-:W2:Y:S04]  /*1c6a0*/  LDL.LU R10, [R1+0x18] ;  /* 0x00001800010a7983 */ /* 0x000ea80000300800 */
[----:B------:R-:W2:Y:S01]  /*1c6b0*/  LDL.LU R3, [R1+0x1798] ;  /* 0x0017980001037983 */ /* 0x000ea20000300800 */
[-C--:B---3--:R-:W-:Y:S11]  /*1c6c0*/  HMMA.1688.F32.TF32 R20, R24, R4.reuse, R20 ;  /* 0x000000041814723c */ /* 0x088ff60000081014 */
[----:B------:R-:W-:Y:S11]  /*1c6d0*/  @!UPT UIADD3 URZ, URZ, URZ, URZ ;  /* 0x0000003f3f3ff290 */ /* 0x000ff6000fffe03f */
[----:B------:R-:W-:Y:S01]  /*1c6e0*/  @!UPT UIADD3 URZ, URZ, URZ, URZ ;  /* 0x0000003f3f3ff290 */ /* 0x000fe2000fffe03f */
[----:B------:R-:W-:Y:S04]  /*1c6f0*/  STL.64 [R1+0xb0], R20 ;  /* 0x0000b01401007387 */ /* 0x000fe80000100a00 */
[----:B------:R1:W-:Y:S04]  /*1c700*/  STL.64 [R1+0xb8], R22 ;  /* 0x0000b81601007387 */ /* 0x0003e80000100a00 */
[----:B-1----:R-:W4:Y:S04]  /*1c710*/  LDL.LU.64 R22, [R1+0x1790] ;  /* 0x0017900001167983 */ /* 0x002f280000300a00 */
[----:B------:R-:W4:Y:S02]  /*1c720*/  LDL.LU.64 R20, [R1+0x1788] ;  /* 0x0017880001147983 */ /* 0x000f240000300a00 */
[-C--:B----4-:R-:W-:Y:S11]  /*1c730*/  HMMA.1688.F32.TF32 R16, R20, R4.reuse, R16 ;  /* 0x000000041410723c */ /* 0x090ff60000081010 */
        /* <DEDUP_REMOVED lines=8> */
[----:B-1----:R-:W3:Y:S04]  /*1c7c0*/  LDL.LU R20, [R1+0x130] ;  /* 0x0001300001147983 */ /* 0x002ee80000300800 */
[----:B------:R-:W3:Y:S04]  /*1c7d0*/  LDL.LU R21, [R1+0x134] ;  /* 0x0001340001157983 */ /* 0x000ee80000300800 */
[----:B------:R-:W3:Y:S04]  /*1c7e0*/  LDL.LU R22, [R1+0x138] ;  /* 0x0001380001167983 */ /* 0x000ee80000300800 */
[----:B------:R-:W3:Y:S01]  /*1c7f0*/  LDL.LU R23, [R1+0x13c] ;  /* 0x00013c0001177983 */ /* 0x000ee20000300800 */
[-C--:B--2---:R-:W-:Y:S11]  /*1c800*/  HMMA.1688.F32.TF32 R12, R16, R4.reuse, R12 ;  /* 0x00000004100c723c */ /* 0x084ff6000008100c */
        /* <DEDUP_REMOVED lines=10> */
[----:B------:R-:W4:Y:S01]  /*1c8b0*/  LDL.LU R18, [R1+0x68] ;  /* 0x0000680001127983 */ /* 0x000f220000300800 */
[----:B--2---:R-:W-:Y:S03]  /*1c8c0*/  HMMA.1688.F32.TF32 R4, R12, R4, R8 ;  /* 0x000000040c04723c */ /* 0x004fe60000081008 */
[----:B------:R-:W2:Y:S04]  /*1c8d0*/  LDL.LU.64 R10, [R1+0x1760] ;  /* 0x00176000010a7983 */ /* 0x000ea80000300a00 */
[----:B------:R-:W3:Y:S01]  /*1c8e0*/  LDL.LU.64 R8, [R1+0x1758] ;  /* 0x0017580001087983 */ /* 0x000ee20000300a00 */
[----:B------:R-:W-:Y:S11]  /*1c8f0*/  IMAD.MOV.U32 R19, RZ, RZ, R3 ;  /* 0x000000ffff137224 */ /* 0x000ff600078e0003 */
[----:B------:R-:W-:Y:S04]  /*1c900*/  @!UPT UIADD3 URZ, URZ, URZ, URZ ;  /* 0x0000003f3f3ff290 */ /* 0x000fe8000fffe03f */
[----:B------:R-:W-:Y:S01]  /*1c910*/  STL.64 [R1+0x180], R4 ;  /* 0x0001800401007387 */ /* 0x000fe20000100a00 */
[----:B------:R-:W-:-:S03]  /*1c920*/  IMAD.MOV.U32 R3, RZ, RZ, R7 ;  /* 0x000000ffff037224 */ /* 0x000fc600078e0007 */
[----:B------:R-:W-:Y:S04]  /*1c930*/  STL [R1+0x188], R6 ;  /* 0x0001880601007387 */ /* 0x000fe80000100800 */
[----:B------:R-:W-:Y:S04]  /*1c940*/  STL.64 [R1+0x1730], R14 ;  /* 0x0017300e01007387 */ /* 0x000fe80000100a00 */
[----:B------:R1:W-:Y:S04]  /*1c950*/  STL.64 [R1+0x1728], R12 ;  /* 0x0017280c01007387 */ /* 0x0003e80000100a00 */
[----:B-1----:R-:W2:Y:S04]  /*1c960*/  LDL.LU R12, [R1+0x40] ;  /* 0x00004000010c7983 */ /* 0x002ea80000300800 */
[----:B------:R-:W2:Y:S04]  /*1c970*/  LDL.LU R13, [R1+0x44] ;  /* 0x00004400010d7983 */ /* 0x000ea80000300800 */
[----:B------:R-:W2:Y:S04]  /*1c980*/  LDL.LU R14, [R1+0x48] ;  /* 0x00004800010e7983 */ /* 0x000ea80000300800 */
[----:B------:R-:W2:Y:S04]  /*1c990*/  LDL.LU R15, [R1+0x4c] ;  /* 0x00004c00010f7983 */ /* 0x000ea80000300800 */
[----:B------:R-:W2:Y:S04]  /*1c9a0*/  LDL R5, [R1+0x1c0] ;  /* 0x0001c00001057983 */ /* 0x000ea80000100800 */
[----:B------:R-:W-:Y:S01]  /*1c9b0*/  STL [R1+0x15f8], R3 ;  /* 0x0015f80301007387 */ /* 0x000fe20000100800 */
        /* <DEDUP_REMOVED lines=16> */
[----:B-1----:R-:W3:Y:S04]  /*1cac0*/  LDL.LU R20, [R1] ;  /* 0x0000000001147983 */ /* 0x002ee80000300800 */
        /* <DEDUP_REMOVED lines=8> */
[----:B-1----:R-:W3:Y:S04]  /*1cb50*/  LDL.LU.64 R14, [R1+0x1730] ;  /* 0x00173000010e7983 */ /* 0x002ee80000300a00 */
[----:B------:R-:W3:Y:S04]  /*1cb60*/  LDL.LU.64 R12, [R1+0x1728] ;  /* 0x00172800010c7983 */ /* 0x000ee80000300a00 */
[----:B------:R-:W-:Y:S04]  /*1cb70*/  STL.64 [R1+0x16d0], R18 ;  /* 0x0016d01201007387 */ /* 0x000fe80000100a00 */
[----:B------:R3:W-:Y:S02]  /*1cb80*/  STL.64 [R1+0x16c8], R16 ;  /* 0x0016c81001007387 */ /* 0x0007e40000100a00 */
[----:B---3--:R-:W-:Y:S02]  /*1cb90*/  HMMA.1688.F32.TF32 R16, R12, R8, R20 ;  /* 0x000000080c10723c */ /* 0x008fe40000081014 */
[----:B------:R-:W-:Y:S04]  /*1cba0*/  STL.64 [R1+0x16b0], R14 ;  /* 0x0016b00e01007387 */ /* 0x000fe80000100a00 */
[----:B------:R1:W-:Y:S11]  /*1cbb0*/  STL.64 [R1+0x16a8], R12 ;  /* 0x0016a80c01007387 */ /* 0x0003f60000100a00 */
[----:B------:R-:W-:Y:S06]  /*1cbc0*/  @!UPT UIADD3 URZ, URZ, URZ, URZ ;  /* 0x0000003f3f3ff290 */ /* 0x000fec000fffe03f */
[----:B------:R-:W-:Y:S04]  /*1cbd0*/  STL.64 [R1+0xc0], R16 ;  /* 0x0000c01001007387 */ /* 0x000fe80000100a00 */
[----:B------:R-:W-:Y:S04]  /*1cbe0*/  STL.64 [R1+0xc8], R18 ;  /* 0x0000c81201007387 */ /* 0x000fe80000100a00 */
[----:B-1----:R-:W2:Y:S04]  /*1cbf0*/  LDL.LU R12, [R1+0x30] ;  /* 0x00003000010c7983 */ /* 0x002ea80000300800 */
[----:B------:R-:W2:Y:S04]  /*1cc00*/  LDL.LU R13, [R1+0x34] ;  /* 0x00003400010d7983 */ /* 0x000ea80000300800 */
[----:B------:R-:W3:Y:S04]  /*1cc10*/  LDL.LU R14, [R1+0x38] ;  /* 0x00003800010e7983 */ /* 0x000ee80000300800 */
[----:B------:R-:W3:Y:S04]  /*1cc20*/  LDL.LU R15, [R1+0x3c] ;  /* 0x00003c00010f7983 */ /* 0x000ee80000300800 */
[----:B------:R-:W4:Y:S04]  /*1cc30*/  LDL.LU R20, [R1+0x150] ;  /* 0x0001500001147983 */ /* 0x000f280000300800 */
[----:B------:R-:W4:Y:S04]  /*1cc40*/  LDL.LU R21, [R1+0x154] ;  /* 0x0001540001157983 */ /* 0x000f280000300800 */
[----:B------:R-:W2:Y:S04]  /*1cc50*/  LDL.LU R22, [R1+0x158] ;  /* 0x0001580001167983 */ /* 0x000ea80000300800 */
[----:B------:R-:W2:Y:S04]  /*1cc60*/  LDL.LU R23, [R1+0x15c] ;  /* 0x00015c0001177983 */ /* 0x000ea80000300800 */
[----:B------:R-:W-:Y:S04]  /*1cc70*/  LDSM.16.M88.4 R16, [R2+0x30000] ;  /* 0x030000000210783b */ /* 0x000fe80000000200 */
[----:B--2---:R-:W-:Y:S04]  /*1cc80*/  STL.64 [R1+0x1710], R22 ;  /* 0x0017101601007387 */ /* 0x004fe80000100a00 */
[----:B----4-:R-:W-:Y:S04]  /*1cc90*/  STL.64 [R1+0x1708], R20 ;  /* 0x0017081401007387 */ /* 0x010fe80000100a00 */
[----:B---3--:R-:W-:Y:S04]  /*1cca0*/  STL.64 [R1+0x16c0], R14 ;  /* 0x0016c00e01007387 */ /* 0x008fe80000100a00 */
[----:B------:R1:W-:Y:S04]  /*1ccb0*/  STL.64 [R1+0x16b8], R12 ;  /* 0x0016b80c01007387 */ /* 0x0003e80000100a00 */
[----:B------:R-:W2:Y:S04]  /*1ccc0*/  LDSM.16.M88.4 R20, [R2+0x20000] ;  /* 0x020000000214783b */ /* 0x000ea80000000200 */
[----:B-1----:R-:W3:Y:S04]  /*1ccd0*/  LDL.LU R12, [R1+0x110] ;  /* 0x00011000010c7983 */ /* 0x002ee80000300800 */
[----:B------:R-:W3:Y:S04]  /*1cce0*/  LDL.LU R13, [R1+0x114] ;  /* 0x00011400010d7983 */ /* 0x000ee80000300800 */
[----:B------:R-:W4:Y:S04]  /*1ccf0*/  LDL.LU R14, [R1+0x118] ;  /* 0x00011800010e7983 */ /* 0x000f280000300800 */
[----:B------:R-:W4:Y:S04]  /*1cd00*/  LDL.LU R15, [R1+0x11c] ;  /* 0x00011c00010f7983 */ /* 0x000f280000300800 */
[----:B----4-:R-:W-:Y:S04]  /*1cd10*/  STL.64 [R1+0x16e0], R14 ;  /* 0x0016e00e01007387 */ /* 0x010fe80000100a00 */
[----:B---3--:R1:W-:Y:S04]  /*1cd20*/  STL.64 [R1+0x16d8], R12 ;  /* 0x0016d80c01007387 */ /* 0x0083e80000100a00 */
        /* <DEDUP_REMOVED lines=14> */
[----:B------:R-:W3:Y:S04]  /*1ce10*/  LDL.LU R14, [R1+0x168] ;  /* 0x00016800010e7983 */ /* 0x000ee80000300800 */
[----:B------:R-:W3:Y:S01]  /*1ce20*/  LDL.LU R15, [R1+0x16c] ;  /* 0x00016c00010f7983 */ /* 0x000ee20000300800 */
[----:B--2---:R-:W-:-:S03]  /*1ce30*/  IMAD.MOV.U32 R4, RZ, RZ, R23 ;  /* 0x000000ffff047224 */ /* 0x004fc600078e0017 */
[----:B------:R1:W-:Y:S04]  /*1ce40*/  STL.64 [R1+0x16a0], R10 ;  /* 0x0016a00a01007387 */ /* 0x0003e80000100a00 */
[----:B------:R-:W2:Y:S04]  /*1ce50*/  LDL.LU R8, [R1+0x90] ;  /* 0x0000900001087983 */ /* 0x000ea80000300800 */
[----:B------:R-:W2:Y:S04]  /*1ce60*/  LDL.LU R9, [R1+0x94] ;  /* 0x0000940001097983 */ /* 0x000ea80000300800 */
[----:B-1----:R-:W2:Y:S04]  /*1ce70*/  LDL.LU R10, [R1+0x98] ;  /* 0x00009800010a7983 */ /* 0x002ea80000300800 */
[----:B------:R-:W2:Y:S04]  /*1ce80*/  LDL.LU R11, [R1+0x9c] ;  /* 0x00009c00010b7983 */ /* 0x000ea80000300800 */
[----:B------:R-:W-:Y:S04]  /*1ce90*/  STL [R1+0x1688], R4 ;  /* 0x0016880401007387 */ /* 0x000fe80000100800 */
[----:B------:R-:W-:Y:S04]  /*1cea0*/  STL.64 [R1+0x18], R22 ;  /* 0x0000181601007387 */ /* 0x000fe80000100a00 */
[----:B------:R1:W-:Y:S01]  /*1ceb0*/  STL [R1+0x13a8], R2 ;  /* 0x0013a80201007387 */ /* 0x0003e20000100800 */
[----:B------:R-:W-:-:S02]  /*1cec0*/  IMAD.MOV.U32 R3, RZ, RZ, R20 ;  /* 0x000000ffff037224 */ /* 0x000fc400078e0014 */
[----:B-1----:R-:W-:Y:S01]  /*1ced0*/  IMAD.MOV.U32 R2, RZ, RZ, R21 ;  /* 0x000000ffff027224 */ /* 0x002fe200078e0015 */
[C---:B---3--:R-:W-:Y:S11]  /*1cee0*/  HMMA.1688.F32.TF32 R12, R24.reuse, R20, R12 ;  /* 0x00000014180c723c */ /* 0x048ff6000008100c */
[----:B------:R-:W-:Y:S11]  /*1cef0*/  @!UPT UIADD3 URZ, URZ, URZ, URZ ;  /* 0x0000003f3f3ff290 */ /* 0x000ff6000fffe03f */
[----:B------:R-:W-:Y:S01]  /*1cf00*/  @!UPT UIADD3 URZ, URZ, URZ, URZ ;  /* 0x0000003f3f3ff290 */ /* 0x000fe2000fffe03f */
[----:B------:R-:W-:Y:S04]  /*1cf10*/  STL.64 [R1+0x80], R12 ;  /* 0x0000800c01007387 */ /* 0x000fe80000100a00 */
[----:B------:R1:W-:Y:S04]  /*1cf20*/  STL.64 [R1+0x88], R14 ;  /* 0x0000880e01007387 */ /* 0x0003e80000100a00 */
[----:B-1----:R-:W3:Y:S04]  /*1cf30*/  LDL.LU.64 R14, [R1+0x1720] ;  /* 0x00172000010e7983 */ /* 0x002ee80000300a00 */
[----:B------:R-:W3:Y:S04]  /*1cf40*/  LDL.LU.64 R12, [R1+0x1718] ;  /* 0x00171800010c7983 */ /* 0x000ee80000300a00 */
[----:B------:R-:W4:Y:S04]  /*1cf50*/  LDL.LU.64 R22, [R1+0x1710] ;  /* 0x0017100001167983 */ /* 0x000f280000300a00 */
[----:B------:R-:W4:Y:S04]  /*1cf60*/  LDL.LU.64 R20, [R1+0x1708] ;  /* 0x0017080001147983 */ /* 0x000f280000300a00 */
[----:B------:R-:W-:Y:S01]  /*1cf70*/  STL.64 [R1+0x8], R18 ;  /* 0x0000081201007387 */ /* 0x000fe20000100a00 */
[----:B----4-:R-:W-:Y:S11]  /*1cf80*/  HMMA.1688.F32.TF32 R20, R24, R16, R20 ;  /* 0x000000101814723c */ /* 0x010ff60000081014 */
[----:B------:R-:W-:Y:S11]  /*1cf90*/  @!UPT UIADD3 URZ, URZ, URZ, URZ ;  /* 0x0000003f3f3ff290 */ /* 0x000ff6000fffe03f */
[----:B------:R-:W-:Y:S02]  /*1cfa0*/  @!UPT UIADD3 URZ, URZ, URZ, URZ ;  /* 0x0000003f3f3ff290 */ /* 0x000fe4000fffe03f */
[----:B------:R-:W-:Y:S02]  /*1cfb0*/  IMAD.MOV.U32 R25, RZ, RZ, R22 ;  /* 0x000000ffff197224 */ /* 0x000fe400078e0016 */
[----:B------:R-:W-:Y:S02]  /*1cfc0*/  IMAD.MOV.U32 R24, RZ, RZ, R23 ;  /* 0x000000ffff187224 */ /* 0x000fe400078e0017 */
[----:B------:R-:W-:Y:S01]  /*1cfd0*/  IMAD.MOV.U32 R27, RZ, RZ, R20 ;  /* 0x000000ffff1b7224 */ /* 0x000fe200078e0014 */
[----:B------:R-:W3:Y:S01]  /*1cfe0*/  LDL.LU.64 R22, [R1+0x1700] ;  /* 0x0017000001167983 */ /* 0x000ee20000300a00 */
[----:B------:R-:W-:-:S03]  /*1cff0*/  IMAD.MOV.U32 R26, RZ, RZ, R21 ;  /* 0x000000ffff1a7224 */ /* 0x000fc600078e0015 */
[----:B------:R-:W3:Y:S04]  /*1d000*/  LDL.LU.64 R20, [R1+0x16f8] ;  /* 0x0016f80001147983 */ /* 0x000ee80000300a00 */
[----:B------:R-:W-:Y:S04]  /*1d010*/  STL.64 [R1+0x1698], R26 ;  /* 0x0016981a01007387 */ /* 0x000fe80000100a00 */
[----:B------:R1:W-:Y:S02]  /*1d020*/  STL.64 [R1+0x1690], R24 ;  /* 0x0016901801007387 */ /* 0x0003e40000100a00 */
[----:B-1----:R-:W-:-:S02]  /*1d030*/  IMAD.MOV.U32 R24, RZ, RZ, R3 ;  /* 0x000000ffff187224 */ /* 0x002fc400078e0003 */
[----:B------:R-:W-:-:S07]  /*1d040*/  IMAD.MOV.U32 R25, RZ, RZ, R2 ;  /* 0x000000ffff197224 */ /* 0x000fce00078e0002 */
[----:B---3--:R-:W-:Y:S11]  /*1d050*/  HMMA.1688.F32.TF32 R12, R20, R24, R12 ;  /* 0x00000018140c723c */ /* 0x008ff6000008100c */
[----:B------:R-:W-:Y:S11]  /*1d060*/  @!UPT UIADD3 URZ, URZ, URZ, URZ ;  /* 0x0000003f3f3ff290 */ /* 0x000ff6000fffe03f */
[----:B------:R-:W-:Y:S01]  /*1d070*/  @!UPT UIADD3 URZ, URZ, URZ, URZ ;  /* 0x0000003f3f3ff290 */ /* 0x000fe2000fffe03f */
[----:B------:R-:W-:Y:S04]  /*1d080*/  STL.64 [R1+0x70], R12 ;  /* 0x0000700c01007387 */ /* 0x000fe80000100a00 */
[----:B------:R1:W-:Y:S04]  /*1d090*/  STL.64 [R1+0x78], R14 ;  /* 0x0000780e01007387 */ /* 0x0003e80000100a00 */
[----:B-1----:R-:W3:Y:S04]  /*1d0a0*/  LDL.LU.64 R14, [R1+0x16f0] ;  /* 0x0016f000010e7983 */ /* 0x002ee80000300a00 */
[----:B------:R-:W3:Y:S01]  /*1d0b0*/  LDL.LU.64 R12, [R1+0x16e8] ;  /* 0x0016e800010c7983 */ /* 0x000ee20000300a00 */
[----:B------:R-:W-:-:S02]  /*1d0c0*/  IMAD.MOV.U32 R3, RZ, RZ, R16 ;  /* 0x000000ffff037224 */ /* 0x000fc400078e0010 */
[----:B------:R-:W-:Y:S01]  /*1d0d0*/  IMAD.MOV.U32 R2, RZ, RZ, R17 ;  /* 0x000000ffff027224 */ /* 0x000fe200078e0011 */
[----:B---3--:R-:W-:Y:S01]  /*1d0e0*/  HMMA.1688.F32.TF32 R20, R20, R16, R12 ;  /* 0x000000101414723c */ /* 0x008fe2000008100c */
[----:B------:R-:W3:Y:S04]  /*1d0f0*/  LDL.LU.64 R14, [R1+0x16e0] ;  /* 0x0016e000010e7983 */ /* 0x000ee80000300a00 */
[----:B------:R-:W3:Y:S04]  /*1d100*/  LDL.LU.64 R12, [R1+0x16d8] ;  /* 0x0016d800010c7983 */ /* 0x000ee80000300a00 */
[----:B------:R-:W3:Y:S04]  /*1d110*/  LDL.LU.64 R18, [R1+0x16d0] ;  /* 0x0016d00001127983 */ /* 0x000ee80000300a00 */
[----:B------:R-:W3:Y:S10]  /*1d120*/  LDL.LU.64 R16, [R1+0x16c8] ;  /* 0x0016c80001107983 */ /* 0x000ef40000300a00 */
[----:B------:R-:W-:Y:S01]  /*1d130*/  STL [R1+0x54], R21 ;  /* 0x0000541501007387 */ /* 0x000fe20000100800 */
        /* <DEDUP_REMOVED lines=8> */
[----:B------:R-:W-:Y:S02]  /*1d1c0*/  IMAD.MOV.U32 R20, RZ, RZ, R3 ;  /* 0x000000ffff147224 */ /* 0x000fe400078e0003 */
[----:B------:R-:W-:-:S07]  /*1d1d0*/  IMAD.MOV.U32 R21, RZ, RZ, R2 ;  /* 0x000000ffff157224 */ /* 0x000fce00078e0002 */
[----:B---3--:R-:W-:Y:S01]  /*1d1e0*/  HMMA.1688.F32.TF32 R16, R16, R20, R12 ;  /* 0x000000141010723c */ /* 0x008fe2000008100c */
[----:B------:R-:W2:Y:S04]  /*1d1f0*/  LDL.LU.64 R14, [R1+0x16b0] ;  /* 0x0016b000010e7983 */ /* 0x000ea80000300a00 */
[----:B------:R-:W2:Y:S11]  /*1d200*/  LDL.LU.64 R12, [R1+0x16a8] ;  /* 0x0016a800010c7983 */ /* 0x000eb60000300a00 */
[----:B------:R-:W-:Y:S07]  /*1d210*/  @!UPT UIADD3 URZ, URZ, URZ, URZ ;  /* 0x0000003f3f3ff290 */ /* 0x000fee000fffe03f */
[----:B------:R1:W-:Y:S01]  /*1d220*/  STL.64 [R1+0x30], R16 ;  /* 0x0000301001007387 */ /* 0x0003e20000100a00 */
[----:B------:R-:W-:Y:S02]  /*1d230*/  IMAD.MOV.U32 R3, RZ, RZ, R18 ;  /* 0x000000ffff037224 */ /* 0x000fe400078e0012 */
[----:B------:R-:W-:Y:S01]  /*1d240*/  IMAD.MOV.U32 R2, RZ, RZ, R19 ;  /* 0x000000ffff027224 */ /* 0x000fe200078e0013 */
[----:B-1----:R-:W3:Y:S04]  /*1d250*/  LDL.LU R16, [R1+0x20] ;  /* 0x0000200001107983 */ /* 0x002ee80000300800 */
[----:B------:R-:W3:Y:S04]  /*1d260*/  LDL.LU R17, [R1+0x24] ;  /* 0x0000240001117983 */ /* 0x000ee80000300800 */
[----:B------:R-:W3:Y:S04]  /*1d270*/  LDL.LU R18, [R1+0x28] ;  /* 0x0000280001127983 */ /* 0x000ee80000300800 */
[----:B------:R-:W3:Y:S01]  /*1d280*/  LDL.LU R19, [R1+0x2c] ;  /* 0x00002c0001137983 */ /* 0x000ee20000300800 */
[----:B--2---:R-:W-:Y:S03]  /*1d290*/  HMMA.1688.F32.TF32 R24, R12, R24, R8 ;  /* 0x000000180c18723c */ /* 0x004fe60000081008 */
[----:B------:R-:W2:Y:S11]  /*1d2a0*/  LDL.LU.64 R10, [R1+0x16a0] ;  /* 0x0016a000010a7983 */ /* 0x000eb60000300a00 */
[----:B------:R-:W-:Y:S09]  /*1d2b0*/  @!UPT UIADD3 URZ, URZ, URZ, URZ ;  /* 0x0000003f3f3ff290 */ /* 0x000ff2000fffe03f */
[----:B------:R1:W-:Y:S01]  /*1d2c0*/  STL.64 [R1+0x140], R24 ;  /* 0x0001401801007387 */ /* 0x0003e20000100a00 */
[----:B------:R-:W-:Y:S02]  /*1d2d0*/  IMAD.MOV.U32 R9, RZ, RZ, R26 ;  /* 0x000000ffff097224 */ /* 0x000fe400078e001a */
[----:B------:R-:W-:Y:S02]  /*1d2e0*/  IMAD.MOV.U32 R8, RZ, RZ, R27 ;  /* 0x000000ffff087224 */ /* 0x000fe400078e001b */
[----:B------:R-:W4:Y:S04]  /*1d2f0*/  LDL.LU.64 R26, [R1+0x1698] ;  /* 0x00169800011a7983 */ /* 0x000f280000300a00 */
[----:B-1----:R-:W4:Y:S01]  /*1d300*/  LDL.LU.64 R24, [R1+0x1690] ;  /* 0x0016900001187983 */ /* 0x002f220000300a00 */
[----:B------:R-:W-:-:S02]  /*1d310*/  IMAD.MOV.U32 R6, RZ, RZ, R22 ;  /* 0x000000ffff067224 */ /* 0x000fc400078e0016 */
[----:B------:R-:W-:Y:S01]  /*1d320*/  IMAD.MOV.U32 R7, RZ, RZ, R23 ;  /* 0x000000ffff077224 */ /* 0x000fe200078e0017 */
[----:B------:R-:W-:Y:S04]  /*1d330*/  LDS R22, [R29+0x81c00] ;  /* 0x081c00001d167984 */ /* 0x000fe80000000800 */
[----:B------:R-:W1:Y:S04]  /*1d340*/  LDS R23, [R5+0x81c00] ;  /* 0x081c000005177984 */ /* 0x000e680000000800 */
[----:B--2---:R-:W-:Y:S04]  /*1d350*/  STL.64 [R1+0x1678], R10 ;  /* 0x0016780a01007387 */ /* 0x004fe80000100a00 */
[----:B------:R3:W-:Y:S02]  /*1d360*/  STL.64 [R1+0x1670], R8 ;  /* 0x0016700801007387 */ /* 0x0007e40000100a00 */
[----:B---3--:R-:W-:Y:S02]  /*1d370*/  HMMA.1688.F32.TF32 R8, R12, R20, R16 ;  /* 0x000000140c08723c */ /* 0x008fe40000081010 */
[----:B------:R-:W-:Y:S04]  /*1d380*/  LDS R20, [R29+0x81800] ;  /* 0x081800001d147984 */ /* 0x000fe80000000800 */
[----:B------:R-:W2:Y:S04]  /*1d390*/  LDS R21, [R5+0x81800] ;  /* 0x0818000005157984 */ /* 0x000ea80000000800 */
[----:B------:R-:W-:Y:S04]  /*1d3a0*/  LDS R12, [R0+0x81800] ;  /* 0x08180000000c7984 */ /* 0x000fe80000000800 */
[----:B------:R-:W-:Y:S04]  /*1d3b0*/  LDS R14, [R0+0x81c00] ;  /* 0x081c0000000e7984 */ /* 0x000fe80000000800 */
[----:B------:R-:W-:Y:S04]  /*1d3c0*/  LDS R13, [R28+0x81800] ;  /* 0x081800001c0d7984 */ /* 0x000fe80000000800 */
[----:B------:R-:W-:Y:S04]  /*1d3d0*/  LDS R15, [R28+0x81c00] ;  /* 0x081c00001c0f7984 */ /* 0x000fe80000000800 */
[----:B------:R-:W-:Y:S04]  /*1d3e0*/  STL.64 [R1+0x90], R8 ;  /* 0x0000900801007387 */ /* 0x000fe80000100a00 */
[----:B------:R-:W-:Y:S04]  /*1d3f0*/  STL.64 [R1+0x98], R10 ;  /* 0x0000980a01007387 */ /* 0x000fe80000100a00 */
[----:B-1----:R4:W-:Y:S04]  /*1d400*/  STL.64 [R1+0x1648], R22 ;  /* 0x0016481601007387 */ /* 0x0029e80000100a00 */
[----:B------:R-:W-:Y:S04]  /*1d410*/  LDS R18, [R29+0x81c80] ;  /* 0x081c80001d127984 */ /* 0x000fe80000000800 */
[----:B------:R-:W-:Y:S04]  /*1d420*/  LDS R19, [R5+0x81c80] ;  /* 0x081c800005137984 */ /* 0x000fe80000000800 */
[----:B--2---:R1:W-:Y:S01]  /*1d430*/  STL.64 [R1+0x1640], R20 ;  /* 0x0016401401007387 */ /* 0x0043e20000100a00 */
[----:B----4-:R-:W-:-:S02]  /*1d440*/  IMAD.MOV.U32 R22, RZ, RZ, R25 ;  /* 0x000000ffff167224 */ /* 0x010fc400078e0019 */
[----:B------:R-:W-:Y:S01]  /*1d450*/  IMAD.MOV.U32 R23, RZ, RZ, R24 ;  /* 0x000000ffff177224 */ /* 0x000fe200078e0018 */
[----:B------:R-:W2:Y:S04]  /*1d460*/  LDL.LU R8, [R1+0xb0] ;  /* 0x0000b00001087983 */ /* 0x000ea80000300800 */
[----:B------:R-:W2:Y:S01]  /*1d470*/  LDL.LU R9, [R1+0xb4] ;  /* 0x0000b40001097983 */ /* 0x000ea20000300800 */
[----:B-1----:R-:W-:-:S03]  /*1d480*/  IMAD.MOV.U32 R20, RZ, RZ, R27 ;  /* 0x000000ffff147224 */ /* 0x002fc600078e001b */
[----:B------:R-:W2:Y:S01]  /*1d490*/  LDL.LU R10, [R1+0xb8] ;  /* 0x0000b800010a7983 */ /* 0x000ea20000300800 */
[----:B------:R-:W-:-:S03]  /*1d4a0*/  IMAD.MOV.U32 R21, RZ, RZ, R26 ;  /* 0x000000ffff157224 */ /* 0x000fc600078e001a */
[----:B------:R-:W2:Y:S04]  /*1d4b0*/  LDL.LU R11, [R1+0xbc] ;  /* 0x0000bc00010b7983 */ /* 0x000ea80000300800 */
[----:B------:R-:W-:Y:S04]  /*1d4c0*/  STL.64 [R1+0x1658], R22 ;  /* 0x0016581601007387 */ /* 0x000fe80000100a00 */
[----:B------:R1:W-:Y:S04]  /*1d4d0*/  STL.64 [R1+0x1650], R20 ;  /* 0x0016501401007387 */ /* 0x0003e80000100a00 */
[----:B------:R-:W-:Y:S04]  /*1d4e0*/  LDS R26, [R0+0x81c80] ;  /* 0x081c8000001a7984 */ /* 0x000fe80000000800 */
[----:B------:R-:W3:Y:S04]  /*1d4f0*/  LDS R27, [R28+0x81c80] ;  /* 0x081c80001c1b7984 */ /* 0x000ee80000000800 */
[----:B-1----:R-:W4:Y:S04]  /*1d500*/  LDL.LU R20, [R1+0x80] ;  /* 0x0000800001147983 */ /* 0x002f280000300800 */
[----:B------:R-:W4:Y:S04]  /*1d510*/  LDL.LU R21, [R1+0x84] ;  /* 0x0000840001157983 */ /* 0x000f280000300800 */
[----:B------:R-:W2:Y:S04]  /*1d520*/  LDL.LU R22, [R1+0x88] ;  /* 0x0000880001167983 */ /* 0x000ea80000300800 */
[----:B------:R-:W2:Y:S04]  /*1d530*/  LDL.LU R23, [R1+0x8c] ;  /* 0x00008c0001177983 */ /* 0x000ea80000300800 */
[----:B------:R-:W-:Y:S04]  /*1d540*/  LDS R24, [R0+0x81880] ;  /* 0x0818800000187984 */ /* 0x000fe80000000800 */
[----:B------:R-:W1:Y:S04]  /*1d550*/  LDS R25, [R28+0x81880] ;  /* 0x081880001c197984 */ /* 0x000e680000000800 */
[----:B------:R-:W-:Y:S04]  /*1d560*/  LDS R16, [R29+0x81880] ;  /* 0x081880001d107984 */ /* 0x000fe80000000800 */
[----:B------:R-:W1:Y:S04]  /*1d570*/  LDS R17, [R5+0x81880] ;  /* 0x0818800005117984 */ /* 0x000e680000000800 */
[----:B--2---:R-:W-:Y:S04]  /*1d580*/  STL.64 [R1+0x1668], R22 ;  /* 0x0016681601007387 */ /* 0x004fe80000100a00 */
[----:B----4-:R2:W-:Y:S04]  /*1d590*/  STL.64 [R1+0x1660], R20 ;  /* 0x0016601401007387 */ /* 0x0105e80000100a00 */
[----:B--2---:R-:W2:Y:S04]  /*1d5a0*/  LDL.LU R20, [R1+0xa0] ;  /* 0x0000a00001147983 */ /* 0x004ea80000300800 */
[----:B------:R-:W2:Y:S04]  /*1d5b0*/  LDL.LU R21, [R1+0xa4] ;  /* 0x0000a40001157983 */ /* 0x000ea80000300800 */
[----:B------:R-:W2:Y:S04]  /*1d5c0*/  LDL.LU R22, [R1+0xa8] ;  /* 0x0000a80001167983 */ /* 0x000ea80000300800 */
[----:B------:R-:W2:Y:S04]  /*1d5d0*/  LDL.LU R23, [R1+0xac] ;  /* 0x0000ac0001177983 */ /* 0x000ea80000300800 */
[----:B---3--:R3:W-:Y:S04]  /*1d5e0*/  STL.64 [R1+0x1608], R26 ;  /* 0x0016081a01007387 */ /* 0x0087e80000100a00 */
[----:B-1----:R1:W-:Y:S01]  /*1d5f0*/  STL.64 [R1+0x1600], R24 ;  /* 0x0016001801007387 */ /* 0x0023e20000100a00 */
[----:B---3--:R-:W-:-:S02]  /*1d600*/  IMAD.MOV.U32 R26, RZ, RZ, R6 ;  /* 0x000000ffff1a7224 */ /* 0x008fc400078e0006 */
[----:B-1----:R-:W-:Y:S02]  /*1d610*/  IMAD.MOV.U32 R24, RZ, RZ, R4 ;  /* 0x000000ffff187224 */ /* 0x002fe400078e0004 */
[----:B------:R-:W3:Y:S01]  /*1d620*/  LDL.LU R4, [R1+0x1688] ;  /* 0x0016880001047983 */ /* 0x000ee20000300800 */
[----:B------:R-:W-:-:S03]  /*1d630*/  IMAD.MOV.U32 R27, RZ, RZ, R7 ;  /* 0x000000ffff1b7224 */ /* 0x000fc600078e0007 */
[----:B------:R-:W4:Y:S04]  /*1d640*/  LDL.LU R25, [R1+0x54] ;  /* 0x0000540001197983 */ /* 0x000f280000300800 */
[----:B------:R-:W2:Y:S04]  /*1d650*/  LDL.LU R6, [R1+0x1684] ;  /* 0x0016840001067983 */ /* 0x000ea80000300800 */
[----:B------:R-:W2:Y:S04]  /*1d660*/  LDL.LU R7, [R1+0x1680] ;  /* 0x0016800001077983 */ /* 0x000ea80000300800 */
[----:B------:R1:W-:Y:S01]  /*1d670*/  STL.64 [R1+0x1618], R26 ;  /* 0x0016181a01007387 */ /* 0x0003e20000100a00 */
[----:B--2---:R-:W-:Y:S03]  /*1d680*/  HMMA.1688.F32.TF32 R8, R12, R6, R8 ;  /* 0x000000060c08723c */ /* 0x004fe60000081008 */
[----:B----4-:R-:W-:Y:S04]  /*1d690*/  STL.64 [R1+0x1610], R24 ;  /* 0x0016101801007387 */ /* 0x010fe80000100a00 */
[----:B-1----:R-:W2:Y:S04]  /*1d6a0*/  LDL R26, [R1+0x18] ;  /* 0x00001800011a7983 */ /* 0x002ea80000100800 */
[----:B------:R-:W-:Y:S01]  /*1d6b0*/  STL [R1+0x1550], R29 ;  /* 0x0015501d01007387 */ /* 0x000fe20000100800 */
[----:B---3--:R-:W-:-:S03]  /*1d6c0*/  IMAD.MOV.U32 R27, RZ, RZ, R4 ;  /* 0x000000ffff1b7224 */ /* 0x008fc600078e0004 */
[----:B------:R1:W-:Y:S04]  /*1d6d0*/  STL.64 [R1+0x15b8], R18 ;  /* 0x0015b81201007387 */ /* 0x0003e80000100a00 */
[----:B------:R-:W-:Y:S04]  /*1d6e0*/  STL.64 [R1+0x15b0], R16 ;  /* 0x0015b01001007387 */ /* 0x000fe80000100a00 */
[----:B-1----:R-:W3:Y:S01]  /*1d6f0*/  LDL.LU.64 R18, [R1+0x8] ;  /* 0x0000080001127983 */ /* 0x002ee20000300a00 */
[----:B------:R-:W-:-:S03]  /*1d700*/  IMAD.MOV.U32 R4, RZ, RZ, R11 ;  /* 0x000000ffff047224 */ /* 0x000fc600078e000b */
[----:B------:R-:W-:Y:S04]  /*1d710*/  STL.64 [R1+0xb0], R8 ;  /* 0x0000b00801007387 */ /* 0x000fe80000100a00 */
[----:B------:R1:W-:Y:S04]  /*1d720*/  STL [R1+0xb8], R10 ;  /* 0x0000b80a01007387 */ /* 0x0003e80000100800 */
[----:B-1----:R-:W4:Y:S04]  /*1d730*/  LDL.LU.64 R10, [R1+0x1678] ;  /* 0x00167800010a7983 */ /* 0x002f280000300a00 */
[----:B------:R-:W2:Y:S01]  /*1d740*/  LDL.LU.64 R8, [R1+0x1670] ;  /* 0x0016700001087983 */ /* 0x000ea20000300a00 */
[C---:B----4-:R-:W-:Y:S11]  /*1d750*/  HMMA.1688.F32.TF32 R20, R12.reuse, R10, R20 ;  /* 0x0000000a0c14723c */ /* 0x050ff60000081014 */
[----:B------:R-:W-:Y:S11]  /*1d760*/  @!UPT UIADD3 URZ, URZ, URZ, URZ ;  /* 0x0000003f3f3ff290 */ /* 0x000ff6000fffe03f */
[----:B------:R-:W-:Y:S01]  /*1d770*/  @!UPT UIADD3 URZ, URZ, URZ, URZ ;  /* 0x0000003f3f3ff290 */ /* 0x000fe2000fffe03f */
[----:B------:R-:W-:Y:S04]  /*1d780*/  STL.64 [R1+0xa0], R20 ;  /* 0x0000a01401007387 */ /* 0x000fe80000100a00 */
[----:B------:R1:W-:Y:S04]  /*1d790*/  STL.64 [R1+0xa8], R22 ;  /* 0x0000a81601007387 */ /* 0x0003e80000100a00 */
[----:B-1----:R-:W4:Y:S04]  /*1d7a0*/  LDL.LU.64 R22, [R1+0x1668] ;  /* 0x0016680001167983 */ /* 0x002f280000300a00 */
[----:B------:R-:W4:Y:S04]  /*1d7b0*/  LDL.LU.64 R20, [R1+0x1660] ;  /* 0x0016600001147983 */ /* 0x000f280000300a00 */
[----:B------:R-:W-:Y:S04]  /*1d7c0*/  STL.64 [R1+0x1638], R10 ;  /* 0x0016380a01007387 */ /* 0x000fe80000100a00 */
[----:B--2---:R1:W-:Y:S04]  /*1d7d0*/  STL.64 [R1+0x1630], R8 ;  /* 0x0016300801007387 */ /* 0x0043e80000100a00 */
[----:B-1----:R-:W2:Y:S04]  /*1d7e0*/  LDL.LU R8, [R1+0x100] ;  /* 0x0001000001087983 */ /* 0x002ea80000300800 */
[----:B------:R-:W2:Y:S04]  /*1d7f0*/  LDL.LU R9, [R1+0x104] ;  /* 0x0001040001097983 */ /* 0x000ea80000300800 */
[----:B------:R-:W2:Y:S04]  /*1d800*/  LDL.LU R10, [R1+0x108] ;  /* 0x00010800010a7983 */ /* 0x000ea80000300800 */
[----:B------:R-:W2:Y:S04]  /*1d810*/  LDL.LU R11, [R1+0x10c] ;  /* 0x00010c00010b7983 */ /* 0x000ea80000300800 */
[----:B------:R-:W2:Y:S01]  /*1d820*/  LDL R5, [R1+0x1c4] ;  /* 0x0001c40001057983 */ /* 0x000ea20000100800 */
[C---:B----4-:R-:W-:Y:S11]  /*1d830*/  HMMA.1688.F32.TF32 R20, R12.reuse, R26, R20 ;  /* 0x0000001a0c14723c */ /* 0x050ff60000081014 */
[----:B------:R-:W-:Y:S11]  /*1d840*/  @!UPT UIADD3 URZ, URZ, URZ, URZ ;  /* 0x0000003f3f3ff290 */ /* 0x000ff6000fffe03f */
[----:B------:R-:W-:Y:S01]  /*1d850*/  @!UPT UIADD3 URZ, URZ, URZ, URZ ;  /* 0x0000003f3f3ff290 */ /* 0x000fe2000fffe03f */
[----:B------:R-:W-:Y:S04]  /*1d860*/  STL.64 [R1+0x80], R20 ;  /* 0x0000801401007387 */ /* 0x000fe80000100a00 */
[----:B------:R1:W-:Y:S04]  /*1d870*/  STL.64 [R1+0x88], R22 ;  /* 0x0000881601007387 */ /* 0x0003e80000100a00 */
[----:B-1----:R-:W3:Y:S04]  /*1d880*/  LDL.LU.64 R22, [R1+0x1658] ;  /* 0x0016580001167983 */ /* 0x002ee80000300a00 */
[----:B------:R-:W3:Y:S04]  /*1d890*/  LDL.LU.64 R20, [R1+0x1650] ;  /* 0x0016500001147983 */ /* 0x000ee80000300a00 */
[----:B------:R1:W-:Y:S04]  /*1d8a0*/  STL.64 [R1+0x1628], R26 ;  /* 0x0016281a01007387 */ /* 0x0003e80000100a00 */
[----:B------:R-:W4:Y:S04]  /*1d8b0*/  LDL.LU R24, [R1+0xe0] ;  /* 0x0000e00001187983 */ /* 0x000f280000300800 */
[----:B------:R-:W4:Y:S04]  /*1d8c0*/  LDL.LU R25, [R1+0xe4] ;  /* 0x0000e40001197983 */ /* 0x000f280000300800 */
[----:B-1----:R-:W4:Y:S04]  /*1d8d0*/  LDL.LU R26, [R1+0xe8] ;  /* 0x0000e800011a7983 */ /* 0x002f280000300800 */
[----:B------:R-:W4:Y:S01]  /*1d8e0*/  LDL.LU R27, [R1+0xec] ;  /* 0x0000ec00011b7983 */ /* 0x000f220000300800 */
[----:B---3--:R-:W-:Y:S03]  /*1d8f0*/  HMMA.1688.F32.TF32 R12, R12, R18, R20 ;  /* 0x000000120c0c723c */ /* 0x008fe60000081014 */
[----:B------:R-:W2:Y:S04]  /*1d900*/  LDL.LU.64 R22, [R1+0x1648] ;  /* 0x0016480001167983 */ /* 0x000ea80000300a00 */
[----:B------:R-:W2:Y:S04]  /*1d910*/  LDL.LU.64 R20, [R1+0x1640] ;  /* 0x0016400001147983 */ /* 0x000ea80000300a00 */
[----:B------:R1:W-:Y:S04]  /*1d920*/  STL.64 [R1+0x1620], R18 ;  /* 0x0016201201007387 */ /* 0x0003e80000100a00 */
[----:B------:R-:W3:Y:S08]  /*1d930*/  LDL.LU R16, [R1+0x70] ;  /* 0x0000700001107983 */ /* 0x000ef00000300800 */
[----:B------:R1:W-:Y:S04]  /*1d940*/  STL.64 [R1+0x60], R12 ;  /* 0x0000600c01007387 */ /* 0x0003e80000100a00 */
[----:B------:R4:W-:Y:S04]  /*1d950*/  STL.64 [R1+0x68], R14 ;  /* 0x0000680e01007387 */ /* 0x0009e80000100a00 */
[----:B------:R-:W3:Y:S04]  /*1d960*/  LDL.LU R17, [R1+0x74] ;  /* 0x0000740001117983 */ /* 0x000ee80000300800 */
[----:B-1----:R-:W3:Y:S04]  /*1d970*/  LDL.LU R18, [R1+0x78] ;  /* 0x0000780001127983 */ /* 0x002ee80000300800 */
[----:B------:R-:W3:Y:S04]  /*1d980*/  LDL.LU R19, [R1+0x7c] ;  /* 0x00007c0001137983 */ /* 0x000ee80000300800 */
[----:B------:R-:W2:Y:S04]  /*1d990*/  LDL.LU R12, [R1+0x40] ;  /* 0x00004000010c7983 */ /* 0x000ea80000300800 */
[----:B------:R-:W2:Y:S04]  /*1d9a0*/  LDL.LU R13, [R1+0x44] ;  /* 0x00004400010d7983 */ /* 0x000ea80000300800 */
[----:B----4-:R-:W4:Y:S04]  /*1d9b0*/  LDL.LU R14, [R1+0x48] ;  /* 0x00004800010e7983 */ /* 0x010f280000300800 */
[----:B------:R-:W4:Y:S04]  /*1d9c0*/  LDL.LU R15, [R1+0x4c] ;  /* 0x00004c00010f7983 */ /* 0x000f280000300800 */
[----:B----4-:R-:W-:Y:S04]  /*1d9d0*/  STL.64 [R1+0x15e0], R14 ;  /* 0x0015e00e01007387 */ /* 0x010fe80000100a00 */
[----:B--2---:R1:W-:Y:S04]  /*1d9e0*/  STL.64 [R1+0x15d8], R12 ;  /* 0x0015d80c01007387 */ /* 0x0043e80000100a00 */
[----:B-1----:R-:W2:Y:S04]  /*1d9f0*/  LDL.LU R12, [R1+0xd0] ;  /* 0x0000d000010c7983 */ /* 0x002ea80000300800 */
[----:B------:R-:W2:Y:S04]  /*1da00*/  LDL.LU R13, [R1+0xd4] ;  /* 0x0000d400010d7983 */ /* 0x000ea80000300800 */
[----:B------:R-:W4:Y:S04]  /*1da10*/  LDL.LU R14, [R1+0xd8] ;  /* 0x0000d800010e7983 */ /* 0x000f280000300800 */
[----:B------:R-:W4:Y:S01]  /*1da20*/  LDL.LU R15, [R1+0xdc] ;  /* 0x0000dc00010f7983 */ /* 0x000f220000300800 */
[C---:B------:R-:W-:Y:S03]  /*1da30*/  HMMA.1688.F32.TF32 R8, R20.reuse, R6, R8 ;  /* 0x000000061408723c */ /* 0x040fe60000081008 */
[----:B----4-:R-:W-:Y:S04]  /*1da40*/  STL.64 [R1+0x15f0], R14 ;  /* 0x0015f00e01007387 */ /* 0x010fe80000100a00 */
[----:B--2---:R1:W-:Y:S04]  /*1da50*/  STL.64 [R1+0x15e8], R12 ;  /* 0x0015e80c01007387 */ /* 0x0043e80000100a00 */
[----:B-1----:R-:W2:Y:S04]  /*1da60*/  LDL.LU R12, [R1+0xf0] ;  /* 0x0000f000010c7983 */ /* 0x002ea80000300800 */
[----:B------:R-:W2:Y:S04]  /*1da70*/  LDL.LU R13, [R1+0xf4] ;  /* 0x0000f400010d7983 */ /* 0x000ea80000300800 */
[----:B------:R-:W2:Y:S04]  /*1da80*/  LDL.LU R14, [R1+0xf8] ;  /* 0x0000f800010e7983 */ /* 0x000ea80000300800 */
[----:B------:R-:W2:Y:S04]  /*1da90*/  LDL.LU R15, [R1+0xfc] ;  /* 0x0000fc00010f7983 */ /* 0x000ea80000300800 */
[----:B------:R-:W-:Y:S04]  /*1daa0*/  STL.64 [R1+0x170], R8 ;  /* 0x0001700801007387 */ /* 0x000fe80000100a00 */
[----:B------:R1:W-:Y:S04]  /*1dab0*/  STL.64 [R1+0x178], R10 ;  /* 0x0001780a01007387 */ /* 0x0003e80000100a00 */
[----:B-1----:R-:W4:Y:S04]  /*1dac0*/  LDL.LU.64 R10, [R1+0x1638] ;  /* 0x00163800010a7983 */ /* 0x002f280000300a00 */
[----:B------:R-:W2:Y:S01]  /*1dad0*/  LDL.LU.64 R8, [R1+0x1630] ;  /* 0x0016300001087983 */ /* 0x000ea20000300a00 */
[C---:B----4-:R-:W-:Y:S11]  /*1dae0*/  HMMA.1688.F32.TF32 R24, R20.reuse, R10, R24 ;  /* 0x0000000a1418723c */ /* 0x050ff60000081018 */
[----:B------:R-:W-:Y:S11]  /*1daf0*/  @!UPT UIADD3 URZ, URZ, URZ, URZ ;  /* 0x0000003f3f3ff290 */ /* 0x000ff6000fffe03f */
[----:B------:R-:W-:Y:S01]  /*1db00*/  @!UPT UIADD3 URZ, URZ, URZ, URZ ;  /* 0x0000003f3f3ff290 */ /* 0x000fe2000fffe03f */
[----:B------:R-:W-:Y:S04]  /*1db10*/  STL.64 [R1+0x160], R24 ;  /* 0x0001601801007387 */ /* 0x000fe80000100a00 */
[----:B------:R1:W-:Y:S04]  /*1db20*/  STL.64 [R1+0x168], R26 ;  /* 0x0001681a01007387 */ /* 0x0003e80000100a00 */
[----:B-1----:R-:W3:Y:S02]  /*1db30*/  LDL.LU.64 R26, [R1+0x1628] ;  /* 0x00162800011a7983 */ /* 0x002ee40000300a00 */
[----:B---3--:R-:W-:Y:S02]  /*1db40*/  HMMA.1688.F32.TF32 R24, R20, R26, R16 ;  /* 0x0000001a1418723c */ /* 0x008fe40000081010 */
[----:B------:R-:W3:Y:S11]  /*1db50*/  LDL.LU.64 R18, [R1+0x1620] ;  /* 0x0016200001127983 */ /* 0x000ef60000300a00 */
[----:B------:R-:W-:Y:S10]  /*1db60*/  @!UPT UIADD3 URZ, URZ, URZ, URZ ;  /* 0x0000003f3f3ff290 */ /* 0x000ff4000fffe03f */
[----:B------:R-:W-:Y:S01]  /*1db70*/  STL.64 [R1+0x150], R24 ;  /* 0x0001501801007387 */ /* 0x000fe20000100a00 */
[----:B------:R-:W-:-:S03]  /*1db80*/  IMAD.MOV.U32 R29, RZ, RZ, R27 ;  /* 0x000000ffff1d7224 */ /* 0x000fc600078e001b */
[----:B------:R1:W-:Y:S04]  /*1db90*/  STL [R1+0x158], R26 ;  /* 0x0001581a01007387 */ /* 0x0003e80000100800 */
[----:B-1----:R-:W3:Y:S04]  /*1dba0*/  LDL.LU.64 R26, [R1+0x1618] ;  /* 0x00161800011a7983 */ /* 0x002ee80000300a00 */
[----:B------:R-:W3:Y:S02]  /*1dbb0*/  LDL.LU.64 R24, [R1+0x1610] ;  /* 0x0016100001187983 */ /* 0x000ee40000300a00 */
[----:B---3--:R-:W-:Y:S02]  /*1dbc0*/  HMMA.1688.F32.TF32 R20, R20, R18, R24 ;  /* 0x000000121414723c */ /* 0x008fe40000081018 */
[----:B------:R-:W2:Y:S04]  /*1dbd0*/  LDL.LU.64 R26, [R1+0x1608] ;  /* 0x00160800011a7983 */ /* 0x000ea80000300a00 */
[----:B------:R-:W2:Y:S04]  /*1dbe0*/  LDL.LU.64 R24, [R1+0x1600] ;  /* 0x0016000001187983 */ /* 0x000ea80000300a00 */
[----:B------:R1:W-:Y:S04]  /*1dbf0*/  STL.64 [R1+0x15d0], R18 ;  /* 0x0015d01201007387 */ /* 0x0003e80000100a00 */
[----:B-1----:R-:W3:Y:S09]  /*1dc00*/  LDL.LU.64 R18, [R1+0x18] ;  /* 0x0000180001127983 */ /* 0x002ef20000300a00 */
[----:B------:R1:W-:Y:S04]  /*1dc10*/  STL.64 [R1+0x130], R20 ;  /* 0x0001301401007387 */ /* 0x0003e80000100a00 */
[----:B------:R4:W-:Y:S04]  /*1dc20*/  STL.64 [R1+0x138], R22 ;  /* 0x0001381601007387 */ /* 0x0009e80000100a00 */
[----:B-1----:R-:W3:Y:S04]  /*1dc30*/  LDL.LU R20, [R1+0xc0] ;  /* 0x0000c00001147983 */ /* 0x002ee80000300800 */
[----:B------:R-:W3:Y:S04]  /*1dc40*/  LDL.LU R21, [R1+0xc4] ;  /* 0x0000c40001157983 */ /* 0x000ee80000300800 */
[----:B----4-:R-:W4:Y:S04]  /*1dc50*/  LDL.LU R22, [R1+0xc8] ;  /* 0x0000c80001167983 */ /* 0x010f280000300800 */
[----:B------:R-:W4:Y:S01]  /*1dc60*/  LDL.LU R23, [R1+0xcc] ;  /* 0x0000cc0001177983 */ /* 0x000f220000300800 */
[----:B--2---:R-:W-:Y:S03]  /*1dc70*/  HMMA.1688.F32.TF32 R12, R24, R6, R12 ;  /* 0x00000006180c723c */ /* 0x004fe6000008100c */
[----:B----4-:R1:W-:Y:S04]  /*1dc80*/  STL.64 [R1+0x15c8], R22 ;  /* 0x0015c81601007387 */ /* 0x0103e80000100a00 */
[----:B---3--:R2:W-:Y:S01]  /*1dc90*/  STL.64 [R1+0x15c0], R20 ;  /* 0x0015c01401007387 */ /* 0x0085e20000100a00 */
[----:B-1----:R-:W-:-:S03]  /*1dca0*/  IMAD.MOV.U32 R22, RZ, RZ, R3 ;  /* 0x000000ffff167224 */ /* 0x002fc600078e0003 */
[----:B--2---:R-:W2:Y:S04]  /*1dcb0*/  LDL.LU R20, [R1+0x30] ;  /* 0x0000300001147983 */ /* 0x004ea80000300800 */
[----:B------:R-:W2:Y:S04]  /*1dcc0*/  LDL.LU R21, [R1+0x34] ;  /* 0x0000340001157983 */ /* 0x000ea80000300800 */
[----:B------:R-:W3:Y:S04]  /*1dcd0*/  LDL.LU R3, [R1+0x15f8] ;  /* 0x0015f80001037983 */ /* 0x000ee80000300800 */
[----:B------:R-:W-:Y:S04]  /*1dce0*/  STL.64 [R1+0x70], R12 ;  /* 0x0000700c01007387 */ /* 0x000fe80000100a00 */
[----:B------:R1:W-:Y:S04]  /*1dcf0*/  STL.64 [R1+0x78], R14 ;  /* 0x0000780e01007387 */ /* 0x0003e80000100a00 */
[----:B-1----:R-:W4:Y:S04]  /*1dd00*/  LDL.LU.64 R14, [R1+0x15f0] ;  /* 0x0015f000010e7983 */ /* 0x002f280000300a00 */
[----:B------:R-:W4:Y:S02]  /*1dd10*/  LDL.LU.64 R12, [R1+0x15e8] ;  /* 0x0015e800010c7983 */ /* 0x000f240000300a00 */
[C---:B----4-:R-:W-:Y:S11]  /*1dd20*/  HMMA.1688.F32.TF32 R12, R24.reuse, R10, R12 ;  /* 0x0000000a180c723c */ /* 0x050ff6000008100c */
[----:B------:R-:W-:Y:S11]  /*1dd30*/  @!UPT UIADD3 URZ, URZ, URZ, URZ ;  /* 0x0000003f3f3ff290 */ /* 0x000ff6000fffe03f */
[----:B------:R-:W-:Y:S01]  /*1dd40*/  @!UPT UIADD3 URZ, URZ, URZ, URZ ;  /* 0x0000003f3f3ff290 */ /* 0x000fe2000fffe03f */
[----:B------:R-:W-:Y:S04]  /*1dd50*/  STL.64 [R1+0x120], R12 ;  /* 0x0001200c01007387 */ /* 0x000fe80000100a00 */
[----:B------:R1:W-:Y:S04]  /*1dd60*/  STL.64 [R1+0x128], R14 ;  /* 0x0001280e01007387 */ /* 0x0003e80000100a00 */
[----:B-1----:R-:W4:Y:S04]  /*1dd70*/  LDL.LU.64 R14, [R1+0x15e0] ;  /* 0x0015e000010e7983 */ /* 0x002f280000300a00 */
[----:B------:R-:W4:Y:S02]  /*1dd80*/  LDL.LU.64 R12, [R1+0x15d8] ;  /* 0x0015d800010c7983 */ /* 0x000f240000300a00 */
[----:B----4-:R-:W-:Y:S11]  /*1dd90*/  HMMA.1688.F32.TF32 R12, R24, R18, R12 ;  /* 0x00000012180c723c */ /* 0x010ff6000008100c */
[----:B------:R-:W-:Y:S11]  /*1dda0*/  @!UPT UIADD3 URZ, URZ, URZ, URZ ;  /* 0x0000003f3f3ff290 */ /* 0x000ff6000fffe03f */
[----:B------:R-:W-:Y:S01]  /*1ddb0*/  @!UPT UIADD3 URZ, URZ, URZ, URZ ;  /* 0x0000003f3f3ff290 */ /* 0x000fe2000fffe03f */
[----:B------:R1:W-:Y:S04]  /*1ddc0*/  STL.64 [R1+0x50], R12 ;  /* 0x0000500c01007387 */ /* 0x0003e80000100a00 */
[----:B------:R4:W-:Y:S01]  /*1ddd0*/  STL.64 [R1+0x58], R14 ;  /* 0x0000580e01007387 */ /* 0x0009e20000100a00 */
[----:B-1----:R-:W-:Y:S02]  /*1dde0*/  IMAD.MOV.U32 R13, RZ, RZ, R18 ;  /* 0x000000ffff0d7224 */ /* 0x002fe400078e0012 */
[----:B------:R-:W-:Y:S02]  /*1ddf0*/  IMAD.MOV.U32 R12, RZ, RZ, R19 ;  /* 0x000000ffff0c7224 */ /* 0x000fe400078e0013 */
[----:B------:R-:W2:Y:S01]  /*1de00*/  LDL.LU.64 R18, [R1+0x15d0] ;  /* 0x0015d00001127983 */ /* 0x000ea20000300a00 */
[----:B------:R-:W-:-:S07]  /*1de10*/  IMAD.MOV.U32 R23, RZ, RZ, R2 ;  /* 0x000000ffff177224 */ /* 0x000fce00078e0002 */
[----:B--2---:R-:W-:Y:S01]  /*1de20*/  HMMA.1688.F32.TF32 R24, R24, R18, R20 ;  /* 0x000000121818723c */ /* 0x004fe20000081014 */
[----:B------:R-:W2:Y:S01]  /*1de30*/  LDL.LU.64 R22, [R1+0x15c8] ;  /* 0x0015c80001167983 */ /* 0x000ea20000300a00 */
[----:B----4-:R-:W-:-:S03]  /*1de40*/  IMAD.MOV.U32 R15, RZ, RZ, R18 ;  /* 0x000000ffff0f7224 */ /* 0x010fc600078e0012 */
[----:B------:R-:W2:Y:S01]  /*1de50*/  LDL.LU.64 R20, [R1+0x15c0] ;  /* 0x0015c00001147983 */ /* 0x000ea20000300a00 */
[----:B------:R-:W-:Y:S11]  /*1de60*/  IMAD.MOV.U32 R14, RZ, RZ, R19 ;  /* 0x000000ffff0e7224 */ /* 0x000ff600078e0013 */
[----:B------:R-:W-:Y:S06]  /*1de70*/  @!UPT UIADD3 URZ, URZ, URZ, URZ ;  /* 0x0000003f3f3ff290 */ /* 0x000fec000fffe03f */
[----:B------:R1:W-:Y:S04]  /*1de80*/  STL.64 [R1+0x40], R24 ;  /* 0x0000401801007387 */ /* 0x0003e80000100a00 */
[----:B------:R4:W-:Y:S04]  /*1de90*/  STL.64 [R1+0x48], R26 ;  /* 0x0000481a01007387 */ /* 0x0009e80000100a00 */
[----:B------:R-:W2:Y:S04]  /*1dea0*/  LDL.LU.64 R18, [R1+0x15b8] ;  /* 0x0015b80001127983 */ /* 0x000ea80000300a00 */
[----:B------:R-:W2:Y:S04]  /*1deb0*/  LDL.LU.64 R16, [R1+0x15b0] ;  /* 0x0015b00001107983 */ /* 0x000ea80000300a00 */
[----:B-1----:R-:W2:Y:S04]  /*1dec0*/  LDL.LU R24, [R1+0x180] ;  /* 0x0001800001187983 */ /* 0x002ea80000300800 */
[----:B------:R-:W2:Y:S04]  /*1ded0*/  LDL.LU R25, [R1+0x184] ;  /* 0x0001840001197983 */ /* 0x000ea80000300800 */
[----:B----4-:R-:W2:Y:S01]  /*1dee0*/  LDL.LU R26, [R1+0x188] ;  /* 0x00018800011a7983 */ /* 0x010ea20000300800 */
[----:B---3--:R-:W-:-:S07]  /*1def0*/  IMAD.MOV.U32 R27, RZ, RZ, R3 ;  /* 0x000000ffff1b7224 */ /* 0x008fce00078e0003 */
[C---:B--2---:R-:W-:Y:S11]  /*1df00*/  HMMA.1688.F32.TF32 R24, R16.reuse, R6, R24 ;  /* 0x000000061018723c */ /* 0x044ff60000081018 */
[----:B------:R-:W-:Y:S11]  /*1df10*/  @!UPT UIADD3 URZ, URZ, URZ, URZ ;  /* 0x0000003f3f3ff290 */ /* 0x000ff6000fffe03f */
[----:B------:R-:W-:Y:S02]  /*1df20*/  @!UPT UIADD3 URZ, URZ, URZ, URZ ;  /* 0x0000003f3f3ff290 */ /* 0x000fe4000fffe03f */
[----:B------:R-:W-:Y:S02]  /*1df30*/  IMAD.MOV.U32 R2, RZ, RZ, R27 ;  /* 0x000000ffff027224 */ /* 0x000fe400078e001b */
[----:B------:R-:W-:Y:S01]  /*1df40*/  IMAD.MOV.U32 R3, RZ, RZ, R26 ;  /* 0x000000ffff037224 */ /* 0x000fe200078e001a */
[----:B------:R-:W-:Y:S04]  /*1df50*/  STL.64 [R1+0x30], R24 ;  /* 0x0000301801007387 */ /* 0x000fe80000100a00 */
[----:B------:R-:W-:Y:S04]  /*1df60*/  STL [R1+0x151c], R2 ;  /* 0x00151c0201007387 */ /* 0x000fe80000100800 */
[----:B------:R-:W-:Y:S04]  /*1df70*/  STL [R1+0x1518], R3 ;  /* 0x0015180301007387 */ /* 0x000fe80000100800 */
[----:B------:R-:W2:Y:S01]  /*1df80*/  LDL R27, [R1+0x1c0] ;  /* 0x0001c000011b7983 */ /* 0x000ea20000100800 */
[----:B------:R-:W-:Y:S03]  /*1df90*/  HMMA.1688.F32.TF32 R20, R16, R10, R20 ;  /* 0x0000000a1014723c */ /* 0x000fe60000081014 */
[----:B--2---:R-:W-:Y:S11]  /*1dfa0*/  STL [R1+0x1554], R27 ;  /* 0x0015541b01007387 */ /* 0x004ff60000100800 */
[----:B------:R-:W-:Y:S09]  /*1dfb0*/  @!UPT UIADD3 URZ, URZ, URZ, URZ ;  /* 0x0000003f3f3ff290 */ /* 0x000ff2000fffe03f */
[----:B------:R-:W-:Y:S04]  /*1dfc0*/  STL.64 [R1+0x110], R20 ;  /* 0x0001101401007387 */ /* 0x000fe80000100a00 */
[----:B------:R-:W-:Y:S04]  /*1dfd0*/  STL.64 [R1+0x118], R22 ;  /* 0x0001181601007387 */ /* 0x000fe80000100a00 */
[----:B------:R-:W-:Y:S04]  /*1dfe0*/  LDS R22, [R0+0x82400] ;  /* 0x0824000000167984 */ /* 0x000fe80000000800 */
[----:B------:R-:W1:Y:S04]  /*1dff0*/  LDS R23, [R28+0x82400] ;  /* 0x082400001c177984 */ /* 0x000e680000000800 */
[----:B------:R-:W-:Y:S04]  /*1e000*/  LDS R20, [R0+0x82000] ;  /* 0x0820000000147984 */ /* 0x000fe80000000800 */
[----:B------:R-:W2:Y:S04]  /*1e010*/  LDS R21, [R28+0x82000] ;  /* 0x082000001c157984 */ /* 0x000ea80000000800 */
[----:B------:R-:W-:Y:S04]  /*1e020*/  LDSM.16.M88.4 R24, [R5+0x20080] ;  /* 0x020080000518783b */ /* 0x000fe80000000200 */
[----:B-1----:R1:W-:Y:S04]  /*1e030*/  STL.64 [R1+0x1588], R22 ;  /* 0x0015881601007387 */ /* 0x0023e80000100a00 */
[----:B--2---:R-:W-:Y:S01]  /*1e040*/  STL.64 [R1+0x1580], R20 ;  /* 0x0015801401007387 */ /* 0x004fe20000100a00 */
[----:B-1----:R-:W-:-:S02]  /*1e050*/  IMAD.MOV.U32 R22, RZ, RZ, R15 ;  /* 0x000000ffff167224 */ /* 0x002fc400078e000f */
[----:B------:R-:W-:-:S05]  /*1e060*/  IMAD.MOV.U32 R23, RZ, RZ, R14 ;  /* 0x000000ffff177224 */ /* 0x000fca00078e000e */
[----:B------:R1:W-:Y:S02]  /*1e070*/  STL.64 [R1+0x1598], R22 ;  /* 0x0015981601007387 */ /* 0x0003e40000100a00 */
[----:B-1----:R-:W-:Y:S02]  /*1e080*/  IMAD.MOV.U32 R22, RZ, RZ, R13 ;  /* 0x000000ffff167224 */ /* 0x002fe400078e000d */
[----:B------:R-:W-:Y:S02]  /*1e090*/  IMAD.MOV.U32 R23, RZ, RZ, R12 ;  /* 0x000000ffff177224 */ /* 0x000fe400078e000c */
[----:B------:R-:W1:Y:S04]  /*1e0a0*/  LDSM.16.M88.4 R12, [R5+0x80] ;  /* 0x00008000050c783b */ /* 0x000e680000000200 */
[----:B-1----:R-:W-:Y:S04]  /*1e0b0*/  STL [R1+0x1498], R14 ;  /* 0x0014980e01007387 */ /* 0x002fe80000100800 */
[----:B------:R-:W-:Y:S04]  /*1e0c0*/  STL [R1+0x1494], R15 ;  /* 0x0014940f01007387 */ /* 0x000fe80000100800 */
[----:B------:R1:W-:Y:S04]  /*1e0d0*/  STL.64 [R1+0x1590], R12 ;  /* 0x0015900c01007387 */ /* 0x0003e80000100a00 */
[----:B-1----:R-:W2:Y:S04]  /*1e0e0*/  LDL.LU R12, [R1+0x90] ;  /* 0x00009000010c7983 */ /* 0x002ea80000300800 */
[----:B------:R-:W2:Y:S04]  /*1e0f0*/  LDL.LU R13, [R1+0x94] ;  /* 0x00009400010d7983 */ /* 0x000ea80000300800 */
[----:B------:R-:W3:Y:S04]  /*1e100*/  LDL.LU R14, [R1+0x98] ;  /* 0x00009800010e7983 */ /* 0x000ee80000300800 */
[----:B------:R-:W3:Y:S04]  /*1e110*/  LDL.LU R15, [R1+0x9c] ;  /* 0x00009c00010f7983 */ /* 0x000ee80000300800 */
[----:B---3--:R1:W-:Y:S02]  /*1e120*/  STL.64 [R1+0x15a8], R14 ;  /* 0x0015a80e01007387 */ /* 0x0083e40000100a00 */
[----:B-1----:R-:W-:-:S02]  /*1e130*/  IMAD.MOV.U32 R14, RZ, RZ, R9 ;  /* 0x000000ffff0e7224 */ /* 0x002fc400078e0009 */
[----:B------:R-:W-:Y:S02]  /*1e140*/  IMAD.MOV.U32 R15, RZ, RZ, R8 ;  /* 0x000000ffff0f7224 */ /* 0x000fe400078e0008 */
[----:B------:R-:W1:Y:S04]  /*1e150*/  LDSM.16.M88.4 R8, [R5+0x10080] ;  /* 0x010080000508783b */ /* 0x000e680000000200 */
[----:B--2---:R2:W-:Y:S04]  /*1e160*/  STL.64 [R1+0x15a0], R12 ;  /* 0x0015a00c01007387 */ /* 0x0045e80000100a00 */
[----:B--2---:R-:W2:Y:S04]  /*1e170*/  LDL.LU R12, [R1+0x140] ;  /* 0x00014000010c7983 */ /* 0x004ea80000300800 */
[----:B------:R-:W2:Y:S04]  /*1e180*/  LDL.LU R13, [R1+0x144] ;  /* 0x00014400010d7983 */ /* 0x000ea80000300800 */
[----:B-1----:R-:W-:Y:S04]  /*1e190*/  STL [R1+0x1484], R10 ;  /* 0x0014840a01007387 */ /* 0x002fe80000100800 */
[----:B------:R1:W-:Y:S02]  /*1e1a0*/  STL [R1+0x1480], R11 ;  /* 0x0014800b01007387 */ /* 0x0003e40000100800 */
[----:B-1----:R-:W-:-:S02]  /*1e1b0*/  IMAD.MOV.U32 R11, RZ, RZ, R4 ;  /* 0x000000ffff0b7224 */ /* 0x002fc400078e0004 */
[----:B------:R-:W1:Y:S04]  /*1e1c0*/  LDSM.16.M88.4 R4, [R5+0x30080] ;  /* 0x030080000504783b */ /* 0x000e680000000200 */
[----:B------:R3:W-:Y:S04]  /*1e1d0*/  STL.64 [R1+0x1578], R8 ;  /* 0x0015780801007387 */ /* 0x0007e80000100a00 */
[----:B---3--:R-:W3:Y:S04]  /*1e1e0*/  LDL.LU R8, [R1+0xb0] ;  /* 0x0000b00001087983 */ /* 0x008ee80000300800 */
[----:B------:R-:W3:Y:S04]  /*1e1f0*/  LDL.LU R9, [R1+0xb4] ;  /* 0x0000b40001097983 */ /* 0x000ee80000300800 */
[----:B------:R-:W3:Y:S04]  /*1e200*/  LDL.LU R10, [R1+0xb8] ;  /* 0x0000b800010a7983 */ /* 0x000ee80000300800 */
[----:B-1----:R-:W-:Y:S04]  /*1e210*/  STL.64 [R1+0x1560], R6 ;  /* 0x0015600601007387 */ /* 0x002fe80000100a00 */
[----:B------:R1:W-:Y:S04]  /*1e220*/  STL.64 [R1+0x1558], R4 ;  /* 0x0015580401007387 */ /* 0x0003e80000100a00 */
[----:B-1----:R-:W4:Y:S04]  /*1e230*/  LDL.LU R4, [R1+0x80] ;  /* 0x0000800001047983 */ /* 0x002f280000300800 */
[----:B------:R-:W4:Y:S04]  /*1e240*/  LDL.LU R5, [R1+0x84] ;  /* 0x0000840001057983 */ /* 0x000f280000300800 */
[----:B------:R-:W3:Y:S04]  /*1e250*/  LDL.LU R6, [R1+0x88] ;  /* 0x0000880001067983 */ /* 0x000ee80000300800 */
[----:B------:R-:W3:Y:S01]  /*1e260*/  LDL.LU R7, [R1+0x8c] ;  /* 0x00008c0001077983 */ /* 0x000ee20000300800 */
[C---:B--2---:R-:W-:Y:S11]  /*1e270*/  HMMA.1688.F32.TF32 R20, R16.reuse, R22, R12 ;  /* 0x000000161014723c */ /* 0x044ff6000008100c */
[----:B------:R-:W-:Y:S11]  /*1e280*/  @!UPT UIADD3 URZ, URZ, URZ, URZ ;  /* 0x0000003f3f3ff290 */ /* 0x000ff6000fffe03f */
[----:B------:R-:W-:Y:S02]  /*1e290*/  @!UPT UIADD3 URZ, URZ, URZ, URZ ;  /* 0x0000003f3f3ff290 */ /* 0x000fe4000fffe03f */
[----:B------:R-:W-:Y:S02]  /*1e2a0*/  IMAD.MOV.U32 R2, RZ, RZ, R22 ;  /* 0x000000ffff027224 */ /* 0x000fe400078e0016 */
[----:B------:R-:W-:Y:S01]  /*1e2b0*/  IMAD.MOV.U32 R3, RZ, RZ, R23 ;  /* 0x000000ffff037224 */ /* 0x000fe200078e0017 */
[----:B---3--:R-:W-:Y:S04]  /*1e2c0*/  STL.64 [R1+0x1570], R6 ;  /* 0x0015700601007387 */ /* 0x008fe80000100a00 */
[----:B----4-:R1:W-:Y:S04]  /*1e2d0*/  STL.64 [R1+0x1568], R4 ;  /* 0x0015680401007387 */ /* 0x0103e80000100a00 */
[----:B-1----:R-:W2:Y:S04]  /*1e2e0*/  LDL.LU R4, [R1+0xa0] ;  /* 0x0000a00001047983 */ /* 0x002ea80000300800 */
[----:B------:R-:W2:Y:S04]  /*1e2f0*/  LDL.LU R5, [R1+0xa4] ;  /* 0x0000a40001057983 */ /* 0x000ea80000300800 */
[----:B------:R-:W2:Y:S04]  /*1e300*/  LDL.LU R6, [R1+0xa8] ;  /* 0x0000a80001067983 */ /* 0x000ea80000300800 */
[----:B------:R-:W2:Y:S04]  /*1e310*/  LDL.LU R7, [R1+0xac] ;  /* 0x0000ac0001077983 */ /* 0x000ea80000300800 */
[----:B------:R-:W3:Y:S04]  /*1e320*/  LDL.LU.64 R14, [R1+0x15a8] ;  /* 0x0015a800010e7983 */ /* 0x000ee80000300a00 */
[----:B------:R-:W3:Y:S04]  /*1e330*/  LDL.LU.64 R12, [R1+0x15a0] ;  /* 0x0015a000010c7983 */ /* 0x000ee80000300a00 */
[----:B------:R1:W-:Y:S04]  /*1e340*/  STL.64 [R1+0x100], R20 ;  /* 0x0001001401007387 */ /* 0x0003e80000100a00 */
[----:B------:R-:W3:Y:S04]  /*1e350*/  LDL.LU.64 R22, [R1+0x1598] ;  /* 0x0015980001167983 */ /* 0x000ee80000300a00 */
[----:B------:R-:W-:Y:S04]  /*1e360*/  STL.64 [R1+0x20], R24 ;  /* 0x0000201801007387 */ /* 0x000fe80000100a00 */
[----:B------:R-:W-:Y:S01]  /*1e370*/  STL.64 [R1+0x28], R26 ;  /* 0x0000281a01007387 */ /* 0x000fe20000100a00 */
[----:B---3--:R-:W-:Y:S03]  /*1e380*/  HMMA.1688.F32.TF32 R16, R16, R22, R12 ;  /* 0x000000161010723c */ /* 0x008fe6000008100c */
[----:B------:R-:W3:Y:S04]  /*1e390*/  LDL.LU.64 R12, [R1+0x1590] ;  /* 0x00159000010c7983 */ /* 0x000ee80000300a00 */
[----:B------:R-:W3:Y:S04]  /*1e3a0*/  LDL.LU.64 R22, [R1+0x1588] ;  /* 0x0015880001167983 */ /* 0x000ee80000300a00 */
[----:B-1----:R-:W3:Y:S11]  /*1e3b0*/  LDL.LU.64 R20, [R1+0x1580] ;  /* 0x0015800001147983 */ /* 0x002ef60000300a00 */
[----:B------:R-:W-:Y:S01]  /*1e3c0*/  @!UPT UIADD3 URZ, URZ, URZ, URZ ;  /* 0x0000003f3f3ff290 */ /* 0x000fe2000fffe03f */
[----:B------:R1:W-:Y:S04]  /*1e3d0*/  STL.64 [R1], R16 ;  /* 0x0000001001007387 */ /* 0x0003e80000100a00 */
[----:B------:R4:W-:Y:S04]  /*1e3e0*/  STL.64 [R1+0x8], R18 ;  /* 0x0000081201007387 */ /* 0x0009e80000100a00 */
[----:B-1----:R-:W2:Y:S04]  /*1e3f0*/  LDL.LU R16, [R1+0x60] ;  /* 0x0000600001107983 */ /* 0x002ea80000300800 */
[----:B------:R-:W2:Y:S04]  /*1e400*/  LDL.LU R17, [R1+0x64] ;  /* 0x0000640001117983 */ /* 0x000ea80000300800 */
[----:B----4-:R-:W4:Y:S04]  /*1e410*/  LDL.LU R18, [R1+0x68] ;  /* 0x0000680001127983 */ /* 0x010f280000300800 */
[----:B------:R-:W4:Y:S01]  /*1e420*/  LDL.LU R19, [R1+0x6c] ;  /* 0x00006c0001137983 */ /* 0x000f220000300800 */
[C---:B---3--:R-:W-:Y:S11]  /*1e430*/  HMMA.1688.F32.TF32 R8, R20.reuse, R12, R8 ;  /* 0x0000000c1408723c */ /* 0x048ff60000081008 */
[----:B------:R-:W-:Y:S11]  /*1e440*/  @!UPT UIADD3 URZ, URZ, URZ, URZ ;  /* 0x0000003f3f3ff290 */ /* 0x000ff6000fffe03f */
[----:B------:R-:W-:Y:S01]  /*1e450*/  @!UPT UIADD3 URZ, URZ, URZ, URZ ;  /* 0x0000003f3f3ff290 */ /* 0x000fe2000fffe03f */
[----:B------:R1:W-:Y:S04]  /*1e460*/  STL.64 [R1+0xf0], R8 ;  /* 0x0000f00801007387 */ /* 0x0003e80000100a00 */
[----:B-1----:R-:W2:Y:S02]  /*1e470*/  LDL.LU.64 R8, [R1+0x1578] ;  /* 0x0015780001087983 */ /* 0x002ea40000300a00 */
[C---:B--2---:R-:W-:Y:S11]  /*1e480*/  HMMA.1688.F32.TF32 R4, R20.reuse, R8, R4 ;  /* 0x000000081404723c */ /* 0x044ff60000081004 */
[----:B------:R-:W-:Y:S11]  /*1e490*/  @!UPT UIADD3 URZ, URZ, URZ, URZ ;  /* 0x0000003f3f3ff290 */ /* 0x000ff6000fffe03f */
[----:B------:R-:W-:Y:S01]  /*1e4a0*/  @!UPT UIADD3 URZ, URZ, URZ, URZ ;  /* 0x0000003f3f3ff290 */ /* 0x000fe2000fffe03f */
[----:B------:R-:W-:Y:S04]  /*1e4b0*/  STL.64 [R1+0xe0], R4 ;  /* 0x0000e00401007387 */ /* 0x000fe80000100a00 */
[----:B------:R1:W-:Y:S04]  /*1e4c0*/  STL.64 [R1+0xe8], R6 ;  /* 0x0000e80601007387 */ /* 0x0003e80000100a00 */
[----:B-1----:R-:W2:Y:S04]  /*1e4d0*/  LDL.LU.64 R6, [R1+0x1570] ;  /* 0x0015700001067983 */ /* 0x002ea80000300a00 */
[----:B------:R-:W2:Y:S02]  /*1e4e0*/  LDL.LU.64 R4, [R1+0x1568] ;  /* 0x0015680001047983 */ /* 0x000ea40000300a00 */
[C---:B--2---:R-:W-:Y:S02]  /*1e4f0*/  HMMA.1688.F32.TF32 R24, R20.reuse, R24, R4 ;  /* 0x000000181418723c */ /* 0x044fe40000081004 */
[----:B------:R-:W2:Y:S04]  /*1e500*/  LDL.LU.64 R6, [R1+0x1560] ;  /* 0x0015600001067983 */ /* 0x000ea80000300a00 */
[----:B------:R-:W4:Y:S11]  /*1e510*/  LDL.LU.64 R4, [R1+0x1558] ;  /* 0x0015580001047983 */ /* 0x000f360000300a00 */
[----:B------:R-:W-:Y:S06]  /*1e520*/  @!UPT UIADD3 URZ, URZ, URZ, URZ ;  /* 0x0000003f3f3ff290 */ /* 0x000fec000fffe03f */
[----:B------:R-:W-:Y:S04]  /*1e530*/  STL.64 [R1+0xd0], R24 ;  /* 0x0000d01801007387 */ /* 0x000fe80000100a00 */
[----:B------:R1:W-:Y:S04]  /*1e540*/  STL.64 [R1+0xd8], R26 ;  /* 0x0000d81a01007387 */ /* 0x0003e80000100a00 */
[----:B-1----:R-:W3:Y:S01]  /*1e550*/  LDL.LU R27, [R1+0x1554] ;  /* 0x00155400011b7983 */ /* 0x002ee20000300800 */
[----:B----4-:R-:W-:Y:S03]  /*1e560*/  HMMA.1688.F32.TF32 R16, R20, R4, R16 ;  /* 0x000000041410723c */ /* 0x010fe60000081010 */
[----:B------:R-:W-:Y:S04]  /*1e570*/  LDS R22, [R0+0x82480] ;  /* 0x0824800000167984 */ /* 0x000fe80000000800 */
[----:B------:R-:W1:Y:S04]  /*1e580*/  LDS R23, [R28+0x82480] ;  /* 0x082480001c177984 */ /* 0x000e680000000800 */
[----:B------:R-:W-:Y:S04]  /*1e590*/  LDS R20, [R0+0x82080] ;  /* 0x0820800000147984 */ /* 0x000fe80000000800 */
[----:B------:R-:W4:Y:S08]  /*1e5a0*/  LDS R21, [R28+0x82080] ;  /* 0x082080001c157984 */ /* 0x000f300000000800 */
[----:B------:R-:W-:Y:S04]  /*1e5b0*/  STL [R1+0xc4], R17 ;  /* 0x0000c41101007387 */ /* 0x000fe80000100800 */
[----:B------:R-:W-:Y:S04]  /*1e5c0*/  STL.64 [R1+0xc8], R18 ;  /* 0x0000c81201007387 */ /* 0x000fe80000100a00 */
[----:B--2---:R2:W-:Y:S04]  /*1e5d0*/  STL.64 [R1+0x1538], R6 ;  /* 0x0015380601007387 */ /* 0x0045e80000100a00 */
[----:B------:R1:W-:Y:S04]  /*1e5e0*/  STL.64 [R1+0x1530], R4 ;  /* 0x0015300401007387 */ /* 0x0003e80000100a00 */
[----:B---3--:R-:W-:Y:S01]  /*1e5f0*/  LDS R17, [R27+0x82000] ;  /* 0x082000001b117984 */ /* 0x008fe20000000800 */
[----:B--2---:R-:W-:-:S03]  /*1e600*/  IMAD.MOV.U32 R7, RZ, RZ, R29 ;  /* 0x000000ffff077224 */ /* 0x004fc600078e001d */
[----:B------:R-:W-:Y:S04]  /*1e610*/  LDS R19, [R27+0x82400] ;  /* 0x082400001b137984 */ /* 0x000fe80000000800 */
[----:B-1----:R-:W2:Y:S04]  /*1e620*/  LDL.LU R4, [R1+0x150] ;  /* 0x0001500001047983 */ /* 0x002ea80000300800 */
[----:B------:R-:W2:Y:S04]  /*1e630*/  LDL.LU R5, [R1+0x154] ;  /* 0x0001540001057983 */ /* 0x000ea80000300800 */
[----:B------:R-:W3:Y:S04]  /*1e640*/  LDL.LU R6, [R1+0x158] ;  /* 0x0001580001067983 */ /* 0x000ee80000300800 */
[----:B------:R-:W2:Y:S04]  /*1e650*/  LDL.LU R29, [R1+0x1550] ;  /* 0x00155000011d7983 */ /* 0x000ea80000300800 */
[----:B------:R-:W-:Y:S04]  /*1e660*/  LDS R25, [R27+0x82080] ;  /* 0x082080001b197984 */ /* 0x000fe80000000800 */
[----:B------:R-:W-:Y:S01]  /*1e670*/  LDS R27, [R27+0x82480] ;  /* 0x082480001b1b7984 */ /* 0x000fe20000000800 */
[----:B------:R-:W-:-:S02]  /*1e680*/  IMAD.MOV.U32 R15, RZ, RZ, R11 ;  /* 0x000000ffff0f7224 */ /* 0x000fc400078e000b */
[----:B------:R-:W-:Y:S01]  /*1e690*/  IMAD.MOV.U32 R11, RZ, RZ, R16 ;  /* 0x000000ffff0b7224 */ /* 0x000fe200078e0010 */
[----:B--2---:R-:W1:Y:S04]  /*1e6a0*/  LDS R26, [R29+0x82480] ;  /* 0x082480001d1a7984 */ /* 0x004e680000000800 */
[----:B------:R-:W2:Y:S04]  /*1e6b0*/  LDS R24, [R29+0x82080] ;  /* 0x082080001d187984 */ /* 0x000ea80000000800 */
[----:B---3--:R-:W-:Y:S04]  /*1e6c0*/  STL.64 [R1+0x1548], R6 ;  /* 0x0015480601007387 */ /* 0x008fe80000100a00 */
[----:B------:R3:W-:Y:S04]  /*1e6d0*/  STL.64 [R1+0x1540], R4 ;  /* 0x0015400401007387 */ /* 0x0007e80000100a00 */
[----:B------:R-:W-:Y:S04]  /*1e6e0*/  LDS R16, [R29+0x82000] ;  /* 0x082000001d107984 */ /* 0x000fe80000000800 */
[----:B------:R-:W1:Y:S04]  /*1e6f0*/  LDS R18, [R29+0x82400] ;  /* 0x082400001d127984 */ /* 0x000e680000000800 */
[----:B---3--:R-:W3:Y:S04]  /*1e700*/  LDL.LU R4, [R1+0x170] ;  /* 0x0001700001047983 */ /* 0x008ee80000300800 */
[----:B------:R-:W3:Y:S04]  /*1e710*/  LDL.LU R5, [R1+0x174] ;  /* 0x0001740001057983 */ /* 0x000ee80000300800 */
[----:B------:R-:W3:Y:S04]  /*1e720*/  LDL.LU R6, [R1+0x178] ;  /* 0x0001780001067983 */ /* 0x000ee80000300800 */
[----:B------:R-:W3:Y:S04]  /*1e730*/  LDL.LU R7, [R1+0x17c] ;  /* 0x00017c0001077983 */ /* 0x000ee80000300800 */
[----:B------:R-:W-:Y:S04]  /*1e740*/  STL [R1+0x1488], R11 ;  /* 0x0014880b01007387 */ /* 0x000fe80000100800 */
[----:B------:R-:W-:Y:S04]  /*1e750*/  STL.64 [R1+0x1528], R22 ;  /* 0x0015281601007387 */ /* 0x000fe80000100a00 */
[----:B----4-:R4:W-:Y:S04]  /*1e760*/  STL.64 [R1+0x1520], R20 ;  /* 0x0015201401007387 */ /* 0x0109e80000100a00 */
[----:B----4-:R-:W4:Y:S04]  /*1e770*/  LDL.LU R20, [R1+0x130] ;  /* 0x0001300001147983 */ /* 0x010f280000300800 */
[----:B------:R-:W4:Y:S04]  /*1e780*/  LDL.LU R21, [R1+0x134] ;  /* 0x0001340001157983 */ /* 0x000f280000300800 */
[----:B------:R-:W4:Y:S04]  /*1e790*/  LDL.LU R22, [R1+0x138] ;  /* 0x0001380001167983 */ /* 0x000f280000300800 */
[----:B------:R-:W4:Y:S04]  /*1e7a0*/  LDL.LU R23, [R1+0x13c] ;  /* 0x00013c0001177983 */ /* 0x000f280000300800 */
[----:B-1----:R-:W-:Y:S04]  /*1e7b0*/  STL.64 [R1+0x14d8], R26 ;  /* 0x0014d81a01007387 */ /* 0x002fe80000100a00 */
[----:B--2---:R1:W-:Y:S04]  /*1e7c0*/  STL.64 [R1+0x14d0], R24 ;  /* 0x0014d01801007387 */ /* 0x0043e80000100a00 */
[----:B-1----:R-:W2:Y:S04]  /*1e7d0*/  LDL.LU R24, [R1+0x160] ;  /* 0x0001600001187983 */ /* 0x002ea80000300800 */
[----:B------:R-:W2:Y:S04]  /*1e7e0*/  LDL.LU R25, [R1+0x164] ;  /* 0x0001640001197983 */ /* 0x000ea80000300800 */
[----:B------:R-:W2:Y:S04]  /*1e7f0*/  LDL.LU R26, [R1+0x168] ;  /* 0x00016800011a7983 */ /* 0x000ea80000300800 */
[----:B------:R-:W2:Y:S01]  /*1e800*/  LDL.LU R27, [R1+0x16c] ;  /* 0x00016c00011b7983 */ /* 0x000ea20000300800 */
[----:B------:R-:W-:Y:S01]  /*1e810*/  IMAD.MOV.U32 R14, RZ, RZ, R10 ;  /* 0x000000ffff0e7224 */ /* 0x000fe200078e000a */
[----:B---3--:R-:W-:Y:S11]  /*1e820*/  HMMA.1688.F32.TF32 R4, R16, R12, R4 ;  /* 0x0000000c1004723c */ /* 0x008ff60000081004 */
[----:B------:R-:W-:Y:S11]  /*1e830*/  @!UPT UIADD3 URZ, URZ, URZ, URZ ;  /* 0x0000003f3f3ff290 */ /* 0x000ff6000fffe03f */
[----:B------:R-:W-:Y:S01]  /*1e840*/  @!UPT UIADD3 URZ, URZ, URZ, URZ ;  /* 0x0000003f3f3ff290 */ /* 0x000fe2000fffe03f */
[----:B------:R-:W-:Y:S01]  /*1e850*/  STL.64 [R1+0xb0], R4 ;  /* 0x0000b00401007387 */ /* 0x000fe20000100a00 */
[----:B------:R-:W-:-:S03]  /*1e860*/  IMAD.MOV.U32 R10, RZ, RZ, R7 ;  /* 0x000000ffff0a7224 */ /* 0x000fc600078e0007 */
[----:B------:R1:W-:Y:S04]  /*1e870*/  STL [R1+0xb8], R6 ;  /* 0x0000b80601007387 */ /* 0x0003e80000100800 */
[----:B-1----:R-:W3:Y:S04]  /*1e880*/  LDL.LU.64 R6, [R1+0x1548] ;  /* 0x0015480001067983 */ /* 0x002ee80000300a00 */
[----:B------:R-:W3:Y:S04]  /*1e890*/  LDL.LU.64 R4, [R1+0x1540] ;  /* 0x0015400001047983 */ /* 0x000ee80000300a00 */
[----:B------:R-:W-:Y:S01]  /*1e8a0*/  STL [R1+0x148c], R10 ;  /* 0x00148c0a01007387 */ /* 0x000fe20000100800 */
[----:B--2---:R-:W-:Y:S11]  /*1e8b0*/  HMMA.1688.F32.TF32 R24, R16, R8, R24 ;  /* 0x000000081018723c */ /* 0x004ff60000081018 */
[----:B------:R-:W-:Y:S11]  /*1e8c0*/  @!UPT UIADD3 URZ, URZ, URZ, URZ ;  /* 0x0000003f3f3ff290 */ /* 0x000ff6000fffe03f */
[----:B------:R-:W-:Y:S01]  /*1e8d0*/  @!UPT UIADD3 URZ, URZ, URZ, URZ ;  /* 0x0000003f3f3ff290 */ /* 0x000fe2000fffe03f */
[----:B------:R1:W-:Y:S01]  /*1e8e0*/  STL.64 [R1+0xa0], R24 ;  /* 0x0000a01801007387 */ /* 0x0003e20000100a00 */
[----:B------:R-:W-:-:S03]  /*1e8f0*/  IMAD.MOV.U32 R11, RZ, RZ, R27 ;  /* 0x000000ffff0b7224 */ /* 0x000fc600078e001b */
[----:B------:R2:W-:Y:S04]  /*1e900*/  STL [R1+0xa8], R26 ;  /* 0x0000a81a01007387 */ /* 0x0005e80000100800 */
[----:B-1----:R-:W3:Y:S04]  /*1e910*/  LDL.LU R24, [R1+0x40] ;  /* 0x0000400001187983 */ /* 0x002ee80000300800 */
[----:B------:R-:W3:Y:S04]  /*1e920*/  LDL.LU R25, [R1+0x44] ;  /* 0x0000440001197983 */ /* 0x000ee80000300800 */
[----:B--2---:R-:W2:Y:S04]  /*1e930*/  LDL.LU R26, [R1+0x48] ;  /* 0x00004800011a7983 */ /* 0x004ea80000300800 */
[----:B------:R-:W2:Y:S04]  /*1e940*/  LDL.LU R27, [R1+0x4c] ;  /* 0x00004c00011b7983 */ /* 0x000ea80000300800 */
[----:B--2---:R-:W-:Y:S04]  /*1e950*/  STL.64 [R1+0x14e8], R26 ;  /* 0x0014e81a01007387 */ /* 0x004fe80000100a00 */
[----:B---3--:R1:W-:Y:S04]  /*1e960*/  STL.64 [R1+0x14e0], R24 ;  /* 0x0014e01801007387 */ /* 0x0083e80000100a00 */
[----:B-1----:R-:W2:Y:S04]  /*1e970*/  LDL.LU.64 R24, [R1+0x20] ;  /* 0x0000200001187983 */ /* 0x002ea80000300a00 */
[----:B------:R-:W-:Y:S01]  /*1e980*/  STL [R1+0x1490], R11 ;  /* 0x0014900b01007387 */ /* 0x000fe20000100800 */
[----:B--2---:R-:W-:Y:S11]  /*1e990*/  HMMA.1688.F32.TF32 R4, R16, R24, R4 ;  /* 0x000000181004723c */ /* 0x004ff60000081004 */
[----:B------:R-:W-:Y:S11]  /*1e9a0*/  @!UPT UIADD3 URZ, URZ, URZ, URZ ;  /* 0x0000003f3f3ff290 */ /* 0x000ff6000fffe03f */
[----:B------:R-:W-:Y:S01]  /*1e9b0*/  @!UPT UIADD3 URZ, URZ, URZ, URZ ;  /* 0x0000003f3f3ff290 */ /* 0x000fe2000fffe03f */
[----:B------:R-:W-:Y:S01]  /*1e9c0*/  STL.64 [R1+0x90], R4 ;  /* 0x0000900401007387 */ /* 0x000fe20000100a00 */
[----:B------:R-:W-:-:S03]  /*1e9d0*/  IMAD.MOV.U32 R10, RZ, RZ, R7 ;  /* 0x000000ffff0a7224 */ /* 0x000fc600078e0007 */
[----:B------:R1:W-:Y:S04]  /*1e9e0*/  STL [R1+0x98], R6 ;  /* 0x0000980601007387 */ /* 0x0003e80000100800 */
[----:B-1----:R-:W2:Y:S04]  /*1e9f0*/  LDL.LU.64 R6, [R1+0x1538] ;  /* 0x0015380001067983 */ /* 0x002ea80000300a00 */
[----:B------:R-:W4:Y:S04]  /*1ea00*/  LDL.LU.64 R4, [R1+0x1530] ;  /* 0x0015300001047983 */ /* 0x000f280000300a00 */
[----:B------:R1:W-:Y:S04]  /*1ea10*/  STL.64 [R1+0x1500], R24 ;  /* 0x0015001801007387 */ /* 0x0003e80000100a00 */
[----:B-1----:R-:W3:Y:S04]  /*1ea20*/  LDL.LU R24, [R1+0x120] ;  /* 0x0001200001187983 */ /* 0x002ee80000300800 */
[----:B------:R-:W3:Y:S04]  /*1ea30*/  LDL.LU R25, [R1+0x124] ;  /* 0x0001240001197983 */ /* 0x000ee80000300800 */
[----:B------:R-:W2:Y:S04]  /*1ea40*/  LDL.LU R26, [R1+0x128] ;  /* 0x00012800011a7983 */ /* 0x000ea80000300800 */
[----:B------:R-:W2:Y:S01]  /*1ea50*/  LDL.LU R27, [R1+0x12c] ;  /* 0x00012c00011b7983 */ /* 0x000ea20000300800 */
[----:B----4-:R-:W-:Y:S03]  /*1ea60*/  HMMA.1688.F32.TF32 R16, R16, R4, R20 ;  /* 0x000000041010723c */ /* 0x010fe60000081014 */
[----:B--2---:R-:W-:Y:S04]  /*1ea70*/  STL.64 [R1+0x1510], R26 ;  /* 0x0015101a01007387 */ /* 0x004fe80000100a00 */
[----:B---3--:R1:W-:Y:S04]  /*1ea80*/  STL.64 [R1+0x1508], R24 ;  /* 0x0015081801007387 */ /* 0x0083e80000100a00 */
[----:B-1----:R-:W2:Y:S04]  /*1ea90*/  LDL.LU R24, [R1+0x70] ;  /* 0x0000700001187983 */ /* 0x002ea80000300800 */
[----:B------:R-:W2:Y:S04]  /*1eaa0*/  LDL.LU R25, [R1+0x74] ;  /* 0x0000740001197983 */ /* 0x000ea80000300800 */
[----:B------:R-:W2:Y:S04]  /*1eab0*/  LDL.LU R26, [R1+0x78] ;  /* 0x00007800011a7983 */ /* 0x000ea80000300800 */
[----:B------:R-:W2:Y:S04]  /*1eac0*/  LDL.LU R27, [R1+0x7c] ;  /* 0x00007c00011b7983 */ /* 0x000ea80000300800 */
[----:B------:R-:W2:Y:S04]  /*1ead0*/  LDL.LU.64 R22, [R1+0x1528] ;  /* 0x0015280001167983 */ /* 0x000ea80000300a00 */
[----:B------:R-:W2:Y:S04]  /*1eae0*/  LDL.LU.64 R20, [R1+0x1520] ;  /* 0x0015200001147983 */ /* 0x000ea80000300a00 */
[----:B------:R-:W-:Y:S04]  /*1eaf0*/  STL.64 [R1+0x80], R16 ;  /* 0x0000801001007387 */ /* 0x000fe80000100a00 */
[----:B------:R-:W-:Y:S04]  /*1eb00*/  STL [R1+0x88], R18 ;  /* 0x0000881201007387 */ /* 0x000fe80000100800 */
[----:B------:R-:W-:Y:S04]  /*1eb10*/  STL.64 [R1+0x14f8], R6 ;  /* 0x0014f80601007387 */ /* 0x000fe80000100a00 */
[----:B------:R1:W-:Y:S01]  /*1eb20*/  STL.64 [R1+0x14f0], R4 ;  /* 0x0014f00401007387 */ /* 0x0003e20000100a00 */
[----:B------:R-:W-:-:S03]  /*1eb30*/  IMAD.MOV.U32 R11, RZ, RZ, R19 ;  /* 0x000000ffff0b7224 */ /* 0x000fc600078e0013 */
[----:B-1----:R-:W3:Y:S04]  /*1eb40*/  LDL.LU R4, [R1+0x50] ;  /* 0x0000500001047983 */ /* 0x002ee80000300800 */
[----:B------:R-:W3:Y:S04]  /*1eb50*/  LDL.LU R5, [R1+0x54] ;  /* 0x0000540001057983 */ /* 0x000ee80000300800 */
[----:B------:R-:W3:Y:S04]  /*1eb60*/  LDL.LU R6, [R1+0x58] ;  /* 0x0000580001067983 */ /* 0x000ee80000300800 */
[----:B------:R-:W3:Y:S04]  /*1eb70*/  LDL.LU R7, [R1+0x5c] ;  /* 0x00005c0001077983 */ /* 0x000ee80000300800 */
[----:B------:R-:W4:Y:S04]  /*1eb80*/  LDL.LU R16, [R1] ;  /* 0x0000000001107983 */ /* 0x000f280000300800 */
[----:B------:R-:W4:Y:S04]  /*1eb90*/  LDL.LU R17, [R1+0x4] ;  /* 0x0000040001117983 */ /* 0x000f280000300800 */
[----:B------:R-:W2:Y:S04]  /*1eba0*/  LDL.LU R18, [R1+0x8] ;  /* 0x0000080001127983 */ /* 0x000ea80000300800 */
[----:B------:R-:W2:Y:S04]  /*1ebb0*/  LDL.LU R19, [R1+0xc] ;  /* 0x00000c0001137983 */ /* 0x000ea80000300800 */
[----:B--2---:R-:W-:Y:S04]  /*1ebc0*/  STL.64 [R1+0x14a8], R18 ;  /* 0x0014a81201007387 */ /* 0x004fe80000100a00 */
[----:B----4-:R1:W-:Y:S04]  /*1ebd0*/  STL.64 [R1+0x14a0], R16 ;  /* 0x0014a01001007387 */ /* 0x0103e80000100a00 */
[----:B-1----:R-:W2:Y:S04]  /*1ebe0*/  LDL.LU R16, [R1+0x100] ;  /* 0x0001000001107983 */ /* 0x002ea80000300800 */
[----:B------:R-:W2:Y:S01]  /*1ebf0*/  LDL.LU R17, [R1+0x104] ;  /* 0x0001040001117983 */ /* 0x000ea20000300800 */
[----:B------:R-:W-:-:S02]  /*1ec00*/  IMAD.MOV.U32 R18, RZ, RZ, R2 ;  /* 0x000000ffff127224 */ /* 0x000fc400078e0002 */
[----:B------:R-:W-:Y:S01]  /*1ec10*/  IMAD.MOV.U32 R19, RZ, RZ, R3 ;  /* 0x000000ffff137224 */ /* 0x000fe200078e0003 */
[----:B------:R-:W4:Y:S04]  /*1ec20*/  LDL.LU R2, [R1+0x151c] ;  /* 0x00151c0001027983 */ /* 0x000f280000300800 */
[----:B------:R-:W3:Y:S04]  /*1ec30*/  LDL.LU R3, [R1+0x1518] ;  /* 0x0015180001037983 */ /* 0x000ee80000300800 */
[----:B------:R-:W-:Y:S01]  /*1ec40*/  STL.64 [R1+0x14b8], R18 ;  /* 0x0014b81201007387 */ /* 0x000fe20000100a00 */
[C---:B------:R-:W-:Y:S03]  /*1ec50*/  HMMA.1688.F32.TF32 R24, R20.reuse, R12, R24 ;  /* 0x0000000c1418723c */ /* 0x040fe60000081018 */
[----:B--2---:R1:W-:Y:S04]  /*1ec60*/  STL.64 [R1+0x14b0], R16 ;  /* 0x0014b01001007387 */ /* 0x0043e80000100a00 */
[----:B-1----:R-:W2:Y:S04]  /*1ec70*/  LDL.LU R16, [R1+0x110] ;  /* 0x0001100001107983 */ /* 0x002ea80000300800 */
[----:B------:R-:W2:Y:S04]  /*1ec80*/  LDL.LU R17, [R1+0x114] ;  /* 0x0001140001117983 */ /* 0x000ea80000300800 */
[----:B------:R-:W2:Y:S04]  /*1ec90*/  LDL.LU R18, [R1+0x118] ;  /* 0x0001180001127983 */ /* 0x000ea80000300800 */
[----:B------:R-:W2:Y:S04]  /*1eca0*/  LDL.LU R19, [R1+0x11c] ;  /* 0x00011c0001137983 */ /* 0x000ea80000300800 */
[----:B--2---:R-:W-:Y:S04]  /*1ecb0*/  STL.64 [R1+0x14c8], R18 ;  /* 0x0014c81201007387 */ /* 0x004fe80000100a00 */
[----:B------:R1:W-:Y:S04]  /*1ecc0*/  STL.64 [R1+0x14c0], R16 ;  /* 0x0014c01001007387 */ /* 0x0003e80000100a00 */
[----:B-1----:R-:W2:Y:S04]  /*1ecd0*/  LDL.LU R16, [R1+0x30] ;  /* 0x0000300001107983 */ /* 0x002ea80000300800 */
[----:B------:R-:W2:Y:S04]  /*1ece0*/  LDL.LU R17, [R1+0x34] ;  /* 0x0000340001117983 */ /* 0x000ea80000300800 */
[----:B------:R-:W-:Y:S04]  /*1ecf0*/  STL.64 [R1+0x70], R24 ;  /* 0x0000701801007387 */ /* 0x000fe80000100a00 */
[----:B------:R1:W-:Y:S04]  /*1ed00*/  STL.64 [R1+0x78], R26 ;  /* 0x0000781a01007387 */ /* 0x0003e80000100a00 */
[----:B-1----:R-:W2:Y:S04]  /*1ed10*/  LDL.LU.64 R26, [R1+0x1510] ;  /* 0x00151000011a7983 */ /* 0x002ea80000300a00 */
[----:B------:R-:W2:Y:S02]  /*1ed20*/  LDL.LU.64 R24, [R1+0x1508] ;  /* 0x0015080001187983 */ /* 0x000ea40000300a00 */
[C---:B--2---:R-:W-:Y:S11]  /*1ed30*/  HMMA.1688.F32.TF32 R24, R20.reuse, R8, R24 ;  /* 0x000000081418723c */ /* 0x044ff60000081018 */
[----:B------:R-:W-:Y:S11]  /*1ed40*/  @!UPT UIADD3 URZ, URZ, URZ, URZ ;  /* 0x0000003f3f3ff290 */ /* 0x000ff6000fffe03f */
[----:B------:R-:W-:Y:S01]  /*1ed50*/  @!UPT UIADD3 URZ, URZ, URZ, URZ ;  /* 0x0000003f3f3ff290 */ /* 0x000fe2000fffe03f */
[----:B------:R1:W-:Y:S04]  /*1ed60*/  STL.64 [R1+0x60], R24 ;  /* 0x0000601801007387 */ /* 0x0003e80000100a00 */
[----:B------:R-:W-:Y:S04]  /*1ed70*/  STL.64 [R1+0x68], R26 ;  /* 0x0000681a01007387 */ /* 0x000fe80000100a00 */
[----:B-1----:R-:W2:Y:S01]  /*1ed80*/  LDL.LU.64 R24, [R1+0x1500] ;  /* 0x0015000001187983 */ /* 0x002ea20000300a00 */
[----:B---3--:R-:W-:Y:S02]  /*1ed90*/  IMAD.MOV.U32 R18, RZ, RZ, R3 ;  /* 0x000000ffff127224 */ /* 0x008fe400078e0003 */
[----:B----4-:R-:W-:Y:S01]  /*1eda0*/  IMAD.MOV.U32 R19, RZ, RZ, R2 ;  /* 0x000000ffff137224 */ /* 0x010fe200078e0002 */
[----:B--2---:R-:W-:Y:S01]  /*1edb0*/  HMMA.1688.F32.TF32 R4, R20, R24, R4 ;  /* 0x000000181404723c */ /* 0x004fe20000081004 */
[----:B------:R-:W-:-:S02]  /*1edc0*/  IMAD.MOV.U32 R3, RZ, RZ, R24 ;  /* 0x000000ffff037224 */ /* 0x000fc400078e0018 */
[----:B------:R-:W-:Y:S11]  /*1edd0*/  IMAD.MOV.U32 R2, RZ, RZ, R25 ;  /* 0x000000ffff027224 */ /* 0x000ff600078e0019 */
[----:B------:R-:W-:Y:S09]  /*1ede0*/  @!UPT UIADD3 URZ, URZ, URZ, URZ ;  /* 0x0000003f3f3ff290 */ /* 0x000ff2000fffe03f */
[----:B------:R-:W-:Y:S04]  /*1edf0*/  STL.64 [R1+0x50], R4 ;  /* 0x0000500401007387 */ /* 0x000fe80000100a00 */
[----:B------:R1:W-:Y:S04]  /*1ee00*/  STL.64 [R1+0x58], R6 ;  /* 0x0000580601007387 */ /* 0x0003e80000100a00 */
[----:B-1----:R-:W2:Y:S04]  /*1ee10*/  LDL.LU.64 R6, [R1+0x14f8] ;  /* 0x0014f80001067983 */ /* 0x002ea80000300a00 */
[----:B------:R-:W3:Y:S04]  /*1ee20*/  LDL.LU.64 R4, [R1+0x14f0] ;  /* 0x0014f00001047983 */ /* 0x000ee80000300a00 */
[----:B------:R-:W3:Y:S04]  /*1ee30*/  LDL.LU.64 R26, [R1+0x14e8] ;  /* 0x0014e800011a7983 */ /* 0x000ee80000300a00 */
[----:B------:R-:W3:Y:S02]  /*1ee40*/  LDL.LU.64 R24, [R1+0x14e0] ;  /* 0x0014e00001187983 */ /* 0x000ee40000300a00 */
[----:B---3--:R-:W-:Y:S02]  /*1ee50*/  HMMA.1688.F32.TF32 R20, R20, R4, R24 ;  /* 0x000000041414723c */ /* 0x008fe40000081018 */
[----:B------:R-:W3:Y:S04]  /*1ee60*/  LDL.LU.64 R26, [R1+0x14d8] ;  /* 0x0014d800011a7983 */ /* 0x000ee80000300a00 */
[----:B------:R-:W3:Y:S11]  /*1ee70*/  LDL.LU.64 R24, [R1+0x14d0] ;  /* 0x0014d00001187983 */ /* 0x000ef60000300a00 */
[----:B------:R-:W-:Y:S06]  /*1ee80*/  @!UPT UIADD3 URZ, URZ, URZ, URZ ;  /* 0x0000003f3f3ff290 */ /* 0x000fec000fffe03f */
[----:B------:R-:W-:Y:S04]  /*1ee90*/  STL.64 [R1+0x40], R20 ;  /* 0x0000401401007387 */ /* 0x000fe80000100a00 */
[----:B------:R-:W-:Y:S01]  /*1eea0*/  STL.64 [R1+0x48], R22 ;  /* 0x0000481601007387 */ /* 0x000fe20000100a00 */
[C---:B---3--:R-:W-:Y:S11]  /*1eeb0*/  HMMA.1688.F32.TF32 R16, R24.reuse, R12, R16 ;  /* 0x0000000c1810723c */ /* 0x048ff60000081010 */
[----:B------:R-:W-:Y:S11]  /*1eec0*/  @!UPT UIADD3 URZ, URZ, URZ, URZ ;  /* 0x0000003f3f3ff290 */ /* 0x000ff6000fffe03f */
[----:B------:R-:W-:Y:S01]  /*1eed0*/  @!UPT UIADD3 URZ, URZ, URZ, URZ ;  /* 0x0000003f3f3ff290 */ /* 0x000fe2000fffe03f */
[----:B------:R-:W-:Y:S04]  /*1eee0*/  STL.64 [R1+0x30], R16 ;  /* 0x0000301001007387 */ /* 0x000fe80000100a00 */
[----:B------:R1:W-:Y:S04]  /*1eef0*/  STL.64 [R1+0x38], R18 ;  /* 0x0000381201007387 */ /* 0x0003e80000100a00 */
[----:B-1----:R-:W3:Y:S04]  /*1ef00*/  LDL.LU.64 R18, [R1+0x14c8] ;  /* 0x0014c80001127983 */ /* 0x002ee80000300a00 */
[----:B------:R-:W3:Y:S02]  /*1ef10*/  LDL.LU.64 R16, [R1+0x14c0] ;  /* 0x0014c00001107983 */ /* 0x000ee40000300a00 */
        /* <DEDUP_REMOVED lines=8> */
[----:B------:R-:W-:-:S07]  /*1efa0*/  IMAD.MOV.U32 R21, RZ, RZ, R2 ;  /* 0x000000ffff157224 */ /* 0x000fce00078e0002 */
[C---:B---3--:R-:W-:Y:S01]  /*1efb0*/  HMMA.1688.F32.TF32 R20, R24.reuse, R20, R16 ;  /* 0x000000141814723c */ /* 0x048fe20000081010 */
[----:B------:R-:W3:Y:S04]  /*1efc0*/  LDL.LU.64 R18, [R1+0x14a8] ;  /* 0x0014a80001127983 */ /* 0x000ee80000300a00 */
[----:B------:R-:W3:Y:S11]  /*1efd0*/  LDL.LU.64 R16, [R1+0x14a0] ;  /* 0x0014a00001107983 */ /* 0x000ef60000300a00 */
[----:B------:R-:W-:Y:S08]  /*1efe0*/  @!UPT UIADD3 URZ, URZ, URZ, URZ ;  /* 0x0000003f3f3ff290 */ /* 0x000ff0000fffe03f */
[----:B------:R-:W-:Y:S02]  /*1eff0*/  IMAD.MOV.U32 R3, RZ, RZ, R23 ;  /* 0x000000ffff037224 */ /* 0x000fe400078e0017 */
[----:B------:R-:W-:Y:S01]  /*1f000*/  IMAD.MOV.U32 R8, RZ, RZ, R22 ;  /* 0x000000ffff087224 */ /* 0x000fe200078e0016 */
[----:B------:R-:W-:Y:S04]  /*1f010*/  LDS R23, [R28+0x82c80] ;  /* 0x082c80001c177984 */ /* 0x000fe80000000800 */
[----:B------:R1:W-:Y:S01]  /*1f020*/  STL [R1+0x13b8], R3 ;  /* 0x0013b80301007387 */ /* 0x0003e20000100800 */
[----:B------:R-:W-:Y:S02]  /*1f030*/  IMAD.MOV.U32 R9, RZ, RZ, R21 ;  /* 0x000000ffff097224 */ /* 0x000fe400078e0015 */
[----:B------:R-:W-:Y:S01]  /*1f040*/  IMAD.MOV.U32 R12, RZ, RZ, R20 ;  /* 0x000000ffff0c7224 */ /* 0x000fe200078e0014 */
[----:B------:R-:W-:Y:S04]  /*1f050*/  LDS R22, [R0+0x82c80] ;  /* 0x082c800000167984 */ /* 0x000fe80000000800 */
[----:B------:R-:W-:Y:S04]  /*1f060*/  LDS R20, [R0+0x82800] ;  /* 0x0828000000147984 */ /* 0x000fe80000000800 */
[----:B-1----:R-:W4:Y:S04]  /*1f070*/  LDL R3, [R1+0x1c0] ;  /* 0x0001c00001037983 */ /* 0x002f280000100800 */
[----:B------:R-:W-:Y:S04]  /*1f080*/  STL [R1+0x13b4], R8 ;  /* 0x0013b40801007387 */ /* 0x000fe80000100800 */
[----:B------:R-:W-:Y:S04]  /*1f090*/  STL [R1+0x13b0], R9 ;  /* 0x0013b00901007387 */ /* 0x000fe80000100800 */
[----:B------:R-:W-:Y:S04]  /*1f0a0*/  STL [R1+0x13ac], R12 ;  /* 0x0013ac0c01007387 */ /* 0x000fe80000100800 */
[----:B------:R-:W-:Y:S04]  /*1f0b0*/  LDS R21, [R28+0x82880] ;  /* 0x082880001c157984 */ /* 0x000fe80000000800 */
[----:B------:R-:W-:Y:S04]  /*1f0c0*/  LDS R9, [R0+0x82c00] ;  /* 0x082c000000097984 */ /* 0x000fe80000000800 */
[----:B------:R-:W-:Y:S04]  /*1f0d0*/  LDS R12, [R28+0x82800] ;  /* 0x082800001c0c7984 */ /* 0x000fe80000000800 */
[----:B------:R-:W-:Y:S01]  /*1f0e0*/  LDS R8, [R28+0x82c00] ;  /* 0x082c00001c087984 */ /* 0x000fe20000000800 */
[----:B---3--:R-:W-:Y:S03]  /*1f0f0*/  HMMA.1688.F32.TF32 R16, R24, R4, R16 ;  /* 0x000000041810723c */ /* 0x008fe60000081010 */
[----:B------:R-:W-:Y:S04]  /*1f100*/  LDS R26, [R29+0x82c80] ;  /* 0x082c80001d1a7984 */ /* 0x000fe80000000800 */
[----:B------:R-:W-:Y:S11]  /*1f110*/  LDS R24, [R29+0x82880] ;  /* 0x082880001d187984 */ /* 0x000ff60000000800 */
[----:B------:R-:W-:Y:S05]  /*1f120*/  @!UPT UIADD3 URZ, URZ, URZ, URZ ;  /* 0x0000003f3f3ff290 */ /* 0x000fea000fffe03f */
[----:B------:R-:W-:Y:S01]  /*1f130*/  STL.64 [R1+0x100], R16 ;  /* 0x0001001001007387 */ /* 0x000fe20000100a00 */
[----:B------:R-:W-:Y:S02]  /*1f140*/  IMAD.MOV.U32 R2, RZ, RZ, R18 ;  /* 0x000000ffff027224 */ /* 0x000fe400078e0012 */
[----:B------:R-:W-:Y:S01]  /*1f150*/  IMAD.MOV.U32 R13, RZ, RZ, R19 ;  /* 0x000000ffff0d7224 */ /* 0x000fe200078e0013 */
[----:B------:R-:W-:Y:S04]  /*1f160*/  LDS R18, [R29+0x82c00] ;  /* 0x082c00001d127984 */ /* 0x000fe80000000800 */
[----:B------:R-:W-:Y:S04]  /*1f170*/  LDS R16, [R29+0x82800] ;  /* 0x082800001d107984 */ /* 0x000fe80000000800 */
[----:B----4-:R-:W1:Y:S04]  /*1f180*/  LDS R19, [R3+0x82c00] ;  /* 0x082c000003137984 */ /* 0x010e680000000800 */
[----:B------:R-:W3:Y:S04]  /*1f190*/  LDS R17, [R3+0x82800] ;  /* 0x0828000003117984 */ /* 0x000ee80000000800 */
[----:B--2---:R2:W-:Y:S04]  /*1f1a0*/  STL.64 [R1+0x1470], R6 ;  /* 0x0014700601007387 */ /* 0x0045e80000100a00 */
[----:B------:R-:W4:Y:S04]  /*1f1b0*/  LDL.LU R4, [R1+0xf0] ;  /* 0x0000f00001047983 */ /* 0x000f280000300800 */
[----:B------:R-:W4:Y:S01]  /*1f1c0*/  LDL.LU R5, [R1+0xf4] ;  /* 0x0000f40001057983 */ /* 0x000f220000300800 */
[----:B--2---:R-:W-:-:S03]  /*1f1d0*/  IMAD.MOV.U32 R6, RZ, RZ, R14 ;  /* 0x000000ffff067224 */ /* 0x004fc600078e000e */
[----:B------:R-:W-:Y:S01]  /*1f1e0*/  LDS R27, [R3+0x82c80] ;  /* 0x082c8000031b7984 */ /* 0x000fe20000000800 */
[----:B------:R-:W-:-:S03]  /*1f1f0*/  IMAD.MOV.U32 R7, RZ, RZ, R15 ;  /* 0x000000ffff077224 */ /* 0x000fc600078e000f */
[----:B------:R-:W4:Y:S04]  /*1f200*/  LDL.LU R14, [R1+0x1498] ;  /* 0x00149800010e7983 */ /* 0x000f280000300800 */
[----:B------:R-:W4:Y:S04]  /*1f210*/  LDL.LU R15, [R1+0x1494] ;  /* 0x00149400010f7983 */ /* 0x000f280000300800 */
[----:B------:R-:W-:Y:S04]  /*1f220*/  STL [R1+0x13c0], R13 ;  /* 0x0013c00d01007387 */ /* 0x000fe80000100800 */
[----:B------:R-:W-:Y:S04]  /*1f230*/  STL [R1+0x13bc], R2 ;  /* 0x0013bc0201007387 */ /* 0x000fe80000100800 */
[----:B-1----:R-:W-:Y:S04]  /*1f240*/  STL.64 [R1+0x1458], R18 ;  /* 0x0014581201007387 */ /* 0x002fe80000100a00 */
[----:B---3--:R1:W-:Y:S04]  /*1f250*/  STL.64 [R1+0x1450], R16 ;  /* 0x0014501001007387 */ /* 0x0083e80000100a00 */
[----:B------:R-:W-:Y:S01]  /*1f260*/  LDS R25, [R3+0x82880] ;  /* 0x0828800003197984 */ /* 0x000fe20000000800 */
[----:B-1----:R-:W-:-:S03]  /*1f270*/  IMAD.MOV.U32 R16, RZ, RZ, R20 ;  /* 0x000000ffff107224 */ /* 0x002fc600078e0014 */
[----:B------:R-:W1:Y:S04]  /*1f280*/  LDS R20, [R0+0x82880] ;  /* 0x0828800000147984 */ /* 0x000e680000000800 */
[----:B------:R-:W-:Y:S04]  /*1f290*/  STL [R1+0x13c4], R0 ;  /* 0x0013c40001007387 */ /* 0x000fe80000100800 */
[----:B------:R-:W-:Y:S04]  /*1f2a0*/  STL.64 [R1+0x1418], R22 ;  /* 0x0014181601007387 */ /* 0x000fe80000100a00 */
[----:B-1----:R-:W-:Y:S04]  /*1f2b0*/  STL.64 [R1+0x1410], R20 ;  /* 0x0014101401007387 */ /* 0x002fe80000100a00 */
[----:B------:R-:W-:Y:S04]  /*1f2c0*/  STL [R1+0x13c8], R28 ;  /* 0x0013c81c01007387 */ /* 0x000fe80000100800 */
[----:B------:R-:W-:Y:S04]  /*1f2d0*/  STL [R1+0x134c], R29 ;  /* 0x00134c1d01007387 */ /* 0x000fe80000100800 */
[----:B------:R1:W-:Y:S04]  /*1f2e0*/  STL.64 [R1+0x13e8], R26 ;  /* 0x0013e81a01007387 */ /* 0x0003e80000100a00 */
[----:B------:R2:W-:Y:S04]  /*1f2f0*/  STL.64 [R1+0x13e0], R24 ;  /* 0x0013e01801007387 */ /* 0x0005e80000100a00 */
[----:B-1----:R-:W3:Y:S01]  /*1f300*/  LDL.LU.64 R26, [R1+0x28] ;  /* 0x00002800011a7983 */ /* 0x002ee20000300a00 */
[----:B------:R-:W-:-:S02]  /*1f310*/  IMAD.MOV.U32 R17, RZ, RZ, R12 ;  /* 0x000000ffff117224 */ /* 0x000fc400078e000c */
[----:B------:R-:W-:Y:S02]  /*1f320*/  IMAD.MOV.U32 R18, RZ, RZ, R9 ;  /* 0x000000ffff127224 */ /* 0x000fe400078e0009 */
[----:B------:R-:W-:Y:S02]  /*1f330*/  IMAD.MOV.U32 R19, RZ, RZ, R8 ;  /* 0x000000ffff137224 */ /* 0x000fe400078e0008 */
[----:B------:R-:W-:Y:S01]  /*1f340*/  IMAD.MOV.U32 R23, RZ, RZ, R11 ;  /* 0x000000ffff177224 */ /* 0x000fe200078e000b */
[----:B---3--:R1:W-:Y:S04]  /*1f350*/  STL.64 [R1+0x1478], R26 ;  /* 0x0014781a01007387 */ /* 0x0083e80000100a00 */
[----:B------:R-:W3:Y:S04]  /*1f360*/  LDL.LU R20, [R1+0x80] ;  /* 0x0000800001147983 */ /* 0x000ee80000300800 */
[----:B------:R-:W3:Y:S04]  /*1f370*/  LDL.LU R21, [R1+0x84] ;  /* 0x0000840001157983 */ /* 0x000ee80000300800 */
[----:B------:R-:W3:Y:S01]  /*1f380*/  LDL.LU R22, [R1+0x88] ;  /* 0x0000880001167983 */ /* 0x000ee20000300800 */
[----:B----4-:R-:W-:Y:S03]  /*1f390*/  HMMA.1688.F32.TF32 R4, R16, R14, R4 ;  /* 0x0000000e1004723c */ /* 0x010fe60000081004 */
[----:B------:R-:W4:Y:S04]  /*1f3a0*/  LDL.LU R11, [R1+0x1490] ;  /* 0x00149000010b7983 */ /* 0x000f280000300800 */
[----:B--2---:R-:W2:Y:S04]  /*1f3b0*/  LDL.LU R24, [R1+0xe0] ;  /* 0x0000e00001187983 */ /* 0x004ea80000300800 */
[----:B------:R-:W2:Y:S04]  /*1f3c0*/  LDL.LU R25, [R1+0xe4] ;  /* 0x0000e40001197983 */ /* 0x000ea80000300800 */
[----:B-1----:R-:W2:Y:S04]  /*1f3d0*/  LDL.LU R26, [R1+0xe8] ;  /* 0x0000e800011a7983 */ /* 0x002ea80000300800 */
[----:B------:R-:W2:Y:S05]  /*1f3e0*/  LDL.LU R27, [R1+0xec] ;  /* 0x0000ec00011b7983 */ /* 0x000eaa0000300800 */
[----:B------:R-:W-:-:S02]  /*1f3f0*/  IMAD.MOV.U32 R3, RZ, RZ, R4 ;  /* 0x000000ffff037224 */ /* 0x000fc400078e0004 */
[----:B------:R-:W-:Y:S01]  /*1f400*/  IMAD.MOV.U32 R8, RZ, RZ, R5 ;  /* 0x000000ffff087224 */ /* 0x000fe200078e0005 */
[----:B------:R-:W2:Y:S01]  /*1f410*/  LDL.LU R4, [R1+0xd0] ;  /* 0x0000d00001047983 */ /* 0x000ea20000300800 */
[----:B------:R-:W-:Y:S02]  /*1f420*/  IMAD.MOV.U32 R9, RZ, RZ, R6 ;  /* 0x000000ffff097224 */ /* 0x000fe400078e0006 */
[----:B------:R-:W-:Y:S01]  /*1f430*/  IMAD.MOV.U32 R12, RZ, RZ, R7 ;  /* 0x000000ffff0c7224 */ /* 0x000fe200078e0007 */
[----:B------:R-:W2:Y:S04]  /*1f440*/  LDL.LU R5, [R1+0xd4] ;  /* 0x0000d40001057983 */ /* 0x000ea80000300800 */
[----:B------:R-:W2:Y:S04]  /*1f450*/  LDL.LU R6, [R1+0xd8] ;  /* 0x0000d80001067983 */ /* 0x000ea80000300800 */
[----:B------:R-:W2:Y:S04]  /*1f460*/  LDL.LU R7, [R1+0xdc] ;  /* 0x0000dc0001077983 */ /* 0x000ea80000300800 */
[----:B---3--:R-:W-:Y:S04]  /*1f470*/  STL.64 [R1+0x1428], R22 ;  /* 0x0014281601007387 */ /* 0x008fe80000100a00 */
[----:B------:R1:W-:Y:S04]  /*1f480*/  STL.64 [R1+0x1420], R20 ;  /* 0x0014201401007387 */ /* 0x0003e80000100a00 */
[----:B-1----:R-:W3:Y:S04]  /*1f490*/  LDL.LU R20, [R1+0x90] ;  /* 0x0000900001147983 */ /* 0x002ee80000300800 */
[----:B------:R-:W3:Y:S04]  /*1f4a0*/  LDL.LU R21, [R1+0x94] ;  /* 0x0000940001157983 */ /* 0x000ee80000300800 */
[----:B------:R-:W2:Y:S01]  /*1f4b0*/  LDL.LU R22, [R1+0x98] ;  /* 0x0000980001167983 */ /* 0x000ea20000300800 */
[----:B------:R-:W-:-:S03]  /*1f4c0*/  IMAD.MOV.U32 R23, RZ, RZ, R10 ;  /* 0x000000ffff177224 */ /* 0x000fc600078e000a */
[----:B------:R-:W3:Y:S04]  /*1f4d0*/  LDL.LU R10, [R1+0x148c] ;  /* 0x00148c00010a7983 */ /* 0x000ee80000300800 */
[----:B--2---:R-:W-:Y:S04]  /*1f4e0*/  STL.64 [R1+0x1438], R22 ;  /* 0x0014381601007387 */ /* 0x004fe80000100a00 */
[----:B---3--:R1:W-:Y:S04]  /*1f4f0*/  STL.64 [R1+0x1430], R20 ;  /* 0x0014301401007387 */ /* 0x0083e80000100a00 */
[----:B-1----:R-:W2:Y:S04]  /*1f500*/  LDL.LU R20, [R1+0xa0] ;  /* 0x0000a00001147983 */ /* 0x002ea80000300800 */
[----:B------:R-:W2:Y:S04]  /*1f510*/  LDL.LU R21, [R1+0xa4] ;  /* 0x0000a40001157983 */ /* 0x000ea80000300800 */
[----:B------:R-:W3:Y:S01]  /*1f520*/  LDL.LU R22, [R1+0xa8] ;  /* 0x0000a80001167983 */ /* 0x000ee20000300800 */
[----:B----4-:R-:W-:-:S03]  /*1f530*/  IMAD.MOV.U32 R23, RZ, RZ, R11 ;  /* 0x000000ffff177224 */ /* 0x010fc600078e000b */
[----:B------:R-:W4:Y:S04]  /*1f540*/  LDL.LU R11, [R1+0x1488] ;  /* 0x00148800010b7983 */ /* 0x000f280000300800 */
[----:B---3--:R-:W-:Y:S04]  /*1f550*/  STL.64 [R1+0x1448], R22 ;  /* 0x0014481601007387 */ /* 0x008fe80000100a00 */
[----:B--2---:R1:W-:Y:S04]  /*1f560*/  STL.64 [R1+0x1440], R20 ;  /* 0x0014401401007387 */ /* 0x0043e80000100a00 */
[----:B-1----:R-:W2:Y:S04]  /*1f570*/  LDL.LU R20, [R1+0xb0] ;  /* 0x0000b00001147983 */ /* 0x002ea80000300800 */
[----:B------:R-:W2:Y:S04]  /*1f580*/  LDL.LU R21, [R1+0xb4] ;  /* 0x0000b40001157983 */ /* 0x000ea80000300800 */
[----:B------:R-:W3:Y:S01]  /*1f590*/  LDL.LU R22, [R1+0xb8] ;  /* 0x0000b80001167983 */ /* 0x000ee20000300800 */
[----:B------:R-:W-:-:S03]  /*1f5a0*/  IMAD.MOV.U32 R23, RZ, RZ, R10 ;  /* 0x000000ffff177224 */ /* 0x000fc600078e000a */
[----:B------:R-:W2:Y:S04]  /*1f5b0*/  LDL.LU R10, [R1+0x1484] ;  /* 0x00148400010a7983 */ /* 0x000ea80000300800 */
[----:B---3--:R-:W-:Y:S04]  /*1f5c0*/  STL.64 [R1+0x1468], R22 ;  /* 0x0014681601007387 */ /* 0x008fe80000100a00 */
[----:B--2---:R4:W-:Y:S02]  /*1f5d0*/  STL.64 [R1+0x1460], R20 ;  /* 0x0014601401007387 */ /* 0x0049e40000100a00 */
[----:B----4-:R-:W-:-:S02]  /*1f5e0*/  IMAD.MOV.U32 R20, RZ, RZ, R11 ;  /* 0x000000ffff147224 */ /* 0x010fc400078e000b */
[----:B------:R-:W2:Y:S04]  /*1f5f0*/  LDL.LU R11, [R1+0x1480] ;  /* 0x00148000010b7983 */ /* 0x000ea80000300800 */
[----:B------:R-:W3:Y:S04]  /*1f600*/  LDL.LU R21, [R1+0xc4] ;  /* 0x0000c40001157983 */ /* 0x000ee80000300800 */
[----:B------:R-:W3:Y:S04]  /*1f610*/  LDL.LU R22, [R1+0xc8] ;  /* 0x0000c80001167983 */ /* 0x000ee80000300800 */
[----:B------:R-:W3:Y:S04]  /*1f620*/  LDL.LU R23, [R1+0xcc] ;  /* 0x0000cc0001177983 */ /* 0x000ee80000300800 */
[----:B------:R-:W-:Y:S04]  /*1f630*/  STL [R1+0x13d8], R12 ;  /* 0x0013d80c01007387 */ /* 0x000fe80000100800 */
[----:B------:R-:W-:Y:S04]  /*1f640*/  STL [R1+0x13d4], R9 ;  /* 0x0013d40901007387 */ /* 0x000fe80000100800 */
[----:B------:R1:W-:Y:S04]  /*1f650*/  STL [R1+0x13d0], R8 ;  /* 0x0013d00801007387 */ /* 0x0003e80000100800 */
[----:B------:R4:W-:Y:S01]  /*1f660*/  STL [R1+0x13cc], R3 ;  /* 0x0013cc0301007387 */ /* 0x0009e20000100800 */
[C---:B--2---:R-:W-:Y:S11]  /*1f670*/  HMMA.1688.F32.TF32 R24, R16.reuse, R10, R24 ;  /* 0x0000000a1018723c */ /* 0x044ff60000081018 */
[----:B------:R-:W-:Y:S11]  /*1f680*/  @!UPT UIADD3 URZ, URZ, URZ, URZ ;  /* 0x0000003f3f3ff290 */ /* 0x000ff6000fffe03f */
[----:B------:R-:W-:Y:S02]  /*1f690*/  @!UPT UIADD3 URZ, URZ, URZ, URZ ;  /* 0x0000003f3f3ff290 */ /* 0x000fe4000fffe03f */
[----:B------:R-:W-:Y:S02]  /*1f6a0*/  IMAD.MOV.U32 R13, RZ, RZ, R26 ;  /* 0x000000ffff0d7224 */ /* 0x000fe400078e001a */
[----:B------:R-:W-:Y:S02]  /*1f6b0*/  IMAD.MOV.U32 R2, RZ, RZ, R27 ;  /* 0x000000ffff027224 */ /* 0x000fe400078e001b */
[----:B------:R-:W2:Y:S02]  /*1f6c0*/  LDL.LU.64 R26, [R1+0x1478] ;  /* 0x00147800011a7983 */ /* 0x000ea40000300a00 */
[C---:B--2---:R-:W-:Y:S11]  /*1f6d0*/  HMMA.1688.F32.TF32 R4, R16.reuse, R26, R4 ;  /* 0x0000001a1004723c */ /* 0x044ff60000081004 */
[----:B------:R-:W-:Y:S11]  /*1f6e0*/  @!UPT UIADD3 URZ, URZ, URZ, URZ ;  /* 0x0000003f3f3ff290 */ /* 0x000ff6000fffe03f */
[----:B------:R-:W-:Y:S02]  /*1f6f0*/  @!UPT UIADD3 URZ, URZ, URZ, URZ ;  /* 0x0000003f3f3ff290 */ /* 0x000fe4000fffe03f */
[----:B-1----:R-:W-:Y:S02]  /*1f700*/  IMAD.MOV.U32 R8, RZ, RZ, R6 ;  /* 0x000000ffff087224 */ /* 0x002fe400078e0006 */
[----:B----4-:R-:W-:Y:S02]  /*1f710*/  IMAD.MOV.U32 R3, RZ, RZ, R7 ;  /* 0x000000ffff037224 */ /* 0x010fe400078e0007 */
[----:B------:R-:W3:Y:S02]  /*1f720*/  LDL.LU.64 R6, [R1+0x1470] ;  /* 0x0014700001067983 */ /* 0x000ee40000300a00 */
[----:B---3--:R-:W-:Y:S02]  /*1f730*/  HMMA.1688.F32.TF32 R16, R16, R6, R20 ;  /* 0x000000061010723c */ /* 0x008fe40000081014 */
[----:B------:R-:W2:Y:S04]  /*1f740*/  LDL.LU.64 R22, [R1+0x1468] ;  /* 0x0014680001167983 */ /* 0x000ea80000300a00 */
[----:B------:R-:W2:Y:S11]  /*1f750*/  LDL.LU.64 R20, [R1+0x1460] ;  /* 0x0014600001147983 */ /* 0x000eb60000300a00 */
[----:B------:R-:W-:Y:S06]  /*1f760*/  @!UPT UIADD3 URZ, URZ, URZ, URZ ;  /* 0x0000003f3f3ff290 */ /* 0x000fec000fffe03f */
[----:B------:R-:W-:Y:S01]  /*1f770*/  STL [R1+0xc0], R16 ;  /* 0x0000c01001007387 */ /* 0x000fe20000100800 */
[----:B------:R-:W-:-:S03]  /*1f780*/  IMAD.MOV.U32 R29, RZ, RZ, R17 ;  /* 0x000000ffff1d7224 */ /* 0x000fc600078e0011 */
        /* <DEDUP_REMOVED lines=8> */
[----:B-1----:R-:W2:Y:S04]  /*1f810*/  LDL.LU.64 R22, [R1+0x1448] ;  /* 0x0014480001167983 */ /* 0x002ea80000300a00 */
[----:B------:R-:W2:Y:S02]  /*1f820*/  LDL.LU.64 R20, [R1+0x1440] ;  /* 0x0014400001147983 */ /* 0x000ea40000300a00 */
[----:B--2---:R-:W-:Y:S11]  /*1f830*/  HMMA.1688.F32.TF32 R20, R16, R10, R20 ;  /* 0x0000000a1014723c */ /* 0x004ff60000081014 */
[----:B------:R-:W-:Y:S11]  /*1f840*/  @!UPT UIADD3 URZ, URZ, URZ, URZ ;  /* 0x0000003f3f3ff290 */ /* 0x000ff6000fffe03f */
[----:B------:R-:W-:Y:S01]  /*1f850*/  @!UPT UIADD3 URZ, URZ, URZ, URZ ;  /* 0x0000003f3f3ff290 */ /* 0x000fe2000fffe03f */
[----:B------:R-:W-:Y:S04]  /*1f860*/  STL.64 [R1+0x130], R20 ;  /* 0x0001301401007387 */ /* 0x000fe80000100a00 */
[----:B------:R1:W-:Y:S04]  /*1f870*/  STL.64 [R1+0x138], R22 ;  /* 0x0001381601007387 */ /* 0x0003e80000100a00 */
[----:B-1----:R-:W2:Y:S04]  /*1f880*/  LDL.LU.64 R22, [R1+0x1438] ;  /* 0x0014380001167983 */ /* 0x002ea80000300a00 */
[----:B------:R-:W2:Y:S01]  /*1f890*/  LDL.LU.64 R20, [R1+0x1430] ;  /* 0x0014300001147983 */ /* 0x000ea20000300a00 */
[----:B------:R-:W-:-:S03]  /*1f8a0*/  IMAD.MOV.U32 R9, RZ, RZ, R5 ;  /* 0x000000ffff097224 */ /* 0x000fc600078e0005 */
[----:B------:R-:W-:Y:S04]  /*1f8b0*/  STL.64 [R1+0x1408], R10 ;  /* 0x0014080a01007387 */ /* 0x000fe80000100a00 */
[----:B------:R1:W-:Y:S04]  /*1f8c0*/  STL.64 [R1+0x1400], R8 ;  /* 0x0014000801007387 */ /* 0x0003e80000100a00 */
[----:B-1----:R-:W3:Y:S04]  /*1f8d0*/  LDL.LU R8, [R1+0x70] ;  /* 0x0000700001087983 */ /* 0x002ee80000300800 */
[----:B------:R-:W3:Y:S04]  /*1f8e0*/  LDL.LU R9, [R1+0x74] ;  /* 0x0000740001097983 */ /* 0x000ee80000300800 */
[----:B------:R-:W3:Y:S04]  /*1f8f0*/  LDL.LU R10, [R1+0x78] ;  /* 0x00007800010a7983 */ /* 0x000ee80000300800 */
[----:B------:R-:W3:Y:S01]  /*1f900*/  LDL.LU R11, [R1+0x7c] ;  /* 0x00007c00010b7983 */ /* 0x000ee20000300800 */
[----:B--2---:R-:W-:Y:S11]  /*1f910*/  HMMA.1688.F32.TF32 R20, R16, R26, R20 ;  /* 0x0000001a1014723c */ /* 0x004ff60000081014 */
[----:B------:R-:W-:Y:S11]  /*1f920*/  @!UPT UIADD3 URZ, URZ, URZ, URZ ;  /* 0x0000003f3f3ff290 */ /* 0x000ff6000fffe03f */
[----:B------:R-:W-:Y:S01]  /*1f930*/  @!UPT UIADD3 URZ, URZ, URZ, URZ ;  /* 0x0000003f3f3ff290 */ /* 0x000fe2000fffe03f */
[----:B------:R-:W-:Y:S04]  /*1f940*/  STL.64 [R1+0x120], R20 ;  /* 0x0001201401007387 */ /* 0x000fe80000100a00 */
[----:B------:R1:W-:Y:S04]  /*1f950*/  STL.64 [R1+0x128], R22 ;  /* 0x0001281601007387 */ /* 0x0003e80000100a00 */
[----:B-1----:R-:W2:Y:S04]  /*1f960*/  LDL.LU.64 R22, [R1+0x1428] ;  /* 0x0014280001167983 */ /* 0x002ea80000300a00 */
[----:B------:R-:W2:Y:S01]  /*1f970*/  LDL.LU.64 R20, [R1+0x1420] ;  /* 0x0014200001147983 */ /* 0x000ea20000300a00 */
[----:B------:R-:W-:-:S02]  /*1f980*/  IMAD.MOV.U32 R28, RZ, RZ, R24 ;  /* 0x000000ffff1c7224 */ /* 0x000fc400078e0018 */
[----:B------:R-:W-:Y:S01]  /*1f990*/  IMAD.MOV.U32 R0, RZ, RZ, R25 ;  /* 0x000000ffff007224 */ /* 0x000fe200078e0019 */
[----:B------:R1:W-:Y:S04]  /*1f9a0*/  STL.64 [R1+0x13f8], R26 ;  /* 0x0013f81a01007387 */ /* 0x0003e80000100a00 */
[----:B------:R-:W4:Y:S04]  /*1f9b0*/  LDL.LU R24, [R1+0x60] ;  /* 0x0000600001187983 */ /* 0x000f280000300800 */
[----:B------:R-:W4:Y:S04]  /*1f9c0*/  LDL.LU R25, [R1+0x64] ;  /* 0x0000640001197983 */ /* 0x000f280000300800 */
[----:B-1----:R-:W4:Y:S04]  /*1f9d0*/  LDL.LU R26, [R1+0x68] ;  /* 0x00006800011a7983 */ /* 0x002f280000300800 */
[----:B------:R-:W4:Y:S01]  /*1f9e0*/  LDL.LU R27, [R1+0x6c] ;  /* 0x00006c00011b7983 */ /* 0x000f220000300800 */
[----:B--2---:R-:W-:Y:S03]  /*1f9f0*/  HMMA.1688.F32.TF32 R16, R16, R6, R20 ;  /* 0x000000061010723c */ /* 0x004fe60000081014 */
[----:B------:R-:W3:Y:S04]  /*1fa00*/  LDL.LU.64 R22, [R1+0x1418] ;  /* 0x0014180001167983 */ /* 0x000ee80000300a00 */
[----:B------:R-:W3:Y:S01]  /*1fa10*/  LDL.LU.64 R20, [R1+0x1410] ;  /* 0x0014100001147983 */ /* 0x000ee20000300a00 */
[----:B------:R-:W-:-:S03]  /*1fa20*/  IMAD.MOV.U32 R12, RZ, RZ, R4 ;  /* 0x000000ffff0c7224 */ /* 0x000fc600078e0004 */
[----:B------:R1:W-:Y:S04]  /*1fa30*/  STL.64 [R1+0x13f0], R6 ;  /* 0x0013f00601007387 */ /* 0x0003e80000100a00 */
[----:B------:R-:W2:Y:S08]  /*1fa40*/  LDL.LU R4, [R1+0x50] ;  /* 0x0000500001047983 */ /* 0x000eb00000300800 */
[----:B------:R1:W-:Y:S04]  /*1fa50*/  STL.64 [R1+0xa0], R16 ;  /* 0x0000a01001007387 */ /* 0x0003e80000100a00 */
[----:B------:R4:W-:Y:S04]  /*1fa60*/  STL.64 [R1+0xa8], R18 ;  /* 0x0000a81201007387 */ /* 0x0009e80000100a00 */
[----:B------:R-:W2:Y:S04]  /*1fa70*/  LDL.LU R5, [R1+0x54] ;  /* 0x0000540001057983 */ /* 0x000ea80000300800 */
[----:B-1----:R-:W2:Y:S04]  /*1fa80*/  LDL.LU R6, [R1+0x58] ;  /* 0x0000580001067983 */ /* 0x002ea80000300800 */
[----:B------:R-:W2:Y:S04]  /*1fa90*/  LDL.LU R7, [R1+0x5c] ;  /* 0x00005c0001077983 */ /* 0x000ea80000300800 */
[----:B------:R-:W2:Y:S04]  /*1faa0*/  LDL.LU R16, [R1+0x40] ;  /* 0x0000400001107983 */ /* 0x000ea80000300800 */
[----:B------:R-:W2:Y:S04]  /*1fab0*/  LDL.LU R17, [R1+0x44] ;  /* 0x0000440001117983 */ /* 0x000ea80000300800 */
[----:B----4-:R-:W4:Y:S04]  /*1fac0*/  LDL.LU R18, [R1+0x48] ;  /* 0x0000480001127983 */ /* 0x010f280000300800 */
[----:B------:R-:W4:Y:S01]  /*1fad0*/  LDL.LU R19, [R1+0x4c] ;  /* 0x00004c0001137983 */ /* 0x000f220000300800 */
[C---:B---3--:R-:W-:Y:S11]  /*1fae0*/  HMMA.1688.F32.TF32 R8, R20.reuse, R14, R8 ;  /* 0x0000000e1408723c */ /* 0x048ff60000081008 */
[----:B------:R-:W-:Y:S11]  /*1faf0*/  @!UPT UIADD3 URZ, URZ, URZ, URZ ;  /* 0x0000003f3f3ff290 */ /* 0x000ff6000fffe03f */
[----:B------:R-:W-:Y:S01]  /*1fb00*/  @!UPT UIADD3 URZ, URZ, URZ, URZ ;  /* 0x0000003f3f3ff290 */ /* 0x000fe2000fffe03f */
[----:B------:R-:W-:Y:S04]  /*1fb10*/  STL.64 [R1+0x90], R8 ;  /* 0x0000900801007387 */ /* 0x000fe80000100a00 */
[----:B------:R1:W-:Y:S04]  /*1fb20*/  STL.64 [R1+0x98], R10 ;  /* 0x0000980a01007387 */ /* 0x0003e80000100a00 */
[----:B-1----:R-:W3:Y:S04]  /*1fb30*/  LDL.LU.64 R10, [R1+0x1408] ;  /* 0x00140800010a7983 */ /* 0x002ee80000300a00 */
[----:B------:R-:W2:Y:S01]  /*1fb40*/  LDL.LU.64 R8, [R1+0x1400] ;  /* 0x0014000001087983 */ /* 0x000ea20000300a00 */
[C---:B---3--:R-:W-:Y:S11]  /*1fb50*/  HMMA.1688.F32.TF32 R24, R20.reuse, R10, R24 ;  /* 0x0000000a1418723c */ /* 0x048ff60000081018 */
[----:B------:R-:W-:Y:S11]  /*1fb60*/  @!UPT UIADD3 URZ, URZ, URZ, URZ ;  /* 0x0000003f3f3ff290 */ /* 0x000ff6000fffe03f */
[----:B------:R-:W-:Y:S01]  /*1fb70*/  @!UPT UIADD3 URZ, URZ, URZ, URZ ;  /* 0x0000003f3f3ff290 */ /* 0x000fe2000fffe03f */
[----:B------:R-:W-:Y:S04]  /*1fb80*/  STL.64 [R1+0x80], R24 ;  /* 0x0000801801007387 */ /* 0x000fe80000100a00 */
[----:B------:R1:W-:Y:S04]  /*1fb90*/  STL.64 [R1+0x88], R26 ;  /* 0x0000881a01007387 */ /* 0x0003e80000100a00 */
[----:B-1----:R-:W2:Y:S02]  /*1fba0*/  LDL.LU.64 R26, [R1+0x13f8] ;  /* 0x0013f800011a7983 */ /* 0x002ea40000300a00 */
[----:B--2---:R-:W-:Y:S11]  /*1fbb0*/  HMMA.1688.F32.TF32 R4, R20, R26, R4 ;  /* 0x0000001a1404723c */ /* 0x004ff60000081004 */
[----:B------:R-:W-:Y:S11]  /*1fbc0*/  @!UPT UIADD3 URZ, URZ, URZ, URZ ;  /* 0x0000003f3f3ff290 */ /* 0x000ff6000fffe03f */
[----:B------:R-:W-:Y:S01]  /*1fbd0*/  @!UPT UIADD3 URZ, URZ, URZ, URZ ;  /* 0x0000003f3f3ff290 */ /* 0x000fe2000fffe03f */
[----:B------:R-:W-:Y:S04]  /*1fbe0*/  STL.64 [R1+0x70], R4 ;  /* 0x0000700401007387 */ /* 0x000fe80000100a00 */
[----:B------:R1:W-:Y:S04]  /*1fbf0*/  STL.64 [R1+0x78], R6 ;  /* 0x0000780601007387 */ /* 0x0003e80000100a00 */
[----:B-1----:R-:W4:Y:S01]  /*1fc00*/  LDL.LU.64 R6, [R1+0x13f0] ;  /* 0x0013f00001067983 */ /* 0x002f220000300a00 */
[----:B------:R-:W-:Y:S02]  /*1fc10*/  IMAD.MOV.U32 R5, RZ, RZ, R26 ;  /* 0x000000ffff057224 */ /* 0x000fe400078e001a */
[----:B------:R-:W-:-:S02]  /*1fc20*/  IMAD.MOV.U32 R4, RZ, RZ, R27 ;  /* 0x000000ffff047224 */ /* 0x000fc400078e001b */
[----:B------:R-:W2:Y:S04]  /*1fc30*/  LDL.LU.64 R26, [R1+0x13e8] ;  /* 0x0013e800011a7983 */ /* 0x000ea80000300a00 */
[----:B------:R-:W2:Y:S01]  /*1fc40*/  LDL.LU.64 R24, [R1+0x13e0] ;  /* 0x0013e00001187983 */ /* 0x000ea20000300a00 */
[----:B----4-:R-:W-:Y:S03]  /*1fc50*/  HMMA.1688.F32.TF32 R20, R20, R6, R16 ;  /* 0x000000061414723c */ /* 0x010fe60000081010 */
[----:B------:R-:W3:Y:S11]  /*1fc60*/  LDL.LU R16, [R1+0x10] ;  /* 0x0000100001107983 */ /* 0x000ef60000300800 */
[----:B------:R-:W-:Y:S09]  /*1fc70*/  @!UPT UIADD3 URZ, URZ, URZ, URZ ;  /* 0x0000003f3f3ff290 */ /* 0x000ff2000fffe03f */
[----:B------:R-:W-:Y:S04]  /*1fc80*/  STL.64 [R1+0x40], R20 ;  /* 0x0000401401007387 */ /* 0x000fe80000100a00 */
[----:B------:R1:W-:Y:S04]  /*1fc90*/  STL.64 [R1+0x48], R22 ;  /* 0x0000481601007387 */ /* 0x0003e80000100a00 */
[----:B------:R-:W3:Y:S04]  /*1fca0*/  LDL.LU R17, [R1+0x14] ;  /* 0x0000140001117983 */ /* 0x000ee80000300800 */
[----:B------:R-:W3:Y:S04]  /*1fcb0*/  LDL.LU R18, [R1+0x18] ;  /* 0x0000180001127983 */ /* 0x000ee80000300800 */
[----:B------:R-:W3:Y:S04]  /*1fcc0*/  LDL.LU R19, [R1+0x1c] ;  /* 0x00001c0001137983 */ /* 0x000ee80000300800 */
[----:B-1----:R-:W4:Y:S04]  /*1fcd0*/  LDL R23, [R1+0x1c0] ;  /* 0x0001c00001177983 */ /* 0x002f280000100800 */
[----:B----4-:R1:W-:Y:S04]  /*1fce0*/  STL [R1+0x1348], R23 ;  /* 0x0013481701007387 */ /* 0x0103e80000100800 */
[----:B------:R-:W2:Y:S04]  /*1fcf0*/  LDL.LU R20, [R1+0x30] ;  /* 0x0000300001147983 */ /* 0x000ea80000300800 */
[----:B------:R-:W2:Y:S04]  /*1fd00*/  LDL.LU R21, [R1+0x34] ;  /* 0x0000340001157983 */ /* 0x000ea80000300800 */
[----:B------:R-:W2:Y:S04]  /*1fd10*/  LDL.LU R22, [R1+0x38] ;  /* 0x0000380001167983 */ /* 0x000ea80000300800 */
[----:B-1----:R-:W2:Y:S02]  /*1fd20*/  LDL.LU R23, [R1+0x3c] ;  /* 0x00003c0001177983 */ /* 0x002ea40000300800 */
[----:B--2---:R-:W-:Y:S11]  /*1fd30*/  HMMA.1688.F32.TF32 R20, R24, R14, R20 ;  /* 0x0000000e1814723c */ /* 0x004ff60000081014 */
[----:B------:R-:W-:Y:S11]  /*1fd40*/  @!UPT UIADD3 URZ, URZ, URZ, URZ ;  /* 0x0000003f3f3ff290 */ /* 0x000ff6000fffe03f */
[----:B------:R-:W-:Y:S01]  /*1fd50*/  @!UPT UIADD3 URZ, URZ, URZ, URZ ;  /* 0x0000003f3f3ff290 */ /* 0x000fe2000fffe03f */
[----:B------:R1:W-:Y:S04]  /*1fd60*/  STL.64 [R1+0x30], R20 ;  /* 0x0000301401007387 */ /* 0x0003e80000100a00 */
[----:B------:R2:W-:Y:S01]  /*1fd70*/  STL.64 [R1+0x38], R22 ;  /* 0x0000381601007387 */ /* 0x0005e20000100a00 */
[----:B-1----:R-:W-:-:S03]  /*1fd80*/  IMAD.MOV.U32 R20, RZ, RZ, R12 ;  /* 0x000000ffff147224 */ /* 0x002fc600078e000c */
[----:B------:R-:W4:Y:S01]  /*1fd90*/  LDL.LU R12, [R1+0x13d8] ;  /* 0x0013d800010c7983 */ /* 0x000f220000300800 */
[----:B------:R-:W-:Y:S02]  /*1fda0*/  IMAD.MOV.U32 R21, RZ, RZ, R9 ;  /* 0x000000ffff157224 */ /* 0x000fe400078e0009 */
[----:B--2---:R-:W-:Y:S01]  /*1fdb0*/  IMAD.MOV.U32 R22, RZ, RZ, R8 ;  /* 0x000000ffff167224 */ /* 0x004fe200078e0008 */
[----:B------:R-:W2:Y:S01]  /*1fdc0*/  LDL.LU R9, [R1+0x13d4] ;  /* 0x0013d40001097983 */ /* 0x000ea20000300800 */
[----:B------:R-:W-:-:S03]  /*1fdd0*/  IMAD.MOV.U32 R23, RZ, RZ, R3 ;  /* 0x000000ffff177224 */ /* 0x000fc600078e0003 */
[----:B------:R-:W3:Y:S04]  /*1fde0*/  LDL.LU R8, [R1+0x13d0] ;  /* 0x0013d00001087983 */ /* 0x000ee80000300800 */
[----:B------:R-:W3:Y:S04]  /*1fdf0*/  LDL.LU R3, [R1+0x13cc] ;  /* 0x0013cc0001037983 */ /* 0x000ee80000300800 */
[----:B------:R1:W-:Y:S04]  /*1fe00*/  STL.64 [R1+0x1358], R22 ;  /* 0x0013581601007387 */ /* 0x0003e80000100a00 */
[----:B------:R1:W-:Y:S02]  /*1fe10*/  STL.64 [R1+0x1350], R20 ;  /* 0x0013501401007387 */ /* 0x0003e40000100a00 */
[----:B-1----:R-:W-:-:S02]  /*1fe20*/  IMAD.MOV.U32 R22, RZ, RZ, R13 ;  /* 0x000000ffff167224 */ /* 0x002fc400078e000d */
[----:B------:R-:W-:Y:S02]  /*1fe30*/  IMAD.MOV.U32 R20, RZ, RZ, R28 ;  /* 0x000000ffff147224 */ /* 0x000fe400078e001c */
[----:B------:R-:W3:Y:S01]  /*1fe40*/  LDL.LU R28, [R1+0x13c8] ;  /* 0x0013c800011c7983 */ /* 0x000ee20000300800 */
[----:B------:R-:W-:Y:S02]  /*1fe50*/  IMAD.MOV.U32 R21, RZ, RZ, R0 ;  /* 0x000000ffff157224 */ /* 0x000fe400078e0000 */
[----:B------:R-:W-:Y:S01]  /*1fe60*/  IMAD.MOV.U32 R23, RZ, RZ, R2 ;  /* 0x000000ffff177224 */ /* 0x000fe200078e0002 */
[----:B------:R-:W3:Y:S04]  /*1fe70*/  LDL.LU R0, [R1+0x13c4] ;  /* 0x0013c40001007983 */ /* 0x000ee80000300800 */
[----:B------:R-:W3:Y:S04]  /*1fe80*/  LDL.LU R13, [R1+0x13c0] ;  /* 0x0013c000010d7983 */ /* 0x000ee80000300800 */
[----:B------:R-:W3:Y:S04]  /*1fe90*/  LDL.LU R2, [R1+0x13bc] ;  /* 0x0013bc0001027983 */ /* 0x000ee80000300800 */
[----:B------:R4:W-:Y:S04]  /*1fea0*/  STL.64 [R1+0x1368], R22 ;  /* 0x0013681601007387 */ /* 0x0009e80000100a00 */
[----:B------:R3:W-:Y:S01]  /*1feb0*/  STL.64 [R1+0x1360], R20 ;  /* 0x0013601401007387 */ /* 0x0007e20000100a00 */
[----:B----4-:R-:W-:-:S02]  /*1fec0*/  IMAD.MOV.U32 R23, RZ, RZ, R12 ;  /* 0x000000ffff177224 */ /* 0x010fc400078e000c */
[----:B--2---:R-:W-:Y:S02]  /*1fed0*/  IMAD.MOV.U32 R22, RZ, RZ, R9 ;  /* 0x000000ffff167224 */ /* 0x004fe400078e0009 */
[----:B---3--:R-:W-:Y:S02]  /*1fee0*/  IMAD.MOV.U32 R21, RZ, RZ, R8 ;  /* 0x000000ffff157224 */ /* 0x008fe400078e0008 */
[----:B------:R-:W-:Y:S02]  /*1fef0*/  IMAD.MOV.U32 R20, RZ, RZ, R3 ;  /* 0x000000ffff147224 */ /* 0x000fe400078e0003 */
[----:B------:R-:W2:Y:S04]  /*1ff00*/  LDL.LU R3, [R1+0x13b8] ;  /* 0x0013b80001037983 */ /* 0x000ea80000300800 */
[----:B------:R-:W3:Y:S04]  /*1ff10*/  LDL.LU R8, [R1+0x13b4] ;  /* 0x0013b40001087983 */ /* 0x000ee80000300800 */
[----:B------:R-:W4:Y:S04]  /*1ff20*/  LDL.LU R9, [R1+0x13b0] ;  /* 0x0013b00001097983 */ /* 0x000f280000300800 */
[----:B------:R-:W2:Y:S04]  /*1ff30*/  LDL.LU R12, [R1+0x13ac] ;  /* 0x0013ac00010c7983 */ /* 0x000ea80000300800 */
[----:B------:R-:W-:Y:S04]  /*1ff40*/  STL.64 [R1+0x1378], R22 ;  /* 0x0013781601007387 */ /* 0x000fe80000100a00 */
[----:B------:R1:W-:Y:S04]  /*1ff50*/  STL.64 [R1+0x1370], R20 ;  /* 0x0013701401007387 */ /* 0x0003e80000100a00 */
[----:B-1----:R-:W2:Y:S04]  /*1ff60*/  LDL.LU R20, [R1+0x100] ;  /* 0x0001000001147983 */ /* 0x002ea80000300800 */
[----:B------:R-:W2:Y:S01]  /*1ff70*/  LDL.LU R21, [R1+0x104] ;  /* 0x0001040001157983 */ /* 0x000ea20000300800 */
[----:B------:R-:W-:-:S03]  /*1ff80*/  IMAD.MOV.U32 R22, RZ, RZ, R2 ;  /* 0x000000ffff167224 */ /* 0x000fc600078e0002 */
[----:B------:R-:W3:Y:S01]  /*1ff90*/  LDL.LU R2, [R1+0x13a8] ;  /* 0x0013a80001027983 */ /* 0x000ee20000300800 */
[----:B------:R-:W-:-:S05]  /*1ffa0*/  IMAD.MOV.U32 R23, RZ, RZ, R13 ;  /* 0x000000ffff177224 */ /* 0x000fca00078e000d */
[----:B------:R1:W-:Y:S02]  /*1ffb0*/  STL.64 [R1+0x1388], R22 ;  /* 0x0013881601007387 */ /* 0x0003e40000100a00 */
[----:B-1----:R-:W-:Y:S02]  /*1ffc0*/  IMAD.MOV.U32 R22, RZ, RZ, R5 ;  /* 0x000000ffff167224 */ /* 0x002fe400078e0005 */
[----:B------:R-:W-:Y:S01]  /*1ffd0*/  IMAD.MOV.U32 R23, RZ, RZ, R4 ;  /* 0x000000ffff177224 */ /* 0x000fe200078e0004 */
[----:B--2---:R-:W-:Y:S04]  /*1ffe0*/  STL.64 [R1+0x1380], R20 ;  /* 0x0013801401007387 */ /* 0x004fe80000100a00 */
[----:B------:R1:W-:Y:S02]  /*1fff0*/  STL.64 [R1+0x13a0], R22 ;  /* 0x0013a01601007387 */ /* 0x0003e40000100a00 */
[----:B-1----:R-:W-:Y:S02]  /*20000*/  HMMA.1688.F32.TF32 R20, R24, R10, R16 ;  /* 0x0000000a1814723c */ /* 0x002fe40000081010 */
[----:B------:R-:W-:Y:S04]  /*20010*/  LDS R18, [R0+0x83400] ;  /* 0x0834000000127984 */ /* 0x000fe80000000800 */
[----:B------:R-:W1:Y:S04]  /*20020*/  LDS R19, [R28+0x83400] ;  /* 0x083400001c137984 */ /* 0x000e680000000800 */
[----:B------:R-:W-:Y:S04]  /*20030*/  LDS R16, [R0+0x83000] ;  /* 0x0830000000107984 */ /* 0x000fe80000000800 */
[----:B------:R-:W2:Y:S09]  /*20040*/  LDS R17, [R28+0x83000] ;  /* 0x083000001c117984 */ /* 0x000eb20000000800 */
[----:B------:R-:W-:Y:S04]  /*20050*/  STL.64 [R1+0x60], R20 ;  /* 0x0000601401007387 */ /* 0x000fe80000100a00 */
[----:B------:R-:W-:Y:S04]  /*20060*/  STL.64 [R1+0x68], R22 ;  /* 0x0000681601007387 */ /* 0x000fe80000100a00 */
[----:B---3--:R-:W-:Y:S04]  /*20070*/  LDSM.16.M88.4 R20, [R2+0x20080] ;  /* 0x020080000214783b */ /* 0x008fe80000000200 */
[----:B-1----:R-:W-:Y:S04]  /*20080*/  STL.64 [R1+0x1398], R18 ;  /* 0x0013981201007387 */ /* 0x002fe80000100a00 */
[----:B--2---:R1:W-:Y:S02]  /*20090*/  STL.64 [R1+0x1390], R16 ;  /* 0x0013901001007387 */ /* 0x0043e40000100a00 */
[----:B-1----:R-:W-:-:S02]  /*200a0*/  IMAD.MOV.U32 R16, RZ, RZ, R12 ;  /* 0x000000ffff107224 */ /* 0x002fc400078e000c */
[----:B------:R-:W1:Y:S04]  /*200b0*/  LDSM.16.M88.4 R12, [R2+0x80] ;  /* 0x00008000020c783b */ /* 0x000e680000000200 */
[----:B-1----:R1:W-:Y:S04]  /*200c0*/  STL [R1+0x1294], R14 ;  /* 0x0012940e01007387 */ /* 0x0023e80000100800 */
[----:B------:R2:W-:Y:S04]  /*200d0*/  STL [R1+0x1290], R15 ;  /* 0x0012900f01007387 */ /* 0x0005e80000100800 */
[----:B------:R-:W-:Y:S01]  /*200e0*/  STL.64 [R1+0x18], R22 ;  /* 0x0000181601007387 */ /* 0x000fe20000100a00 */
[----:B-1----:R-:W-:-:S02]  /*200f0*/  IMAD.MOV.U32 R14, RZ, RZ, R21 ;  /* 0x000000ffff0e7224 */ /* 0x002fc400078e0015 */
[----:B--2---:R-:W-:Y:S02]  /*20100*/  IMAD.MOV.U32 R15, RZ, RZ, R20 ;  /* 0x000000ffff0f7224 */ /* 0x004fe400078e0014 */
[----:B------:R-:W1:Y:S04]  /*20110*/  LDSM.16.M88.4 R20, [R2+0x30080] ;  /* 0x030080000214783b */ /* 0x000e680000000200 */
[----:B-1----:R-:W-:Y:S04]  /*20120*/  STL.64 [R1], R20 ;  /* 0x0000001401007387 */ /* 0x002fe80000100a00 */
[----:B------:R1:W-:Y:S04]  /*20130*/  STL.64 [R1+0x8], R22 ;  /* 0x0000081601007387 */ /* 0x0003e80000100a00 */
[----:B-1----:R-:W2:Y:S01]  /*20140*/  LDL.LU.64 R22, [R1+0x13a0] ;  /* 0x0013a00001167983 */ /* 0x002ea20000300a00 */
[----:B----4-:R-:W-:-:S02]  /*20150*/  IMAD.MOV.U32 R17, RZ, RZ, R9 ;  /* 0x000000ffff117224 */ /* 0x010fc400078e0009 */
[----:B------:R-:W-:Y:S02]  /*20160*/  IMAD.MOV.U32 R18, RZ, RZ, R8 ;  /* 0x000000ffff127224 */ /* 0x000fe400078e0008 */
[----:B------:R-:W-:Y:S02]  /*20170*/  IMAD.MOV.U32 R19, RZ, RZ, R3 ;  /* 0x000000ffff137224 */ /* 0x000fe400078e0003 */
[----:B------:R-:W-:Y:S02]  /*20180*/  IMAD.MOV.U32 R4, RZ, RZ, R20 ;  /* 0x000000ffff047224 */ /* 0x000fe400078e0014 */
[----:B------:R-:W-:Y:S01]  /*20190*/  IMAD.MOV.U32 R5, RZ, RZ, R21 ;  /* 0x000000ffff057224 */ /* 0x000fe200078e0015 */
[----:B------:R-:W-:Y:S04]  /*201a0*/  STL [R1+0xfc0], R2 ;  /* 0x000fc00201007387 */ /* 0x000fe80000100800 */
[----:B------:R1:W3:Y:S01]  /*201b0*/  LDSM.16.M88.4 R8, [R2+0x10080] ;  /* 0x010080000208783b */ /* 0x0002e20000000200 */
[C---:B--2---:R-:W-:Y:S03]  /*201c0*/  HMMA.1688.F32.TF32 R20, R24.reuse, R22, R16 ;  /* 0x000000161814723c */ /* 0x044fe60000081010 */
[----:B------:R-:W2:Y:S04]  /*201d0*/  LDL.LU.64 R18, [R1+0x1398] ;  /* 0x0013980001127983 */ /* 0x000ea80000300a00 */
[----:B------:R-:W2:Y:S11]  /*201e0*/  LDL.LU.64 R16, [R1+0x1390] ;  /* 0x0013900001107983 */ /* 0x000eb60000300a00 */
[----:B------:R-:W-:Y:S05]  /*201f0*/  @!UPT UIADD3 URZ, URZ, URZ, URZ ;  /* 0x0000003f3f3ff290 */ /* 0x000fea000fffe03f */
[----:B------:R4:W-:Y:S01]  /*20200*/  STL.64 [R1+0x50], R20 ;  /* 0x0000501401007387 */ /* 0x0009e20000100a00 */
[----:B------:R-:W-:Y:S02]  /*20210*/  IMAD.MOV.U32 R3, RZ, RZ, R22 ;  /* 0x000000ffff037224 */ /* 0x000fe400078e0016 */
[----:B-1----:R-:W-:Y:S02]  /*20220*/  IMAD.MOV.U32 R2, RZ, RZ, R23 ;  /* 0x000000ffff027224 */ /* 0x002fe400078e0017 */
[----:B------:R-:W2:Y:S04]  /*20230*/  LDL.LU.64 R22, [R1+0x1388] ;  /* 0x0013880001167983 */ /* 0x000ea80000300a00 */
[----:B----4-:R-:W2:Y:S02]  /*20240*/  LDL.LU.64 R20, [R1+0x1380] ;  /* 0x0013800001147983 */ /* 0x010ea40000300a00 */
[----:B--2---:R-:W-:Y:S02]  /*20250*/  HMMA.1688.F32.TF32 R24, R24, R6, R20 ;  /* 0x000000061818723c */ /* 0x004fe40000081014 */
[----:B------:R-:W2:Y:S04]  /*20260*/  LDL.LU.64 R22, [R1+0x1378] ;  /* 0x0013780001167983 */ /* 0x000ea80000300a00 */
[----:B------:R-:W2:Y:S11]  /*20270*/  LDL.LU.64 R20, [R1+0x1370] ;  /* 0x0013700001147983 */ /* 0x000eb60000300a00 */
[----:B------:R-:W-:Y:S06]  /*20280*/  @!UPT UIADD3 URZ, URZ, URZ, URZ ;  /* 0x0000003f3f3ff290 */ /* 0x000fec000fffe03f */
[----:B------:R-:W-:Y:S04]  /*20290*/  STL.64 [R1+0x12a0], R26 ;  /* 0x0012a01a01007387 */ /* 0x000fe80000100a00 */
[----:B------:R-:W-:Y:S01]  /*202a0*/  STL.64 [R1+0x1298], R24 ;  /* 0x0012981801007387 */ /* 0x000fe20000100a00 */
[C---:B--2---:R-:W-:Y:S11]  /*202b0*/  HMMA.1688.F32.TF32 R20, R16.reuse, R12, R20 ;  /* 0x0000000c1014723c */ /* 0x044ff60000081014 */
        /* <DEDUP_REMOVED lines=15> */
[----:B-1----:R-:W3:Y:S01]  /*203b0*/  LDL.LU R8, [R1+0xc0] ;  /* 0x0000c00001087983 */ /* 0x002ee20000300800 */
[----:B------:R-:W-:-:S03]  /*203c0*/  IMAD.MOV.U32 R9, RZ, RZ, R29 ;  /* 0x000000ffff097224 */ /* 0x000fc600078e001d */
[----:B------:R-:W4:Y:S04]  /*203d0*/  LDL.LU R29, [R1+0x134c] ;  /* 0x00134c00011d7983 */ /* 0x000f280000300800 */
[----:B------:R-:W3:Y:S04]  /*203e0*/  LDL.LU R10, [R1+0xc8] ;  /* 0x0000c800010a7983 */ /* 0x000ee80000300800 */
[----:B------:R-:W3:Y:S01]  /*203f0*/  LDL.LU R11, [R1+0xcc] ;  /* 0x0000cc00010b7983 */ /* 0x000ee20000300800 */
[----:B------:R-:W-:Y:S02]  /*20400*/  IMAD.MOV.U32 R24, RZ, RZ, R15 ;  /* 0x000000ffff187224 */ /* 0x000fe400078e000f */
[----:B------:R-:W-:-:S07]  /*20410*/  IMAD.MOV.U32 R25, RZ, RZ, R14 ;  /* 0x000000ffff197224 */ /* 0x000fce00078e000e */
[C---:B--2---:R-:W-:Y:S01]  /*20420*/  HMMA.1688.F32.TF32 R20, R16.reuse, R24, R20 ;  /* 0x000000181014723c */ /* 0x044fe20000081014 */
[----:B----4-:R-:W-:Y:S07]  /*20430*/  LDS R6, [R29+0x83400] ;  /* 0x083400001d067984 */ /* 0x010fee0000000800 */
[----:B---3--:R-:W-:Y:S01]  /*20440*/  HMMA.1688.F32.TF32 R8, R16, R4, R8 ;  /* 0x000000041008723c */ /* 0x008fe20000081008 */
[----:B------:R-:W-:Y:S04]  /*20450*/  LDS R18, [R0+0x83480] ;  /* 0x0834800000127984 */ /* 0x000fe80000000800 */
[----:B------:R-:W1:Y:S04]  /*20460*/  LDS R19, [R28+0x83480] ;  /* 0x083480001c137984 */ /* 0x000e680000000800 */
[----:B------:R-:W-:Y:S04]  /*20470*/  LDS R16, [R0+0x83080] ;  /* 0x0830800000107984 */ /* 0x000fe80000000800 */
[----:B------:R-:W2:Y:S04]  /*20480*/  LDS R17, [R28+0x83080] ;  /* 0x083080001c117984 */ /* 0x000ea80000000800 */
[----:B------:R-:W-:Y:S04]  /*20490*/  STL.64 [R1+0xf0], R20 ;  /* 0x0000f01401007387 */ /* 0x000fe80000100a00 */
[----:B------:R3:W-:Y:S04]  /*204a0*/  STL.64 [R1+0xf8], R22 ;  /* 0x0000f81601007387 */ /* 0x0007e80000100a00 */
[----:B------:R-:W-:Y:S04]  /*204b0*/  LDS R22, [R29+0x83480] ;  /* 0x083480001d167984 */ /* 0x000fe80000000800 */
[----:B------:R-:W-:Y:S04]  /*204c0*/  LDS R20, [R29+0x83080] ;  /* 0x083080001d147984 */ /* 0x000fe80000000800 */
[----:B---3--:R-:W3:Y:S04]  /*204d0*/  LDL.LU R23, [R1+0x1348] ;  /* 0x0013480001177983 */ /* 0x008ee80000300800 */
[----:B------:R-:W-:Y:S04]  /*204e0*/  STL.64 [R1+0x1330], R24 ;  /* 0x0013301801007387 */ /* 0x000fe80000100a00 */
[----:B------:R-:W-:Y:S04]  /*204f0*/  STL.64 [R1+0xb0], R8 ;  /* 0x0000b00801007387 */ /* 0x000fe80000100a00 */
[----:B------:R-:W-:Y:S04]  /*20500*/  STL.64 [R1+0xb8], R10 ;  /* 0x0000b80a01007387 */ /* 0x000fe80000100a00 */
[----:B-1----:R-:W-:Y:S04]  /*20510*/  STL.64 [R1+0x1310], R18 ;  /* 0x0013101201007387 */ /* 0x002fe80000100a00 */
[----:B--2---:R1:W-:Y:S04]  /*20520*/  STL.64 [R1+0x1308], R16 ;  /* 0x0013081001007387 */ /* 0x0043e80000100a00 */
[----:B------:R-:W-:Y:S04]  /*20530*/  LDS R4, [R29+0x83000] ;  /* 0x083000001d047984 */ /* 0x000fe80000000800 */
[----:B-1----:R-:W2:Y:S04]  /*20540*/  LDL.LU.64 R16, [R1] ;  /* 0x0000000001107983 */ /* 0x002ea80000300a00 */
[----:B---3--:R-:W-:Y:S04]  /*20550*/  LDS R5, [R23+0x83000] ;  /* 0x0830000017057984 */ /* 0x008fe80000000800 */
[----:B------:R-:W-:Y:S04]  /*20560*/  LDS R7, [R23+0x83400] ;  /* 0x0834000017077984 */ /* 0x000fe80000000800 */
[----:B------:R-:W-:Y:S04]  /*20570*/  LDS R21, [R23+0x83080] ;  /* 0x0830800017157984 */ /* 0x000fe80000000800 */
[----:B------:R-:W1:Y:S04]  /*20580*/  LDS R23, [R23+0x83480] ;  /* 0x0834800017177984 */ /* 0x000e680000000800 */
[----:B--2---:R2:W-:Y:S04]  /*20590*/  STL.64 [R1+0x1328], R16 ;  /* 0x0013281001007387 */ /* 0x0045e80000100a00 */
[----:B--2---:R-:W2:Y:S04]  /*205a0*/  LDL.LU R16, [R1+0x120] ;  /* 0x0001200001107983 */ /* 0x004ea80000300800 */
[----:B------:R-:W2:Y:S04]  /*205b0*/  LDL.LU R17, [R1+0x124] ;  /* 0x0001240001117983 */ /* 0x000ea80000300800 */
[----:B------:R-:W2:Y:S04]  /*205c0*/  LDL.LU R18, [R1+0x128] ;  /* 0x0001280001127983 */ /* 0x000ea80000300800 */
[----:B------:R-:W2:Y:S04]  /*205d0*/  LDL.LU R19, [R1+0x12c] ;  /* 0x00012c0001137983 */ /* 0x000ea80000300800 */
[----:B------:R-:W3:Y:S04]  /*205e0*/  LDL.LU R24, [R1+0x130] ;  /* 0x0001300001187983 */ /* 0x000ee80000300800 */
[----:B------:R-:W3:Y:S04]  /*205f0*/  LDL.LU R25, [R1+0x134] ;  /* 0x0001340001197983 */ /* 0x000ee80000300800 */
[----:B------:R-:W3:Y:S04]  /*20600*/  LDL.LU R26, [R1+0x138] ;  /* 0x00013800011a7983 */ /* 0x000ee80000300800 */
[----:B------:R-:W3:Y:S04]  /*20610*/  LDL.LU R27, [R1+0x13c] ;  /* 0x00013c00011b7983 */ /* 0x000ee80000300800 */
[----:B------:R-:W4:Y:S04]  /*20620*/  LDL.LU R8, [R1+0x140] ;  /* 0x0001400001087983 */ /* 0x000f280000300800 */
[----:B------:R-:W4:Y:S04]  /*20630*/  LDL.LU R9, [R1+0x144] ;  /* 0x0001440001097983 */ /* 0x000f280000300800 */
[----:B------:R-:W4:Y:S04]  /*20640*/  LDL.LU R10, [R1+0x148] ;  /* 0x00014800010a7983 */ /* 0x000f280000300800 */
[----:B------:R-:W4:Y:S04]  /*20650*/  LDL.LU R11, [R1+0x14c] ;  /* 0x00014c00010b7983 */ /* 0x000f280000300800 */
[----:B-1----:R-:W-:Y:S04]  /*20660*/  STL.64 [R1+0x12d0], R22 ;  /* 0x0012d01601007387 */ /* 0x002fe80000100a00 */
[----:B------:R1:W-:Y:S04]  /*20670*/  STL.64 [R1+0x12c8], R20 ;  /* 0x0012c81401007387 */ /* 0x0003e80000100a00 */
        /* <DEDUP_REMOVED lines=15> */
[----:B------:R-:W2:Y:S01]  /*20770*/  LDL.LU R23, [R1+0x8c] ;  /* 0x00008c0001177983 */ /* 0x000ea20000300800 */
[C---:B----4-:R-:W-:Y:S03]  /*20780*/  HMMA.1688.F32.TF32 R8, R4.reuse, R12, R8 ;  /* 0x0000000c0408723c */ /* 0x050fe60000081008 */
[----:B--2---:R-:W-:Y:S04]  /*20790*/  STL.64 [R1+0x1300], R22 ;  /* 0x0013001601007387 */ /* 0x004fe80000100a00 */
[----:B------:R1:W-:Y:S04]  /*207a0*/  STL.64 [R1+0x12f8], R20 ;  /* 0x0012f81401007387 */ /* 0x0003e80000100a00 */
[----:B-1----:R-:W2:Y:S04]  /*207b0*/  LDL.LU R20, [R1+0x90] ;  /* 0x0000900001147983 */ /* 0x002ea80000300800 */
[----:B------:R-:W2:Y:S04]  /*207c0*/  LDL.LU R21, [R1+0x94] ;  /* 0x0000940001157983 */ /* 0x000ea80000300800 */
[----:B------:R-:W4:Y:S04]  /*207d0*/  LDL.LU R22, [R1+0x98] ;  /* 0x0000980001167983 */ /* 0x000f280000300800 */
[----:B------:R-:W4:Y:S04]  /*207e0*/  LDL.LU R23, [R1+0x9c] ;  /* 0x00009c0001177983 */ /* 0x000f280000300800 */
        /* <DEDUP_REMOVED lines=9> */
[----:B------:R-:W3:Y:S02]  /*20880*/  LDL.LU.64 R8, [R1+0x1338] ;  /* 0x0013380001087983 */ /* 0x000ee40000300a00 */
[C---:B---3--:R-:W-:Y:S11]  /*20890*/  HMMA.1688.F32.TF32 R24, R4.reuse, R8, R24 ;  /* 0x000000080418723c */ /* 0x048ff60000081018 */
[----:B------:R-:W-:Y:S11]  /*208a0*/  @!UPT UIADD3 URZ, URZ, URZ, URZ ;  /* 0x0000003f3f3ff290 */ /* 0x000ff6000fffe03f */
[----:B------:R-:W-:Y:S01]  /*208b0*/  @!UPT UIADD3 URZ, URZ, URZ, URZ ;  /* 0x0000003f3f3ff290 */ /* 0x000fe2000fffe03f */
[----:B------:R1:W-:Y:S04]  /*208c0*/  STL.64 [R1+0xd0], R24 ;  /* 0x0000d01801007387 */ /* 0x0003e80000100a00 */
[----:B------:R-:W-:Y:S04]  /*208d0*/  STL.64 [R1+0xd8], R26 ;  /* 0x0000d81a01007387 */ /* 0x000fe80000100a00 */
[----:B-1----:R-:W3:Y:S02]  /*208e0*/  LDL.LU.64 R24, [R1+0x1330] ;  /* 0x0013300001187983 */ /* 0x002ee40000300a00 */
[C---:B---3--:R-:W-:Y:S11]  /*208f0*/  HMMA.1688.F32.TF32 R16, R4.reuse, R24, R16 ;  /* 0x000000180410723c */ /* 0x048ff60000081010 */
[----:B------:R-:W-:Y:S11]  /*20900*/  @!UPT UIADD3 URZ, URZ, URZ, URZ ;  /* 0x0000003f3f3ff290 */ /* 0x000ff6000fffe03f */
[----:B------:R-:W-:Y:S01]  /*20910*/  @!UPT UIADD3 URZ, URZ, URZ, URZ ;  /* 0x0000003f3f3ff290 */ /* 0x000fe2000fffe03f */
[----:B------:R1:W-:Y:S04]  /*20920*/  STL.64 [R1+0xc0], R16 ;  /* 0x0000c01001007387 */ /* 0x0003e80000100a00 */
[----:B------:R3:W-:Y:S04]  /*20930*/  STL.64 [R1+0xc8], R18 ;  /* 0x0000c81201007387 */ /* 0x0007e80000100a00 */
[----:B-1----:R-:W2:Y:S02]  /*20940*/  LDL.LU.64 R16, [R1+0x1328] ;  /* 0x0013280001107983 */ /* 0x002ea40000300a00 */
[----:B--2---:R-:W-:Y:S02]  /*20950*/  HMMA.1688.F32.TF32 R4, R4, R16, R20 ;  /* 0x000000100404723c */ /* 0x004fe40000081014 */
[----:B------:R-:W2:Y:S01]  /*20960*/  LDL.LU.64 R22, [R1+0x1320] ;  /* 0x0013200001167983 */ /* 0x000ea20000300a00 */
[----:B------:R-:W-:-:S02]  /*20970*/  IMAD.MOV.U32 R27, RZ, RZ, R16 ;  /* 0x000000ffff1b7224 */ /* 0x000fc400078e0010 */
[----:B------:R-:W-:Y:S01]  /*20980*/  IMAD.MOV.U32 R26, RZ, RZ, R17 ;  /* 0x000000ffff1a7224 */ /* 0x000fe200078e0011 */
[----:B------:R-:W2:Y:S04]  /*20990*/  LDL.LU.64 R20, [R1+0x1318] ;  /* 0x0013180001147983 */ /* 0x000ea80000300a00 */
[----:B---3--:R-:W2:Y:S04]  /*209a0*/  LDL.LU.64 R18, [R1+0x1310] ;  /* 0x0013100001127983 */ /* 0x008ea80000300a00 */
[----:B------:R-:W2:Y:S09]  /*209b0*/  LDL.LU.64 R16, [R1+0x1308] ;  /* 0x0013080001107983 */ /* 0x000eb20000300a00 */
[----:B------:R-:W-:Y:S01]  /*209c0*/  STL.64 [R1+0xa0], R4 ;  /* 0x0000a00401007387 */ /* 0x000fe20000100a00 */
[C---:B--2---:R-:W-:Y:S11]  /*209d0*/  HMMA.1688.F32.TF32 R20, R16.reuse, R12, R20 ;  /* 0x0000000c1014723c */ /* 0x044ff60000081014 */
[----:B------:R-:W-:Y:S11]  /*209e0*/  @!UPT UIADD3 URZ, URZ, URZ, URZ ;  /* 0x0000003f3f3ff290 */ /* 0x000ff6000fffe03f */
[----:B------:R-:W-:Y:S01]  /*209f0*/  @!UPT UIADD3 URZ, URZ, URZ, URZ ;  /* 0x0000003f3f3ff290 */ /* 0x000fe2000fffe03f */
        /* <DEDUP_REMOVED lines=10> */
[----:B------:R-:W2:Y:S04]  /*20aa0*/  LDL.LU.64 R20, [R1+0x12e8] ;  /* 0x0012e80001147983 */ /* 0x000ea80000300a00 */
[----:B----4-:R-:W-:Y:S04]  /*20ab0*/  STL.64 [R1+0x12c0], R10 ;  /* 0x0012c00a01007387 */ /* 0x010fe80000100a00 */
        /* <DEDUP_REMOVED lines=15> */
[----:B-1----:R-:W4:Y:S04]  /*20bb0*/  LDL.LU R24, [R1+0x60] ;  /* 0x0000600001187983 */ /* 0x002f280000300800 */
[----:B------:R-:W4:Y:S04]  /*20bc0*/  LDL.LU R25, [R1+0x64] ;  /* 0x0000640001197983 */ /* 0x000f280000300800 */
[----:B------:R-:W4:Y:S04]  /*20bd0*/  LDL.LU R26, [R1+0x68] ;  /* 0x00006800011a7983 */ /* 0x000f280000300800 */
[----:B------:R-:W4:Y:S01]  /*20be0*/  LDL.LU R27, [R1+0x6c] ;  /* 0x00006c00011b7983 */ /* 0x000f220000300800 */
[----:B--2---:R-:W-:Y:S03]  /*20bf0*/  HMMA.1688.F32.TF32 R16, R16, R4, R20 ;  /* 0x000000041010723c */ /* 0x004fe60000081014 */
[----:B------:R-:W3:Y:S04]  /*20c00*/  LDL.LU.64 R22, [R1+0x12d0] ;  /* 0x0012d00001167983 */ /* 0x000ee80000300a00 */
[----:B------:R-:W3:Y:S04]  /*20c10*/  LDL.LU.64 R20, [R1+0x12c8] ;  /* 0x0012c80001147983 */ /* 0x000ee80000300a00 */
[----:B------:R1:W-:Y:S01]  /*20c20*/  STL.64 [R1+0x12a8], R4 ;  /* 0x0012a80401007387 */ /* 0x0003e20000100a00 */
[----:B------:R-:W-:-:S02]  /*20c30*/  IMAD.MOV.U32 R14, RZ, RZ, R6 ;  /* 0x000000ffff0e7224 */ /* 0x000fc400078e0006 */
[----:B------:R-:W-:Y:S02]  /*20c40*/  IMAD.MOV.U32 R15, RZ, RZ, R7 ;  /* 0x000000ffff0f7224 */ /* 0x000fe400078e0007 */
[----:B------:R-:W-:Y:S02]  /*20c50*/  IMAD.MOV.U32 R6, RZ, RZ, R3 ;  /* 0x000000ffff067224 */ /* 0x000fe400078e0003 */
[----:B------:R-:W-:Y:S01]  /*20c60*/  IMAD.MOV.U32 R7, RZ, RZ, R2 ;  /* 0x000000ffff077224 */ /* 0x000fe200078e0002 */
[----:B-1----:R-:W2:Y:S04]  /*20c70*/  LDL.LU R4, [R1+0x50] ;  /* 0x0000500001047983 */ /* 0x002ea80000300800 */
[----:B------:R-:W-:Y:S04]  /*20c80*/  STL.64 [R1+0x40], R16 ;  /* 0x0000401001007387 */ /* 0x000fe80000100a00 */
[----:B------:R1:W-:Y:S04]  /*20c90*/  STL.64 [R1+0x48], R18 ;  /* 0x0000481201007387 */ /* 0x0003e80000100a00 */
[----:B------:R-:W2:Y:S04]  /*20ca0*/  LDL.LU R5, [R1+0x54] ;  /* 0x0000540001057983 */ /* 0x000ea80000300800 */
[----:B------:R-:W-:Y:S04]  /*20cb0*/  LDS R18, [R29+0x83c80] ;  /* 0x083c80001d127984 */ /* 0x000fe80000000800 */
[----:B-1----:R-:W2:Y:S04]  /*20cc0*/  LDL R19, [R1+0x1c0] ;  /* 0x0001c00001137983 */ /* 0x002ea80000100800 */
[----:B------:R-:W-:Y:S01]  /*20cd0*/  LDS R16, [R29+0x83880] ;  /* 0x083880001d107984 */ /* 0x000fe20000000800 */
[C---:B---3--:R-:W-:Y:S11]  /*20ce0*/  HMMA.1688.F32.TF32 R8, R20.reuse, R12, R8 ;  /* 0x0000000c1408723c */ /* 0x048ff60000081008 */
[----:B------:R-:W-:Y:S11]  /*20cf0*/  @!UPT UIADD3 URZ, URZ, URZ, URZ ;  /* 0x0000003f3f3ff290 */ /* 0x000ff6000fffe03f */
[----:B------:R-:W-:Y:S01]  /*20d00*/  @!UPT UIADD3 URZ, URZ, URZ, URZ ;  /* 0x0000003f3f3ff290 */ /* 0x000fe2000fffe03f */
[----:B------:R1:W-:Y:S01]  /*20d10*/  STL [R1+0x30], R8 ;  /* 0x0000300801007387 */ /* 0x0003e20000100800 */
[----:B------:R-:W-:Y:S02]  /*20d20*/  IMAD.MOV.U32 R3, RZ, RZ, R10 ;  /* 0x000000ffff037224 */ /* 0x000fe400078e000a */
[----:B------:R-:W-:Y:S02]  /*20d30*/  IMAD.MOV.U32 R2, RZ, RZ, R11 ;  /* 0x000000ffff027224 */ /* 0x000fe400078e000b */
[----:B------:R-:W-:Y:S01]  /*20d40*/  IMAD.MOV.U32 R13, RZ, RZ, R9 ;  /* 0x000000ffff0d7224 */ /* 0x000fe200078e0009 */
[----:B------:R-:W3:Y:S04]  /*20d50*/  LDL.LU.64 R10, [R1+0x12c0] ;  /* 0x0012c000010a7983 */ /* 0x000ee80000300a00 */
[----:B-1----:R-:W4:Y:S04]  /*20d60*/  LDL.LU.64 R8, [R1+0x12b8] ;  /* 0x0012b80001087983 */ /* 0x002f280000300a00 */
[----:B--2---:R-:W-:Y:S01]  /*20d70*/  LDS R17, [R19+0x83880] ;  /* 0x0838800013117984 */ /* 0x004fe20000000800 */
[C---:B----4-:R-:W-:Y:S11]  /*20d80*/  HMMA.1688.F32.TF32 R24, R20.reuse, R8, R24 ;  /* 0x000000081418723c */ /* 0x050ff60000081018 */
[----:B------:R-:W-:Y:S11]  /*20d90*/  @!UPT UIADD3 URZ, URZ, URZ, URZ ;  /* 0x0000003f3f3ff290 */ /* 0x000ff6000fffe03f */
[----:B------:R-:W-:Y:S01]  /*20da0*/  @!UPT UIADD3 URZ, URZ, URZ, URZ ;  /* 0x0000003f3f3ff290 */ /* 0x000fe2000fffe03f */
[----:B------:R1:W-:Y:S04]  /*20db0*/  STL.64 [R1+0x20], R24 ;  /* 0x0000201801007387 */ /* 0x0003e80000100a00 */
[----:B------:R2:W-:Y:S04]  /*20dc0*/  STL [R1+0x28], R26 ;  /* 0x0000281a01007387 */ /* 0x0005e80000100800 */
[----:B-1----:R-:W2:Y:S01]  /*20dd0*/  LDL.LU.64 R24, [R1+0x12b0] ;  /* 0x0012b00001187983 */ /* 0x002ea20000300a00 */
[----:B------:R-:W-:Y:S02]  /*20de0*/  IMAD.MOV.U32 R12, RZ, RZ, R27 ;  /* 0x000000ffff0c7224 */ /* 0x000fe400078e001b */
[C---:B--2---:R-:W-:Y:S01]  /*20df0*/  HMMA.1688.F32.TF32 R24, R20.reuse, R24, R4 ;  /* 0x000000181418723c */ /* 0x044fe20000081004 */
[----:B------:R-:W2:Y:S04]  /*20e00*/  LDL.LU.64 R4, [R1+0x12a8] ;  /* 0x0012a80001047983 */ /* 0x000ea80000300a00 */
[----:B------:R-:W-:Y:S04]  /*20e10*/  LDS R6, [R0+0x83c00] ;  /* 0x083c000000067984 */ /* 0x000fe80000000800 */
[----:B------:R-:W-:Y:S11]  /*20e20*/  LDS R7, [R28+0x83c00] ;  /* 0x083c00001c077984 */ /* 0x000ff60000000800 */
[----:B------:R-:W-:Y:S03]  /*20e30*/  @!UPT UIADD3 URZ, URZ, URZ, URZ ;  /* 0x0000003f3f3ff290 */ /* 0x000fe6000fffe03f */
[----:B------:R1:W-:Y:S01]  /*20e40*/  STL.64 [R1+0x170], R24 ;  /* 0x0001701801007387 */ /* 0x0003e20000100a00 */
[----:B------:R-:W-:Y:S02]  /*20e50*/  IMAD.MOV.U32 R9, RZ, RZ, R26 ;  /* 0x000000ffff097224 */ /* 0x000fe400078e001a */
[----:B------:R-:W-:Y:S02]  /*20e60*/  IMAD.MOV.U32 R8, RZ, RZ, R27 ;  /* 0x000000ffff087224 */ /* 0x000fe400078e001b */
[----:B------:R-:W2:Y:S04]  /*20e70*/  LDL.LU.64 R26, [R1+0x12a0] ;  /* 0x0012a000011a7983 */ /* 0x000ea80000300a00 */
[----:B-1----:R-:W2:Y:S04]  /*20e80*/  LDL.LU.64 R24, [R1+0x1298] ;  /* 0x0012980001187983 */ /* 0x002ea80000300a00 */
[----:B---3--:R-:W-:Y:S04]  /*20e90*/  STL.64 [R1+0x1288], R10 ;  /* 0x0012880a01007387 */ /* 0x008fe80000100a00 */
[----:B------:R2:W-:Y:S02]  /*20ea0*/  STL.64 [R1+0x1280], R8 ;  /* 0x0012800801007387 */ /* 0x0005e40000100a00 */
[----:B--2---:R-:W-:Y:S02]  /*20eb0*/  HMMA.1688.F32.TF32 R8, R20, R4, R24 ;  /* 0x000000041408723c */ /* 0x004fe40000081018 */
[----:B------:R-:W-:Y:S04]  /*20ec0*/  LDS R22, [R29+0x83c00] ;  /* 0x083c00001d167984 */ /* 0x000fe80000000800 */
[----:B------:R-:W1:Y:S04]  /*20ed0*/  LDS R23, [R19+0x83c00] ;  /* 0x083c000013177984 */ /* 0x000e680000000800 */
[----:B------:R-:W-:Y:S04]  /*20ee0*/  LDS R20, [R29+0x83800] ;  /* 0x083800001d147984 */ /* 0x000fe80000000800 */
[----:B------:R-:W2:Y:S04]  /*20ef0*/  LDS R21, [R19+0x83800] ;  /* 0x0838000013157984 */ /* 0x000ea80000000800 */
[----:B------:R-:W-:Y:S04]  /*20f00*/  LDS R26, [R0+0x83c80] ;  /* 0x083c8000001a7984 */ /* 0x000fe80000000800 */
[----:B------:R-:W3:Y:S04]  /*20f10*/  LDS R27, [R28+0x83c80] ;  /* 0x083c80001c1b7984 */ /* 0x000ee80000000800 */
[----:B------:R-:W-:Y:S04]  /*20f20*/  STL.64 [R1+0x120], R8 ;  /* 0x0001200801007387 */ /* 0x000fe80000100a00 */
[----:B------:R-:W-:Y:S04]  /*20f30*/  STL.64 [R1+0x128], R10 ;  /* 0x0001280a01007387 */ /* 0x000fe80000100a00 */
[----:B------:R-:W-:Y:S04]  /*20f40*/  LDS R24, [R0+0x83880] ;  /* 0x0838800000187984 */ /* 0x000fe80000000800 */
[----:B------:R-:W4:Y:S04]  /*20f50*/  LDS R25, [R28+0x83880] ;  /* 0x083880001c197984 */ /* 0x000f280000000800 */
[----:B------:R-:W-:Y:S04]  /*20f60*/  LDS R4, [R0+0x83800] ;  /* 0x0838000000047984 */ /* 0x000fe80000000800 */
[----:B-1----:R-:W-:Y:S04]  /*20f70*/  STL.64 [R1+0x1258], R22 ;  /* 0x0012581601007387 */ /* 0x002fe80000100a00 */
[----:B------:R-:W1:Y:S04]  /*20f80*/  LDS R5, [R28+0x83800] ;  /* 0x083800001c057984 */ /* 0x000e680000000800 */
[----:B--2---:R2:W-:Y:S04]  /*20f90*/  STL.64 [R1+0x1250], R20 ;  /* 0x0012501401007387 */ /* 0x0045e80000100a00 */
[----:B------:R-:W1:Y:S04]  /*20fa0*/  LDS R19, [R19+0x83c80] ;  /* 0x083c800013137984 */ /* 0x000e680000000800 */
[----:B--2---:R-:W2:Y:S04]  /*20fb0*/  LDL.LU R20, [R1+0xb0] ;  /* 0x0000b00001147983 */ /* 0x004ea80000300800 */
[----:B------:R-:W2:Y:S04]  /*20fc0*/  LDL.LU R21, [R1+0xb4] ;  /* 0x0000b40001157983 */ /* 0x000ea80000300800 */
[----:B------:R-:W2:Y:S04]  /*20fd0*/  LDL.LU R22, [R1+0xb8] ;  /* 0x0000b80001167983 */ /* 0x000ea80000300800 */
[----:B------:R-:W2:Y:S04]  /*20fe0*/  LDL.LU R23, [R1+0xbc] ;  /* 0x0000bc0001177983 */ /* 0x000ea80000300800 */
[----:B------:R-:W1:Y:S04]  /*20ff0*/  LDL.LU R8, [R1+0x110] ;  /* 0x0001100001087983 */ /* 0x000e680000300800 */
[----:B------:R-:W1:Y:S04]  /*21000*/  LDL.LU R9, [R1+0x114] ;  /* 0x0001140001097983 */ /* 0x000e680000300800 */
[----:B------:R-:W1:Y:S04]  /*21010*/  LDL.LU R10, [R1+0x118] ;  /* 0x00011800010a7983 */ /* 0x000e680000300800 */
[----:B------:R-:W1:Y:S04]  /*21020*/  LDL.LU R11, [R1+0x11c] ;  /* 0x00011c00010b7983 */ /* 0x000e680000300800 */
[----:B--2---:R-:W-:Y:S04]  /*21030*/  STL.64 [R1+0x1268], R22 ;  /* 0x0012681601007387 */ /* 0x004fe80000100a00 */
[----:B------:R2:W-:Y:S04]  /*21040*/  STL.64 [R1+0x1260], R20 ;  /* 0x0012601401007387 */ /* 0x0005e80000100a00 */
[----:B--2---:R-:W2:Y:S04]  /*21050*/  LDL.LU R20, [R1+0xf0] ;  /* 0x0000f00001147983 */ /* 0x004ea80000300800 */
[----:B------:R-:W2:Y:S04]  /*21060*/  LDL.LU R21, [R1+0xf4] ;  /* 0x0000f40001157983 */ /* 0x000ea80000300800 */
[----:B------:R-:W2:Y:S04]  /*21070*/  LDL.LU R22, [R1+0xf8] ;  /* 0x0000f80001167983 */ /* 0x000ea80000300800 */
[----:B------:R-:W2:Y:S04]  /*21080*/  LDL.LU R23, [R1+0xfc] ;  /* 0x0000fc0001177983 */ /* 0x000ea80000300800 */
[----:B--2---:R-:W-:Y:S04]  /*21090*/  STL.64 [R1+0x1278], R22 ;  /* 0x0012781601007387 */ /* 0x004fe80000100a00 */
[----:B------:R2:W-:Y:S04]  /*210a0*/  STL.64 [R1+0x1270], R20 ;  /* 0x0012701401007387 */ /* 0x0005e80000100a00 */
[----:B--2---:R-:W2:Y:S04]  /*210b0*/  LDL.LU R20, [R1+0x100] ;  /* 0x0001000001147983 */ /* 0x004ea80000300800 */
[----:B------:R-:W2:Y:S04]  /*210c0*/  LDL.LU R21, [R1+0x104] ;  /* 0x0001040001157983 */ /* 0x000ea80000300800 */
[----:B------:R-:W2:Y:S04]  /*210d0*/  LDL.LU R22, [R1+0x108] ;  /* 0x0001080001167983 */ /* 0x000ea80000300800 */
[----:B------:R-:W2:Y:S04]  /*210e0*/  LDL.LU R23, [R1+0x10c] ;  /* 0x00010c0001177983 */ /* 0x000ea80000300800 */
[----:B---3--:R3:W-:Y:S04]  /*210f0*/  STL.64 [R1+0x1218], R26 ;  /* 0x0012181a01007387 */ /* 0x0087e80000100a00 */
[----:B----4-:R4:W-:Y:S01]  /*21100*/  STL.64 [R1+0x1210], R24 ;  /* 0x0012101801007387 */ /* 0x0109e20000100a00 */
[----:B---3--:R-:W-:-:S02]  /*21110*/  IMAD.MOV.U32 R26, RZ, RZ, R14 ;  /* 0x000000ffff1a7224 */ /* 0x008fc400078e000e */
[----:B------:R-:W-:Y:S01]  /*21120*/  IMAD.MOV.U32 R27, RZ, RZ, R15 ;  /* 0x000000ffff1b7224 */ /* 0x000fe200078e000f */
[----:B----4-:R-:W3:Y:S04]  /*21130*/  LDL.LU R24, [R1+0xa0] ;  /* 0x0000a00001187983 */ /* 0x010ee80000300800 */
[----:B------:R-:W3:Y:S04]  /*21140*/  LDL.LU R25, [R1+0xa4] ;  /* 0x0000a40001197983 */ /* 0x000ee80000300800 */
[----:B------:R-:W1:Y:S04]  /*21150*/  LDL.LU R14, [R1+0x1294] ;  /* 0x00129400010e7983 */ /* 0x000e680000300800 */
[----:B------:R-:W1:Y:S04]  /*21160*/  LDL.LU R15, [R1+0x1290] ;  /* 0x00129000010f7983 */ /* 0x000e680000300800 */
[----:B------:R4:W-:Y:S01]  /*21170*/  STL.64 [R1+0x1228], R26 ;  /* 0x0012281a01007387 */ /* 0x0009e20000100a00 */
[C---:B-1----:R-:W-:Y:S03]  /*21180*/  HMMA.1688.F32.TF32 R8, R4.reuse, R14, R8 ;  /* 0x0000000e0408723c */ /* 0x042fe60000081008 */
[----:B---3--:R-:W-:Y:S04]  /*21190*/  STL.64 [R1+0x1220], R24 ;  /* 0x0012201801007387 */ /* 0x008fe80000100a00 */
[----:B----4-:R-:W3:Y:S04]  /*211a0*/  LDL R26, [R1+0x18] ;  /* 0x00001800011a7983 */ /* 0x010ee80000100800 */
[----:B------:R-:W3:Y:S04]  /*211b0*/  LDL R27, [R1+0x1c] ;  /* 0x00001c00011b7983 */ /* 0x000ee80000100800 */
[----:B------:R-:W-:Y:S04]  /*211c0*/  STL [R1+0x1178], R29 ;  /* 0x0011781d01007387 */ /* 0x000fe80000100800 */
[----:B------:R1:W-:Y:S04]  /*211d0*/  STL.64 [R1+0x11c8], R18 ;  /* 0x0011c81201007387 */ /* 0x0003e80000100a00 */
[----:B------:R-:W-:Y:S04]  /*211e0*/  STL.64 [R1+0x11c0], R16 ;  /* 0x0011c01001007387 */ /* 0x000fe80000100a00 */
[----:B-1----:R-:W4:Y:S04]  /*211f0*/  LDL.LU.64 R18, [R1+0x8] ;  /* 0x0000080001127983 */ /* 0x002f280000300a00 */
[----:B------:R-:W-:Y:S04]  /*21200*/  STL.64 [R1+0x110], R8 ;  /* 0x0001100801007387 */ /* 0x000fe80000100a00 */
[----:B------:R1:W-:Y:S04]  /*21210*/  STL.64 [R1+0x118], R10 ;  /* 0x0001180a01007387 */ /* 0x0003e80000100a00 */
[----:B-1----:R-:W2:Y:S04]  /*21220*/  LDL.LU.64 R10, [R1+0x1288] ;  /* 0x00128800010a7983 */ /* 0x002ea80000300a00 */
[----:B------:R-:W3:Y:S01]  /*21230*/  LDL.LU.64 R8, [R1+0x1280] ;  /* 0x0012800001087983 */ /* 0x000ee20000300a00 */
        /* <DEDUP_REMOVED lines=8> */
[----:B---3--:R1:W-:Y:S04]  /*212c0*/  STL.64 [R1+0x1240], R8 ;  /* 0x0012400801007387 */ /* 0x0083e80000100a00 */
[----:B-1----:R-:W3:Y:S04]  /*212d0*/  LDL.LU R8, [R1+0xe0] ;  /* 0x0000e00001087983 */ /* 0x002ee80000300800 */
[----:B------:R-:W3:Y:S04]  /*212e0*/  LDL.LU R9, [R1+0xe4] ;  /* 0x0000e40001097983 */ /* 0x000ee80000300800 */
[----:B------:R-:W3:Y:S04]  /*212f0*/  LDL.LU R10, [R1+0xe8] ;  /* 0x0000e800010a7983 */ /* 0x000ee80000300800 */
[----:B------:R-:W3:Y:S01]  /*21300*/  LDL.LU R11, [R1+0xec] ;  /* 0x0000ec00010b7983 */ /* 0x000ee20000300800 */
[C---:B--2---:R-:W-:Y:S11]  /*21310*/  HMMA.1688.F32.TF32 R20, R4.reuse, R26, R20 ;  /* 0x0000001a0414723c */ /* 0x044ff60000081014 */
[----:B------:R-:W-:Y:S11]  /*21320*/  @!UPT UIADD3 URZ, URZ, URZ, URZ ;  /* 0x0000003f3f3ff290 */ /* 0x000ff6000fffe03f */
[----:B------:R-:W-:Y:S01]  /*21330*/  @!UPT UIADD3 URZ, URZ, URZ, URZ ;  /* 0x0000003f3f3ff290 */ /* 0x000fe2000fffe03f */
[----:B------:R-:W-:Y:S04]  /*21340*/  STL.64 [R1+0x60], R20 ;  /* 0x0000601401007387 */ /* 0x000fe80000100a00 */
[----:B------:R1:W-:Y:S04]  /*21350*/  STL.64 [R1+0x68], R22 ;  /* 0x0000681601007387 */ /* 0x0003e80000100a00 */
[----:B-1----:R-:W4:Y:S04]  /*21360*/  LDL.LU.64 R22, [R1+0x1268] ;  /* 0x0012680001167983 */ /* 0x002f280000300a00 */
[----:B------:R-:W4:Y:S04]  /*21370*/  LDL.LU.64 R20, [R1+0x1260] ;  /* 0x0012600001147983 */ /* 0x000f280000300a00 */
[----:B------:R1:W-:Y:S04]  /*21380*/  STL.64 [R1+0x1238], R26 ;  /* 0x0012381a01007387 */ /* 0x0003e80000100a00 */
[----:B------:R-:W2:Y:S04]  /*21390*/  LDL.LU R24, [R1+0xd0] ;  /* 0x0000d00001187983 */ /* 0x000ea80000300800 */
[----:B------:R-:W2:Y:S04]  /*213a0*/  LDL.LU R25, [R1+0xd4] ;  /* 0x0000d40001197983 */ /* 0x000ea80000300800 */
[----:B-1----:R-:W2:Y:S04]  /*213b0*/  LDL.LU R26, [R1+0xd8] ;  /* 0x0000d800011a7983 */ /* 0x002ea80000300800 */
[----:B------:R-:W2:Y:S01]  /*213c0*/  LDL.LU R27, [R1+0xdc] ;  /* 0x0000dc00011b7983 */ /* 0x000ea20000300800 */
[----:B----4-:R-:W-:Y:S03]  /*213d0*/  HMMA.1688.F32.TF32 R4, R4, R18, R20 ;  /* 0x000000120404723c */ /* 0x010fe60000081014 */
[----:B------:R-:W3:Y:S04]  /*213e0*/  LDL.LU.64 R22, [R1+0x1258] ;  /* 0x0012580001167983 */ /* 0x000ee80000300a00 */
[----:B------:R-:W3:Y:S04]  /*213f0*/  LDL.LU.64 R20, [R1+0x1250] ;  /* 0x0012500001147983 */ /* 0x000ee80000300a00 */
[----:B------:R1:W-:Y:S04]  /*21400*/  STL.64 [R1+0x1230], R18 ;  /* 0x0012301201007387 */ /* 0x0003e80000100a00 */
[----:B------:R-:W4:Y:S08]  /*21410*/  LDL.LU R16, [R1+0xc0] ;  /* 0x0000c00001107983 */ /* 0x000f300000300800 */
[----:B------:R-:W-:Y:S04]  /*21420*/  STL.64 [R1+0x50], R4 ;  /* 0x0000500401007387 */ /* 0x000fe80000100a00 */
[----:B------:R2:W-:Y:S04]  /*21430*/  STL.64 [R1+0x58], R6 ;  /* 0x0000580601007387 */ /* 0x0005e80000100a00 */
[----:B------:R-:W4:Y:S04]  /*21440*/  LDL.LU R17, [R1+0xc4] ;  /* 0x0000c40001117983 */ /* 0x000f280000300800 */
[----:B-1----:R-:W4:Y:S04]  /*21450*/  LDL.LU R18, [R1+0xc8] ;  /* 0x0000c80001127983 */ /* 0x002f280000300800 */
[----:B------:R-:W4:Y:S04]  /*21460*/  LDL.LU R19, [R1+0xcc] ;  /* 0x0000cc0001137983 */ /* 0x000f280000300800 */
[----:B--2---:R-:W2:Y:S04]  /*21470*/  LDL R7, [R1+0x1c4] ;  /* 0x0001c40001077983 */ /* 0x004ea80000100800 */
[----:B--2---:R1:W-:Y:S04]  /*21480*/  STL [R1+0x11e8], R7 ;  /* 0x0011e80701007387 */ /* 0x0043e80000100800 */
[----:B------:R-:W2:Y:S04]  /*21490*/  LDL.LU R4, [R1+0x70] ;  /* 0x0000700001047983 */ /* 0x000ea80000300800 */
[----:B------:R-:W2:Y:S04]  /*214a0*/  LDL.LU R5, [R1+0x74] ;  /* 0x0000740001057983 */ /* 0x000ea80000300800 */
[----:B------:R-:W2:Y:S04]  /*214b0*/  LDL.LU R6, [R1+0x78] ;  /* 0x0000780001067983 */ /* 0x000ea80000300800 */
[----:B-1----:R-:W2:Y:S01]  /*214c0*/  LDL.LU R7, [R1+0x7c] ;  /* 0x00007c0001077983 */ /* 0x002ea20000300800 */
[----:B---3--:R-:W-:Y:S03]  /*214d0*/  HMMA.1688.F32.TF32 R8, R20, R14, R8 ;  /* 0x0000000e1408723c */ /* 0x008fe60000081008 */
[----:B--2---:R-:W-:Y:S04]  /*214e0*/  STL.64 [R1+0x11f8], R6 ;  /* 0x0011f80601007387 */ /* 0x004fe80000100a00 */
[----:B------:R1:W-:Y:S04]  /*214f0*/  STL.64 [R1+0x11f0], R4 ;  /* 0x0011f00401007387 */ /* 0x0003e80000100a00 */
[----:B-1----:R-:W2:Y:S04]  /*21500*/  LDL.LU R4, [R1+0x80] ;  /* 0x0000800001047983 */ /* 0x002ea80000300800 */
[----:B------:R-:W2:Y:S04]  /*21510*/  LDL.LU R5, [R1+0x84] ;  /* 0x0000840001057983 */ /* 0x000ea80000300800 */
[----:B------:R-:W3:Y:S04]  /*21520*/  LDL.LU R6, [R1+0x88] ;  /* 0x0000880001067983 */ /* 0x000ee80000300800 */
[----:B------:R-:W3:Y:S01]  /*21530*/  LDL.LU R7, [R1+0x8c] ;  /* 0x00008c0001077983 */ /* 0x000ee20000300800 */
[----:B------:R-:W-:-:S03]  /*21540*/  IMAD.MOV.U32 R29, RZ, RZ, R11 ;  /* 0x000000ffff1d7224 */ /* 0x000fc600078e000b */
[----:B---3--:R-:W-:Y:S04]  /*21550*/  STL.64 [R1+0x1208], R6 ;  /* 0x0012080601007387 */ /* 0x008fe80000100a00 */
[----:B--2---:R1:W-:Y:S04]  /*21560*/  STL.64 [R1+0x1200], R4 ;  /* 0x0012000401007387 */ /* 0x0043e80000100a00 */
[----:B-1----:R-:W2:Y:S04]  /*21570*/  LDL.LU R4, [R1+0x90] ;  /* 0x0000900001047983 */ /* 0x002ea80000300800 */
[----:B------:R-:W2:Y:S04]  /*21580*/  LDL.LU R5, [R1+0x94] ;  /* 0x0000940001057983 */ /* 0x000ea80000300800 */
[----:B------:R-:W2:Y:S04]  /*21590*/  LDL.LU R6, [R1+0x98] ;  /* 0x0000980001067983 */ /* 0x000ea80000300800 */
[----:B------:R-:W2:Y:S04]  /*215a0*/  LDL.LU R7, [R1+0x9c] ;  /* 0x00009c0001077983 */ /* 0x000ea80000300800 */
[----:B------:R-:W-:Y:S04]  /*215b0*/  STL.64 [R1+0xb0], R8 ;  /* 0x0000b00801007387 */ /* 0x000fe80000100a00 */
[----:B------:R1:W-:Y:S04]  /*215c0*/  STL [R1+0xb8], R10 ;  /* 0x0000b80a01007387 */ /* 0x0003e80000100800 */
[----:B-1----:R-:W3:Y:S04]  /*215d0*/  LDL.LU.64 R10, [R1+0x1248] ;  /* 0x00124800010a7983 */ /* 0x002ee80000300a00 */
[----:B------:R-:W2:Y:S01]  /*215e0*/  LDL.LU.64 R8, [R1+0x1240] ;  /* 0x0012400001087983 */ /* 0x000ea20000300a00 */
[C---:B---3--:R-:W-:Y:S11]  /*215f0*/  HMMA.1688.F32.TF32 R24, R20.reuse, R10, R24 ;  /* 0x0000000a1418723c */ /* 0x048ff60000081018 */
[----:B------:R-:W-:Y:S11]  /*21600*/  @!UPT UIADD3 URZ, URZ, URZ, URZ ;  /* 0x0000003f3f3ff290 */ /* 0x000ff6000fffe03f */
[----:B------:R-:W-:Y:S01]  /*21610*/  @!UPT UIADD3 URZ, URZ, URZ, URZ ;  /* 0x0000003f3f3ff290 */ /* 0x000fe2000fffe03f */
[----:B------:R-:W-:Y:S04]  /*21620*/  STL.64 [R1+0x190], R24 ;  /* 0x0001901801007387 */ /* 0x000fe80000100a00 */
[----:B------:R1:W-:Y:S04]  /*21630*/  STL.64 [R1+0x198], R26 ;  /* 0x0001981a01007387 */ /* 0x0003e80000100a00 */
[----:B-1----:R-:W4:Y:S02]  /*21640*/  LDL.LU.64 R26, [R1+0x1238] ;  /* 0x00123800011a7983 */ /* 0x002f240000300a00 */
[C---:B----4-:R-:W-:Y:S02]  /*21650*/  HMMA.1688.F32.TF32 R24, R20.reuse, R26, R16 ;  /* 0x0000001a1418723c */ /* 0x050fe40000081010 */
[----:B------:R-:W3:Y:S11]  /*21660*/  LDL.LU.64 R18, [R1+0x1230] ;  /* 0x0012300001127983 */ /* 0x000ef60000300a00 */
[----:B------:R-:W-:Y:S10]  /*21670*/  @!UPT UIADD3 URZ, URZ, URZ, URZ ;  /* 0x0000003f3f3ff290 */ /* 0x000ff4000fffe03f */
[----:B------:R-:W-:Y:S04]  /*21680*/  STL.64 [R1+0x180], R24 ;  /* 0x0001801801007387 */ /* 0x000fe80000100a00 */
[----:B------:R1:W-:Y:S04]  /*21690*/  STL.64 [R1+0x188], R26 ;  /* 0x0001881a01007387 */ /* 0x0003e80000100a00 */
        /* <DEDUP_REMOVED lines=11> */
[----:B----4-:R-:W4:Y:S01]  /*21750*/  LDL.LU R22, [R1+0x28] ;  /* 0x0000280001167983 */ /* 0x010f220000300800 */
[----:B------:R-:W-:Y:S01]  /*21760*/  IMAD.MOV.U32 R23, RZ, RZ, R12 ;  /* 0x000000ffff177224 */ /* 0x000fe200078e000c */
[C---:B--2---:R-:W-:Y:S04]  /*21770*/  HMMA.1688.F32.TF32 R4, R24.reuse, R14, R4 ;  /* 0x0000000e1804723c */ /* 0x044fe80000081004 */
[----:B----4-:R-:W-:Y:S04]  /*21780*/  STL.64 [R1+0x11d8], R22 ;  /* 0x0011d81601007387 */ /* 0x010fe80000100a00 */
[----:B---3--:R1:W-:Y:S04]  /*21790*/  STL.64 [R1+0x11d0], R20 ;  /* 0x0011d01401007387 */ /* 0x0083e80000100a00 */
[----:B-1----:R-:W2:Y:S04]  /*217a0*/  LDL.LU R20, [R1+0x40] ;  /* 0x0000400001147983 */ /* 0x002ea80000300800 */
[----:B------:R-:W2:Y:S04]  /*217b0*/  LDL.LU R21, [R1+0x44] ;  /* 0x0000440001157983 */ /* 0x000ea80000300800 */
[----:B------:R-:W2:Y:S04]  /*217c0*/  LDL.LU R22, [R1+0x48] ;  /* 0x0000480001167983 */ /* 0x000ea80000300800 */
[----:B------:R-:W2:Y:S04]  /*217d0*/  LDL.LU R23, [R1+0x4c] ;  /* 0x00004c0001177983 */ /* 0x000ea80000300800 */
        /* <DEDUP_REMOVED lines=14> */
[----:B------:R1:W-:Y:S04]  /*218c0*/  STL.64 [R1+0x130], R4 ;  /* 0x0001300401007387 */ /* 0x0003e80000100a00 */
[----:B------:R3:W-:Y:S01]  /*218d0*/  STL.64 [R1+0x138], R6 ;  /* 0x0001380601007387 */ /* 0x0007e20000100a00 */
[----:B-1----:R-:W-:Y:S02]  /*218e0*/  IMAD.MOV.U32 R5, RZ, RZ, R18 ;  /* 0x000000ffff057224 */ /* 0x002fe400078e0012 */
[----:B------:R-:W-:Y:S01]  /*218f0*/  IMAD.MOV.U32 R4, RZ, RZ, R19 ;  /* 0x000000ffff047224 */ /* 0x000fe200078e0013 */
[----:B---3--:R-:W3:Y:S04]  /*21900*/  LDL.LU R7, [R1+0x11e8] ;  /* 0x0011e80001077983 */ /* 0x008ee80000300800 */
[----:B------:R-:W2:Y:S02]  /*21910*/  LDL.LU.64 R18, [R1+0x11e0] ;  /* 0x0011e00001127983 */ /* 0x000ea40000300a00 */
[----:B--2---:R-:W-:Y:S02]  /*21920*/  HMMA.1688.F32.TF32 R24, R24, R18, R20 ;  /* 0x000000121818723c */ /* 0x004fe40000081014 */
[----:B------:R-:W2:Y:S01]  /*21930*/  LDL.LU.64 R22, [R1+0x11d8] ;  /* 0x0011d80001167983 */ /* 0x000ea20000300a00 */
[----:B------:R-:W-:-:S03]  /*21940*/  IMAD.MOV.U32 R12, RZ, RZ, R18 ;  /* 0x000000ffff0c7224 */ /* 0x000fc600078e0012 */
[----:B------:R-:W2:Y:S01]  /*21950*/  LDL.LU.64 R20, [R1+0x11d0] ;  /* 0x0011d00001147983 */ /* 0x000ea20000300a00 */
[----:B------:R-:W-:Y:S11]  /*21960*/  IMAD.MOV.U32 R6, RZ, RZ, R19 ;  /* 0x000000ffff067224 */ /* 0x000ff600078e0013 */
[----:B------:R-:W-:Y:S05]  /*21970*/  @!UPT UIADD3 URZ, URZ, URZ, URZ ;  /* 0x0000003f3f3ff290 */ /* 0x000fea000fffe03f */
[----:B------:R1:W-:Y:S04]  /*21980*/  STL.64 [R1+0x40], R24 ;  /* 0x0000401801007387 */ /* 0x0003e80000100a00 */
[----:B------:R4:W-:Y:S04]  /*21990*/  STL.64 [R1+0x48], R26 ;  /* 0x0000481a01007387 */ /* 0x0009e80000100a00 */
[----:B------:R-:W2:Y:S04]  /*219a0*/  LDL.LU.64 R18, [R1+0x11c8] ;  /* 0x0011c80001127983 */ /* 0x000ea80000300a00 */
[----:B------:R-:W2:Y:S04]  /*219b0*/  LDL.LU.64 R16, [R1+0x11c0] ;  /* 0x0011c00001107983 */ /* 0x000ea80000300a00 */
[----:B-1----:R-:W2:Y:S01]  /*219c0*/  LDL.LU R24, [R1+0x30] ;  /* 0x0000300001187983 */ /* 0x002ea20000300800 */
[----:B------:R-:W-:-:S02]  /*219d0*/  IMAD.MOV.U32 R25, RZ, RZ, R13 ;  /* 0x000000ffff197224 */ /* 0x000fc400078e000d */
[----:B----4-:R-:W-:Y:S02]  /*219e0*/  IMAD.MOV.U32 R26, RZ, RZ, R3 ;  /* 0x000000ffff1a7224 */ /* 0x010fe400078e0003 */
[----:B------:R-:W-:-:S07]  /*219f0*/  IMAD.MOV.U32 R27, RZ, RZ, R2 ;  /* 0x000000ffff1b7224 */ /* 0x000fce00078e0002 */
[C---:B--2---:R-:W-:Y:S11]  /*21a00*/  HMMA.1688.F32.TF32 R24, R16.reuse, R14, R24 ;  /* 0x0000000e1018723c */ /* 0x044ff60000081018 */
[----:B------:R-:W-:Y:S11]  /*21a10*/  @!UPT UIADD3 URZ, URZ, URZ, URZ ;  /* 0x0000003f3f3ff290 */ /* 0x000ff6000fffe03f */
[----:B------:R-:W-:Y:S01]  /*21a20*/  @!UPT UIADD3 URZ, URZ, URZ, URZ ;  /* 0x0000003f3f3ff290 */ /* 0x000fe2000fffe03f */
[----:B------:R1:W-:Y:S01]  /*21a30*/  STL.64 [R1+0x30], R24 ;  /* 0x0000301801007387 */ /* 0x0003e20000100a00 */
[----:B------:R-:W-:Y:S02]  /*21a40*/  IMAD.MOV.U32 R3, RZ, RZ, R26 ;  /* 0x000000ffff037224 */ /* 0x000fe400078e001a */
[----:B------:R-:W-:Y:S02]  /*21a50*/  IMAD.MOV.U32 R2, RZ, RZ, R27 ;  /* 0x000000ffff027224 */ /* 0x000fe400078e001b */
[----:B-1----:R-:W-:Y:S01]  /*21a60*/  HMMA.1688.F32.TF32 R24, R16, R10, R20 ;  /* 0x0000000a1018723c */ /* 0x002fe20000081014 */
[----:B------:R-:W-:Y:S04]  /*21a70*/  LDS R22, [R0+0x84400] ;  /* 0x0844000000167984 */ /* 0x000fe80000000800 */
[----:B------:R-:W1:Y:S04]  /*21a80*/  LDS R23, [R28+0x84400] ;  /* 0x084400001c177984 */ /* 0x000e680000000800 */
[----:B------:R-:W-:Y:S04]  /*21a90*/  STL [R1+0x1144], R2 ;  /* 0x0011440201007387 */ /* 0x000fe80000100800 */
[----:B------:R-:W-:Y:S04]  /*21aa0*/  STL [R1+0x1140], R3 ;  /* 0x0011400301007387 */ /* 0x000fe80000100800 */
[----:B------:R-:W-:Y:S04]  /*21ab0*/  LDS R20, [R0+0x84000] ;  /* 0x0840000000147984 */ /* 0x000fe80000000800 */
[----:B------:R-:W2:Y:S04]  /*21ac0*/  LDS R21, [R28+0x84000] ;  /* 0x084000001c157984 */ /* 0x000ea80000000800 */
[----:B------:R-:W-:Y:S04]  /*21ad0*/  STL.64 [R1+0xe0], R24 ;  /* 0x0000e01801007387 */ /* 0x000fe80000100a00 */
[----:B------:R-:W-:Y:S04]  /*21ae0*/  STL.64 [R1+0xe8], R26 ;  /* 0x0000e81a01007387 */ /* 0x000fe80000100a00 */
[----:B---3--:R-:W-:Y:S04]  /*21af0*/  LDSM.16.M88.4 R24, [R7+0x20100] ;  /* 0x020100000718783b */ /* 0x008fe80000000200 */
[----:B-1----:R1:W-:Y:S02]  /*21b00*/  STL.64 [R1+0x1198], R22 ;  /* 0x0011981601007387 */ /* 0x0023e40000100a00 */
[----:B-1----:R-:W-:-:S02]  /*21b10*/  IMAD.MOV.U32 R22, RZ, RZ, R12 ;  /* 0x000000ffff167224 */ /* 0x002fc400078e000c */
[----:B------:R-:W1:Y:S01]  /*21b20*/  LDSM.16.M88.4 R12, [R7+0x100] ;  /* 0x00010000070c783b */ /* 0x000e620000000200 */
[----:B------:R-:W-:-:S03]  /*21b30*/  IMAD.MOV.U32 R23, RZ, RZ, R6 ;  /* 0x000000ffff177224 */ /* 0x000fc600078e0006 */
[----:B--2---:R-:W-:Y:S04]  /*21b40*/  STL.64 [R1+0x1190], R20 ;  /* 0x0011901401007387 */ /* 0x004fe80000100a00 */
[----:B------:R-:W-:Y:S04]  /*21b50*/  STL.64 [R1+0x11a8], R22 ;  /* 0x0011a81601007387 */ /* 0x000fe80000100a00 */
        /* <DEDUP_REMOVED lines=15> */
[----:B------:R-:W-:Y:S04]  /*21c50*/  STL [R1+0x10b0], R11 ;  /* 0x0010b00b01007387 */ /* 0x000fe80000100800 */
[----:B------:R1:W-:Y:S04]  /*21c60*/  STL.64 [R1+0x1188], R8 ;  /* 0x0011880801007387 */ /* 0x0003e80000100a00 */
[----:B-1----:R-:W3:Y:S04]  /*21c70*/  LDL.LU R8, [R1+0x110] ;  /* 0x0001100001087983 */ /* 0x002ee80000300800 */
[----:B------:R-:W3:Y:S04]  /*21c80*/  LDL.LU R9, [R1+0x114] ;  /* 0x0001140001097983 */ /* 0x000ee80000300800 */
[----:B------:R-:W3:Y:S04]  /*21c90*/  LDL.LU R10, [R1+0x118] ;  /* 0x00011800010a7983 */ /* 0x000ee80000300800 */
[----:B------:R-:W3:Y:S04]  /*21ca0*/  LDL.LU R11, [R1+0x11c] ;  /* 0x00011c00010b7983 */ /* 0x000ee80000300800 */
[----:B------:R-:W-:Y:S04]  /*21cb0*/  STL.64 [R1+0x20], R24 ;  /* 0x0000201801007387 */ /* 0x000fe80000100a00 */
[----:B------:R1:W-:Y:S04]  /*21cc0*/  STL.64 [R1+0x28], R26 ;  /* 0x0000281a01007387 */ /* 0x0003e80000100a00 */
[----:B-1----:R-:W4:Y:S01]  /*21cd0*/  LDL R27, [R1+0x1c0] ;  /* 0x0001c000011b7983 */ /* 0x002f220000100800 */
[----:B------:R-:W-:-:S02]  /*21ce0*/  IMAD.MOV.U32 R22, RZ, RZ, R5 ;  /* 0x000000ffff167224 */ /* 0x000fc400078e0005 */
[----:B------:R-:W-:Y:S02]  /*21cf0*/  IMAD.MOV.U32 R23, RZ, RZ, R4 ;  /* 0x000000ffff177224 */ /* 0x000fe400078e0004 */
[----:B------:R-:W1:Y:S04]  /*21d00*/  LDSM.16.M88.4 R4, [R7+0x30100] ;  /* 0x030100000704783b */ /* 0x000e680000000200 */
[----:B----4-:R-:W-:Y:S04]  /*21d10*/  STL [R1+0x117c], R27 ;  /* 0x00117c1b01007387 */ /* 0x010fe80000100800 */
[----:B------:R-:W4:Y:S01]  /*21d20*/  LDL.64 R24, [R1+0x20] ;  /* 0x0000200001187983 */ /* 0x000f220000100a00 */
[----:B--2---:R-:W-:Y:S03]  /*21d30*/  HMMA.1688.F32.TF32 R20, R16, R22, R12 ;  /* 0x000000161014723c */ /* 0x004fe6000008100c */
[----:B----4-:R2:W-:Y:S04]  /*21d40*/  STL.64 [R1+0x1180], R24 ;  /* 0x0011801801007387 */ /* 0x0105e80000100a00 */
[----:B--2---:R-:W2:Y:S04]  /*21d50*/  LDL.LU R24, [R1+0x100] ;  /* 0x0001000001187983 */ /* 0x004ea80000300800 */
[----:B------:R-:W2:Y:S04]  /*21d60*/  LDL.LU R25, [R1+0x104] ;  /* 0x0001040001197983 */ /* 0x000ea80000300800 */
[----:B------:R-:W2:Y:S04]  /*21d70*/  LDL.LU R26, [R1+0x108] ;  /* 0x00010800011a7983 */ /* 0x000ea80000300800 */
[----:B------:R-:W2:Y:S04]  /*21d80*/  LDL.LU R27, [R1+0x10c] ;  /* 0x00010c00011b7983 */ /* 0x000ea80000300800 */
[----:B-1----:R1:W-:Y:S04]  /*21d90*/  STL [R1+0x109c], R6 ;  /* 0x00109c0601007387 */ /* 0x0023e80000100800 */
[----:B------:R4:W-:Y:S04]  /*21da0*/  STL [R1+0x1098], R7 ;  /* 0x0010980701007387 */ /* 0x0009e80000100800 */
[----:B------:R-:W2:Y:S01]  /*21db0*/  LDL.LU.64 R14, [R1+0x11b8] ;  /* 0x0011b800010e7983 */ /* 0x000ea20000300a00 */
[----:B-1----:R-:W-:-:S03]  /*21dc0*/  IMAD.MOV.U32 R6, RZ, RZ, R23 ;  /* 0x000000ffff067224 */ /* 0x002fc600078e0017 */
[----:B------:R-:W2:Y:S01]  /*21dd0*/  LDL.LU.64 R12, [R1+0x11b0] ;  /* 0x0011b000010c7983 */ /* 0x000ea20000300a00 */
[----:B----4-:R-:W-:-:S03]  /*21de0*/  IMAD.MOV.U32 R7, RZ, RZ, R22 ;  /* 0x000000ffff077224 */ /* 0x010fc600078e0016 */
[----:B------:R-:W2:Y:S01]  /*21df0*/  LDL.LU.64 R22, [R1+0x11a8] ;  /* 0x0011a80001167983 */ /* 0x000ea20000300a00 */
[----:B------:R-:W-:Y:S02]  /*21e00*/  IMAD.MOV.U32 R2, RZ, RZ, R20 ;  /* 0x000000ffff027224 */ /* 0x000fe400078e0014 */
[----:B------:R-:W-:Y:S01]  /*21e10*/  IMAD.MOV.U32 R3, RZ, RZ, R21 ;  /* 0x000000ffff037224 */ /* 0x000fe200078e0015 */
[----:B--2---:R-:W-:Y:S01]  /*21e20*/  HMMA.1688.F32.TF32 R16, R16, R22, R12 ;  /* 0x000000161010723c */ /* 0x004fe2000008100c */
[----:B------:R-:W3:Y:S04]  /*21e30*/  LDL.LU.64 R12, [R1+0x11a0] ;  /* 0x0011a000010c7983 */ /* 0x000ee80000300a00 */
[----:B------:R-:W3:Y:S04]  /*21e40*/  LDL.LU.64 R22, [R1+0x1198] ;  /* 0x0011980001167983 */ /* 0x000ee80000300a00 */
[----:B------:R-:W3:Y:S11]  /*21e50*/  LDL.LU.64 R20, [R1+0x1190] ;  /* 0x0011900001147983 */ /* 0x000ef60000300a00 */
[----:B------:R-:W-:Y:S03]  /*21e60*/  @!UPT UIADD3 URZ, URZ, URZ, URZ ;  /* 0x0000003f3f3ff290 */ /* 0x000fe6000fffe03f */
[----:B------:R1:W-:Y:S04]  /*21e70*/  STL.64 [R1], R16 ;  /* 0x0000001001007387 */ /* 0x0003e80000100a00 */
[----:B------:R2:W-:Y:S04]  /*21e80*/  STL.64 [R1+0x8], R18 ;  /* 0x0000081201007387 */ /* 0x0005e80000100a00 */
[----:B-1----:R-:W4:Y:S04]  /*21e90*/  LDL.LU R16, [R1+0x60] ;  /* 0x0000600001107983 */ /* 0x002f280000300800 */
[----:B------:R-:W4:Y:S04]  /*21ea0*/  LDL.LU R17, [R1+0x64] ;  /* 0x0000640001117983 */ /* 0x000f280000300800 */
[----:B--2---:R-:W4:Y:S04]  /*21eb0*/  LDL.LU R18, [R1+0x68] ;  /* 0x0000680001127983 */ /* 0x004f280000300800 */
[----:B------:R-:W4:Y:S01]  /*21ec0*/  LDL.LU R19, [R1+0x6c] ;  /* 0x00006c0001137983 */ /* 0x000f220000300800 */
[C---:B---3--:R-:W-:Y:S11]  /*21ed0*/  HMMA.1688.F32.TF32 R8, R20.reuse, R12, R8 ;  /* 0x0000000c1408723c */ /* 0x048ff60000081008 */
[----:B------:R-:W-:Y:S11]  /*21ee0*/  @!UPT UIADD3 URZ, URZ, URZ, URZ ;  /* 0x0000003f3f3ff290 */ /* 0x000ff6000fffe03f */
[----:B------:R-:W-:Y:S01]  /*21ef0*/  @!UPT UIADD3 URZ, URZ, URZ, URZ ;  /* 0x0000003f3f3ff290 */ /* 0x000fe2000fffe03f */
[----:B------:R1:W-:Y:S04]  /*21f00*/  STL.64 [R1+0x110], R8 ;  /* 0x0001100801007387 */ /* 0x0003e80000100a00 */
[----:B-1----:R-:W2:Y:S01]  /*21f10*/  LDL.LU.64 R8, [R1+0x1188] ;  /* 0x0011880001087983 */ /* 0x002ea20000300a00 */
[----:B------:R-:W-:Y:S02]  /*21f20*/  IMAD.MOV.U32 R14, RZ, RZ, R10 ;  /* 0x000000ffff0e7224 */ /* 0x000fe400078e000a */
[----:B------:R-:W-:Y:S01]  /*21f30*/  IMAD.MOV.U32 R15, RZ, RZ, R11 ;  /* 0x000000ffff0f7224 */ /* 0x000fe200078e000b */
[C---:B--2---:R-:W-:Y:S11]  /*21f40*/  HMMA.1688.F32.TF32 R24, R20.reuse, R8, R24 ;  /* 0x000000081418723c */ /* 0x044ff60000081018 */
[----:B------:R-:W-:Y:S11]  /*21f50*/  @!UPT UIADD3 URZ, URZ, URZ, URZ ;  /* 0x0000003f3f3ff290 */ /* 0x000ff6000fffe03f */
[----:B------:R-:W-:Y:S01]  /*21f60*/  @!UPT UIADD3 URZ, URZ, URZ, URZ ;  /* 0x0000003f3f3ff290 */ /* 0x000fe2000fffe03f */
[----:B------:R1:W-:Y:S04]  /*21f70*/  STL.64 [R1+0x100], R24 ;  /* 0x0001001801007387 */ /* 0x0003e80000100a00 */
[----:B------:R-:W-:Y:S04]  /*21f80*/  STL.64 [R1+0x108], R26 ;  /* 0x0001081a01007387 */ /* 0x000fe80000100a00 */
[----:B-1----:R-:W4:Y:S04]  /*21f90*/  LDL.LU.64 R24, [R1+0x1180] ;  /* 0x0011800001187983 */ /* 0x002f280000300a00 */
[----:B------:R1:W-:Y:S04]  /*21fa0*/  STL.64 [R1+0x1170], R8 ;  /* 0x0011700801007387 */ /* 0x0003e80000100a00 */
[----:B-1----:R-:W2:Y:S04]  /*21fb0*/  LDL.LU R8, [R1+0x50] ;  /* 0x0000500001087983 */ /* 0x002ea80000300800 */
[----:B------:R-:W2:Y:S04]  /*21fc0*/  LDL.LU R9, [R1+0x54] ;  /* 0x0000540001097983 */ /* 0x000ea80000300800 */
[----:B------:R-:W2:Y:S04]  /*21fd0*/  LDL.LU R10, [R1+0x58] ;  /* 0x00005800010a7983 */ /* 0x000ea80000300800 */
[----:B------:R-:W2:Y:S01]  /*21fe0*/  LDL.LU R11, [R1+0x5c] ;  /* 0x00005c00010b7983 */ /* 0x000ea20000300800 */
[C---:B----4-:R-:W-:Y:S08]  /*21ff0*/  HMMA.1688.F32.TF32 R16, R20.reuse, R24, R16 ;  /* 0x000000181410723c */ /* 0x050ff00000081010 */
[----:B--2---:R-:W-:Y:S11]  /*22000*/  HMMA.1688.F32.TF32 R20, R20, R4, R8 ;  /* 0x000000041414723c */ /* 0x004ff60000081008 */
[----:B------:R-:W-:Y:S04]  /*22010*/  @!UPT UIADD3 URZ, URZ, URZ, URZ ;  /* 0x0000003f3f3ff290 */ /* 0x000fe8000fffe03f */
[----:B------:R1:W-:Y:S04]  /*22020*/  STL.64 [R1+0xf0], R16 ;  /* 0x0000f01001007387 */ /* 0x0003e80000100a00 */
[----:B------:R-:W-:Y:S04]  /*22030*/  STL.64 [R1+0xf8], R18 ;  /* 0x0000f81201007387 */ /* 0x000fe80000100a00 */
[----:B------:R-:W2:Y:S04]  /*22040*/  LDL.LU R27, [R1+0x117c] ;  /* 0x00117c00011b7983 */ /* 0x000ea80000300800 */
[----:B------:R-:W3:Y:S01]  /*22050*/  LDL.LU R8, [R1+0xb0] ;  /* 0x0000b00001087983 */ /* 0x000ee20000300800 */
[----:B------:R-:W-:-:S03]  /*22060*/  IMAD.MOV.U32 R11, RZ, RZ, R29 ;  /* 0x000000ffff0b7224 */ /* 0x000fc600078e001d */
[----:B------:R-:W-:Y:S04]  /*22070*/  STL.64 [R1+0xc0], R20 ;  /* 0x0000c01401007387 */ /* 0x000fe80000100a00 */
[----:B------:R-:W-:Y:S04]  /*22080*/  STL.64 [R1+0xc8], R22 ;  /* 0x0000c81601007387 */ /* 0x000fe80000100a00 */
[----:B------:R-:W3:Y:S04]  /*22090*/  LDL.LU R9, [R1+0xb4] ;  /* 0x0000b40001097983 */ /* 0x000ee80000300800 */
[----:B------:R-:W3:Y:S04]  /*220a0*/  LDL.LU R10, [R1+0xb8] ;  /* 0x0000b800010a7983 */ /* 0x000ee80000300800 */
[----:B------:R-:W4:Y:S01]  /*220b0*/  LDL.LU R29, [R1+0x1178] ;  /* 0x00117800011d7983 */ /* 0x000f220000300800 */
[----:B-1----:R-:W-:-:S02]  /*220c0*/  IMAD.MOV.U32 R17, RZ, RZ, R24 ;  /* 0x000000ffff117224 */ /* 0x002fc400078e0018 */
[----:B------:R-:W-:Y:S01]  /*220d0*/  IMAD.MOV.U32 R16, RZ, RZ, R25 ;  /* 0x000000ffff107224 */ /* 0x000fe200078e0019 */
[----:B------:R-:W-:Y:S04]  /*220e0*/  STL.64 [R1+0x1150], R6 ;  /* 0x0011500601007387 */ /* 0x000fe80000100a00 */
[----:B------:R1:W-:Y:S04]  /*220f0*/  STL.64 [R1+0x1148], R4 ;  /* 0x0011480401007387 */ /* 0x0003e80000100a00 */
[----:B------:R-:W-:Y:S04]  /*22100*/  LDS R22, [R0+0x84480] ;  /* 0x0844800000167984 */ /* 0x000fe80000000800 */
[----:B------:R-:W1:Y:S02]  /*22110*/  LDS R23, [R28+0x84480] ;  /* 0x084480001c177984 */ /* 0x000e640000000800 */
[----:B-1----:R-:W-:-:S02]  /*22120*/  IMAD.MOV.U32 R4, RZ, RZ, R17 ;  /* 0x000000ffff047224 */ /* 0x002fc400078e0011 */
[----:B------:R-:W-:Y:S01]  /*22130*/  LDS R20, [R0+0x84080] ;  /* 0x0840800000147984 */ /* 0x000fe20000000800 */
[----:B------:R-:W-:-:S03]  /*22140*/  IMAD.MOV.U32 R5, RZ, RZ, R16 ;  /* 0x000000ffff057224 */ /* 0x000fc600078e0010 */
[----:B------:R-:W1:Y:S04]  /*22150*/  LDS R21, [R28+0x84080] ;  /* 0x084080001c157984 */ /* 0x000e680000000800 */
[----:B------:R1:W-:Y:S04]  /*22160*/  STL.64 [R1+0x1168], R4 ;  /* 0x0011680401007387 */ /* 0x0003e80000100a00 */
[----:B-1----:R-:W3:Y:S04]  /*22170*/  LDL.LU R4, [R1+0x190] ;  /* 0x0001900001047983 */ /* 0x002ee80000300800 */
[----:B------:R-:W3:Y:S04]  /*22180*/  LDL.LU R5, [R1+0x194] ;  /* 0x0001940001057983 */ /* 0x000ee80000300800 */
[----:B------:R-:W3:Y:S04]  /*22190*/  LDL.LU R6, [R1+0x198] ;  /* 0x0001980001067983 */ /* 0x000ee80000300800 */
[----:B------:R-:W3:Y:S04]  /*221a0*/  LDL.LU R7, [R1+0x19c] ;  /* 0x00019c0001077983 */ /* 0x000ee80000300800 */
[----:B------:R-:W-:Y:S04]  /*221b0*/  STL.64 [R1+0x1160], R22 ;  /* 0x0011601601007387 */ /* 0x000fe80000100a00 */
[----:B------:R1:W-:Y:S04]  /*221c0*/  STL.64 [R1+0x1158], R20 ;  /* 0x0011581401007387 */ /* 0x0003e80000100a00 */
[----:B-1----:R-:W3:Y:S04]  /*221d0*/  LDL.LU R20, [R1+0x180] ;  /* 0x0001800001147983 */ /* 0x002ee80000300800 */
[----:B------:R-:W3:Y:S04]  /*221e0*/  LDL.LU R21, [R1+0x184] ;  /* 0x0001840001157983 */ /* 0x000ee80000300800 */
[----:B------:R-:W3:Y:S04]  /*221f0*/  LDL.LU R22, [R1+0x188] ;  /* 0x0001880001167983 */ /* 0x000ee80000300800 */
[----:B------:R-:W3:Y:S04]  /*22200*/  LDL.LU R23, [R1+0x18c] ;  /* 0x00018c0001177983 */ /* 0x000ee80000300800 */
[----:B--2---:R-:W-:Y:S04]  /*22210*/  LDS R17, [R27+0x84000] ;  /* 0x084000001b117984 */ /* 0x004fe80000000800 */
[----:B------:R-:W-:Y:S04]  /*22220*/  LDS R19, [R27+0x84400] ;  /* 0x084400001b137984 */ /* 0x000fe80000000800 */
[----:B------:R-:W-:Y:S04]  /*22230*/  LDS R25, [R27+0x84080] ;  /* 0x084080001b197984 */ /* 0x000fe80000000800 */
[----:B------:R-:W-:Y:S04]  /*22240*/  LDS R27, [R27+0x84480] ;  /* 0x084480001b1b7984 */ /* 0x000fe80000000800 */
[----:B----4-:R-:W-:Y:S04]  /*22250*/  LDS R16, [R29+0x84000] ;  /* 0x084000001d107984 */ /* 0x010fe80000000800 */
[----:B------:R-:W3:Y:S04]  /*22260*/  LDS R18, [R29+0x84400] ;  /* 0x084400001d127984 */ /* 0x000ee80000000800 */
[----:B------:R-:W1:Y:S04]  /*22270*/  LDS R26, [R29+0x84480] ;  /* 0x084480001d1a7984 */ /* 0x000e680000000800 */
[----:B------:R-:W2:Y:S01]  /*22280*/  LDS R24, [R29+0x84080] ;  /* 0x084080001d187984 */ /* 0x000ea20000000800 */
[C---:B---3--:R-:W-:Y:S03]  /*22290*/  HMMA.1688.F32.TF32 R8, R16.reuse, R12, R8 ;  /* 0x0000000c1008723c */ /* 0x048fe60000081008 */
[----:B-1----:R-:W-:Y:S04]  /*222a0*/  STL.64 [R1+0x10f8], R26 ;  /* 0x0010f81a01007387 */ /* 0x002fe80000100a00 */
[----:B--2---:R1:W-:Y:S04]  /*222b0*/  STL.64 [R1+0x10f0], R24 ;  /* 0x0010f01801007387 */ /* 0x0043e80000100a00 */
[----:B-1----:R-:W2:Y:S04]  /*222c0*/  LDL.LU R24, [R1+0x160] ;  /* 0x0001600001187983 */ /* 0x002ea80000300800 */
[----:B------:R-:W2:Y:S04]  /*222d0*/  LDL.LU R25, [R1+0x164] ;  /* 0x0001640001197983 */ /* 0x000ea80000300800 */
[----:B------:R-:W2:Y:S04]  /*222e0*/  LDL.LU R26, [R1+0x168] ;  /* 0x00016800011a7983 */ /* 0x000ea80000300800 */
[----:B------:R-:W2:Y:S04]  /*222f0*/  LDL.LU R27, [R1+0x16c] ;  /* 0x00016c00011b7983 */ /* 0x000ea80000300800 */
        /* <DEDUP_REMOVED lines=8> */
[----:B-1----:R-:W3:Y:S02]  /*22380*/  LDL.LU.64 R4, [R1+0x1168] ;  /* 0x0011680001047983 */ /* 0x002ee40000300a00 */
[C---:B---3--:R-:W-:Y:S02]  /*22390*/  HMMA.1688.F32.TF32 R4, R16.reuse, R4, R20 ;  /* 0x000000041004723c */ /* 0x048fe40000081014 */
[----:B------:R-:W3:Y:S04]  /*223a0*/  LDL.LU.64 R22, [R1+0x1160] ;  /* 0x0011600001167983 */ /* 0x000ee80000300a00 */
[----:B------:R-:W3:Y:S11]  /*223b0*/  LDL.LU.64 R20, [R1+0x1158] ;  /* 0x0011580001147983 */ /* 0x000ef60000300a00 */
[----:B------:R-:W-:Y:S06]  /*223c0*/  @!UPT UIADD3 URZ, URZ, URZ, URZ ;  /* 0x0000003f3f3ff290 */ /* 0x000fec000fffe03f */
[----:B------:R-:W-:Y:S04]  /*223d0*/  STL.64 [R1+0x90], R4 ;  /* 0x0000900401007387 */ /* 0x000fe80000100a00 */
[----:B------:R1:W-:Y:S04]  /*223e0*/  STL.64 [R1+0x98], R6 ;  /* 0x0000980601007387 */ /* 0x0003e80000100a00 */
[----:B-1----:R-:W4:Y:S04]  /*223f0*/  LDL.LU.64 R6, [R1+0x1150] ;  /* 0x0011500001067983 */ /* 0x002f280000300a00 */
[----:B------:R-:W2:Y:S02]  /*22400*/  LDL.LU.64 R4, [R1+0x1148] ;  /* 0x0011480001047983 */ /* 0x000ea40000300a00 */
[----:B--2---:R-:W-:Y:S11]  /*22410*/  HMMA.1688.F32.TF32 R24, R16, R4, R24 ;  /* 0x000000041018723c */ /* 0x004ff60000081018 */
[----:B------:R-:W-:Y:S11]  /*22420*/  @!UPT UIADD3 URZ, URZ, URZ, URZ ;  /* 0x0000003f3f3ff290 */ /* 0x000ff6000fffe03f */
[----:B------:R-:W-:Y:S02]  /*22430*/  @!UPT UIADD3 URZ, URZ, URZ, URZ ;  /* 0x0000003f3f3ff290 */ /* 0x000fe4000fffe03f */
[----:B------:R-:W-:Y:S02]  /*22440*/  IMAD.MOV.U32 R10, RZ, RZ, R25 ;  /* 0x000000ffff0a7224 */ /* 0x000fe400078e0019 */
[----:B------:R-:W-:Y:S01]  /*22450*/  IMAD.MOV.U32 R11, RZ, RZ, R26 ;  /* 0x000000ffff0b7224 */ /* 0x000fe200078e001a */
[----:B------:R1:W-:Y:S04]  /*22460*/  STL [R1+0x80], R24 ;  /* 0x0000801801007387 */ /* 0x0003e80000100800 */
[----:B------:R2:W-:Y:S04]  /*22470*/  STL [R1+0x8c], R27 ;  /* 0x00008c1b01007387 */ /* 0x0005e80000100800 */
[----:B------:R-:W-:Y:S04]  /*22480*/  STL.64 [R1+0x1138], R10 ;  /* 0x0011380a01007387 */ /* 0x000fe80000100a00 */
[----:B------:R-:W-:Y:S04]  /*22490*/  STL.64 [R1+0x1130], R8 ;  /* 0x0011300801007387 */ /* 0x000fe80000100a00 */
[----:B-1----:R-:W3:Y:S04]  /*224a0*/  LDL.LU R24, [R1+0x40] ;  /* 0x0000400001187983 */ /* 0x002ee80000300800 */
[----:B------:R-:W3:Y:S04]  /*224b0*/  LDL.LU R25, [R1+0x44] ;  /* 0x0000440001197983 */ /* 0x000ee80000300800 */
[----:B------:R-:W3:Y:S04]  /*224c0*/  LDL.LU R26, [R1+0x48] ;  /* 0x00004800011a7983 */ /* 0x000ee80000300800 */
[----:B--2---:R-:W3:Y:S04]  /*224d0*/  LDL.LU R27, [R1+0x4c] ;  /* 0x00004c00011b7983 */ /* 0x004ee80000300800 */
[----:B---3--:R-:W-:Y:S04]  /*224e0*/  STL.64 [R1+0x1108], R26 ;  /* 0x0011081a01007387 */ /* 0x008fe80000100a00 */
[----:B------:R1:W-:Y:S04]  /*224f0*/  STL.64 [R1+0x1100], R24 ;  /* 0x0011001801007387 */ /* 0x0003e80000100a00 */
[----:B-1----:R-:W2:Y:S04]  /*22500*/  LDL.LU R24, [R1+0x130] ;  /* 0x0001300001187983 */ /* 0x002ea80000300800 */
[----:B------:R-:W2:Y:S04]  /*22510*/  LDL.LU R25, [R1+0x134] ;  /* 0x0001340001197983 */ /* 0x000ea80000300800 */
[----:B------:R-:W3:Y:S04]  /*22520*/  LDL.LU R26, [R1+0x138] ;  /* 0x00013800011a7983 */ /* 0x000ee80000300800 */
[----:B------:R-:W3:Y:S04]  /*22530*/  LDL.LU R27, [R1+0x13c] ;  /* 0x00013c00011b7983 */ /* 0x000ee80000300800 */
[----:B------:R-:W2:Y:S04]  /*22540*/  LDL.LU R8, [R1+0x150] ;  /* 0x0001500001087983 */ /* 0x000ea80000300800 */
[----:B------:R-:W4:Y:S04]  /*22550*/  LDL.LU R9, [R1+0x154] ;  /* 0x0001540001097983 */ /* 0x000f280000300800 */
[----:B------:R-:W4:Y:S04]  /*22560*/  LDL.LU R10, [R1+0x158] ;  /* 0x00015800010a7983 */ /* 0x000f280000300800 */
[----:B------:R-:W4:Y:S04]  /*22570*/  LDL.LU R11, [R1+0x15c] ;  /* 0x00015c00010b7983 */ /* 0x000f280000300800 */
[----:B---3--:R-:W-:Y:S04]  /*22580*/  STL.64 [R1+0x1128], R26 ;  /* 0x0011281a01007387 */ /* 0x008fe80000100a00 */
[----:B--2---:R1:W-:Y:S04]  /*22590*/  STL.64 [R1+0x1120], R24 ;  /* 0x0011201801007387 */ /* 0x0043e80000100a00 */
[----:B-1----:R-:W2:Y:S04]  /*225a0*/  LDL.LU R24, [R1+0x140] ;  /* 0x0001400001187983 */ /* 0x002ea80000300800 */
[----:B------:R-:W2:Y:S04]  /*225b0*/  LDL.LU R25, [R1+0x144] ;  /* 0x0001440001197983 */ /* 0x000ea80000300800 */
[----:B------:R-:W2:Y:S04]  /*225c0*/  LDL.LU R26, [R1+0x148] ;  /* 0x00014800011a7983 */ /* 0x000ea80000300800 */
[----:B------:R-:W2:Y:S04]  /*225d0*/  LDL.LU R27, [R1+0x14c] ;  /* 0x00014c00011b7983 */ /* 0x000ea80000300800 */
[----:B------:R-:W3:Y:S04]  /*225e0*/  LDL.LU R16, [R1] ;  /* 0x0000000001107983 */ /* 0x000ee80000300800 */
[----:B------:R-:W3:Y:S04]  /*225f0*/  LDL.LU R17, [R1+0x4] ;  /* 0x0000040001117983 */ /* 0x000ee80000300800 */
[----:B------:R-:W2:Y:S04]  /*22600*/  LDL.LU R18, [R1+0x8] ;  /* 0x0000080001127983 */ /* 0x000ea80000300800 */
[----:B------:R-:W2:Y:S04]  /*22610*/  LDL.LU R19, [R1+0xc] ;  /* 0x00000c0001137983 */ /* 0x000ea80000300800 */
[----:B--2---:R4:W-:Y:S04]  /*22620*/  STL.64 [R1+0x10c8], R18 ;  /* 0x0010c81201007387 */ /* 0x0049e80000100a00 */
[----:B---3--:R1:W-:Y:S01]  /*22630*/  STL.64 [R1+0x10c0], R16 ;  /* 0x0010c01001007387 */ /* 0x0083e20000100a00 */
[----:B----4-:R-:W-:-:S02]  /*22640*/  IMAD.MOV.U32 R18, RZ, RZ, R7 ;  /* 0x000000ffff127224 */ /* 0x010fc400078e0007 */
[----:B------:R-:W-:Y:S02]  /*22650*/  IMAD.MOV.U32 R19, RZ, RZ, R6 ;  /* 0x000000ffff137224 */ /* 0x000fe400078e0006 */
[----:B-1----:R-:W-:Y:S02]  /*22660*/  IMAD.MOV.U32 R16, RZ, RZ, R2 ;  /* 0x000000ffff107224 */ /* 0x002fe400078e0002 */
[----:B------:R-:W-:Y:S01]  /*22670*/  IMAD.MOV.U32 R17, RZ, RZ, R3 ;  /* 0x000000ffff117224 */ /* 0x000fe200078e0003 */
[----:B------:R-:W2:Y:S04]  /*22680*/  LDL.LU R2, [R1+0x1144] ;  /* 0x0011440001027983 */ /* 0x000ea80000300800 */
[----:B------:R-:W3:Y:S04]  /*22690*/  LDL.LU R3, [R1+0x1140] ;  /* 0x0011400001037983 */ /* 0x000ee80000300800 */
[----:B------:R-:W-:Y:S04]  /*226a0*/  STL.64 [R1+0x10d8], R18 ;  /* 0x0010d81201007387 */ /* 0x000fe80000100a00 */
[----:B------:R1:W-:Y:S04]  /*226b0*/  STL.64 [R1+0x10d0], R16 ;  /* 0x0010d01001007387 */ /* 0x0003e80000100a00 */
[----:B-1----:R-:W4:Y:S04]  /*226c0*/  LDL.LU R16, [R1+0xe0] ;  /* 0x0000e00001107983 */ /* 0x002f280000300800 */
[----:B------:R-:W4:Y:S04]  /*226d0*/  LDL.LU R17, [R1+0xe4] ;  /* 0x0000e40001117983 */ /* 0x000f280000300800 */
[----:B------:R-:W2:Y:S04]  /*226e0*/  LDL.LU R18, [R1+0xe8] ;  /* 0x0000e80001127983 */ /* 0x000ea80000300800 */
[----:B------:R-:W2:Y:S01]  /*226f0*/  LDL.LU R19, [R1+0xec] ;  /* 0x0000ec0001137983 */ /* 0x000ea20000300800 */
[----:B------:R-:W-:Y:S03]  /*22700*/  HMMA.1688.F32.TF32 R8, R20, R12, R8 ;  /* 0x0000000c1408723c */ /* 0x000fe60000081008 */
[----:B--2---:R-:W-:Y:S04]  /*22710*/  STL.64 [R1+0x10e8], R18 ;  /* 0x0010e81201007387 */ /* 0x004fe80000100a00 */
[----:B----4-:R1:W-:Y:S04]  /*22720*/  STL.64 [R1+0x10e0], R16 ;  /* 0x0010e01001007387 */ /* 0x0103e80000100a00 */
[----:B-1----:R-:W2:Y:S04]  /*22730*/  LDL.LU R16, [R1+0x30] ;  /* 0x0000300001107983 */ /* 0x002ea80000300800 */
[----:B------:R-:W2:Y:S01]  /*22740*/  LDL.LU R17, [R1+0x34] ;  /* 0x0000340001117983 */ /* 0x000ea20000300800 */
[----:B---3--:R-:W-:-:S02]  /*22750*/  IMAD.MOV.U32 R18, RZ, RZ, R3 ;  /* 0x000000ffff127224 */ /* 0x008fc400078e0003 */
[----:B------:R-:W-:-:S06]  /*22760*/  IMAD.MOV.U32 R19, RZ, RZ, R2 ;  /* 0x000000ffff137224 */ /* 0x000fcc00078e0002 */
[----:B------:R-:W-:Y:S01]  /*22770*/  IMAD.MOV.U32 R6, RZ, RZ, R10 ;  /* 0x000000ffff067224 */ /* 0x000fe200078e000a */
[----:B------:R-:W-:Y:S01]  /*22780*/  STL.64 [R1+0x1118], R18 ;  /* 0x0011181201007387 */ /* 0x000fe20000100a00 */
[----:B------:R-:W-:-:S03]  /*22790*/  IMAD.MOV.U32 R7, RZ, RZ, R11 ;  /* 0x000000ffff077224 */ /* 0x000fc600078e000b */
[----:B--2---:R1:W-:Y:S04]  /*227a0*/  STL.64 [R1+0x1110], R16 ;  /* 0x0011101001007387 */ /* 0x0043e80000100a00 */
[----:B-1----:R-:W2:Y:S04]  /*227b0*/  LDL.LU.64 R16, [R1+0x20] ;  /* 0x0000200001107983 */ /* 0x002ea80000300a00 */
[----:B------:R1:W-:Y:S04]  /*227c0*/  STL.64 [R1+0x70], R8 ;  /* 0x0000700801007387 */ /* 0x0003e80000100a00 */
[----:B------:R-:W3:Y:S04]  /*227d0*/  LDL.LU.64 R10, [R1+0x1138] ;  /* 0x00113800010a7983 */ /* 0x000ee80000300a00 */
[----:B-1----:R-:W4:Y:S04]  /*227e0*/  LDL.LU.64 R8, [R1+0x1130] ;  /* 0x0011300001087983 */ /* 0x002f280000300a00 */
[----:B------:R-:W-:Y:S04]  /*227f0*/  STL [R1+0x10a4], R7 ;  /* 0x0010a40701007387 */ /* 0x000fe80000100800 */
[----:B------:R-:W-:Y:S01]  /*22800*/  STL [R1+0x10a0], R6 ;  /* 0x0010a00601007387 */ /* 0x000fe20000100800 */
[----:B----4-:R-:W-:Y:S11]  /*22810*/  HMMA.1688.F32.TF32 R24, R20, R8, R24 ;  /* 0x000000081418723c */ /* 0x010ff60000081018 */
[----:B------:R-:W-:Y:S11]  /*22820*/  @!UPT UIADD3 URZ, URZ, URZ, URZ ;  /* 0x0000003f3f3ff290 */ /* 0x000ff6000fffe03f */
[----:B------:R-:W-:Y:S01]  /*22830*/  @!UPT UIADD3 URZ, URZ, URZ, URZ ;  /* 0x0000003f3f3ff290 */ /* 0x000fe2000fffe03f */
[----:B------:R-:W-:Y:S04]  /*22840*/  STL.64 [R1+0x60], R24 ;  /* 0x0000601801007387 */ /* 0x000fe80000100a00 */
[----:B------:R1:W-:Y:S04]  /*22850*/  STL.64 [R1+0x68], R26 ;  /* 0x0000681a01007387 */ /* 0x0003e80000100a00 */
[----:B-1----:R-:W4:Y:S04]  /*22860*/  LDL.LU.64 R26, [R1+0x1128] ;  /* 0x00112800011a7983 */ /* 0x002f280000300a00 */
[----:B------:R-:W4:Y:S01]  /*22870*/  LDL.LU.64 R24, [R1+0x1120] ;  /* 0x0011200001187983 */ /* 0x000f220000300a00 */
[----:B--2---:R-:W-:-:S02]  /*22880*/  IMAD.MOV.U32 R3, RZ, RZ, R16 ;  /* 0x000000ffff037224 */ /* 0x004fc400078e0010 */
[----:B------:R-:W-:Y:S01]  /*22890*/  IMAD.MOV.U32 R2, RZ, RZ, R17 ;  /* 0x000000ffff027224 */ /* 0x000fe200078e0011 */
[----:B------:R-:W2:Y:S01]  /*228a0*/  LDL.LU.64 R18, [R1+0x1118] ;  /* 0x0011180001127983 */ /* 0x000ea20000300a00 */
[C---:B----4-:R-:W-:Y:S03]  /*228b0*/  HMMA.1688.F32.TF32 R24, R20.reuse, R16, R24 ;  /* 0x000000101418723c */ /* 0x050fe60000081018 */
[----:B------:R-:W2:Y:S11]  /*228c0*/  LDL.LU.64 R16, [R1+0x1110] ;  /* 0x0011100001107983 */ /* 0x000eb60000300a00 */
[----:B------:R-:W-:Y:S09]  /*228d0*/  @!UPT UIADD3 URZ, URZ, URZ, URZ ;  /* 0x0000003f3f3ff290 */ /* 0x000ff2000fffe03f */
[----:B------:R1:W-:Y:S01]  /*228e0*/  STL.64 [R1+0x50], R24 ;  /* 0x0000501801007387 */ /* 0x0003e20000100a00 */
[----:B------:R-:W-:Y:S02]  /*228f0*/  IMAD.MOV.U32 R7, RZ, RZ, R26 ;  /* 0x000000ffff077224 */ /* 0x000fe400078e001a */
[----:B------:R-:W-:Y:S02]  /*22900*/  IMAD.MOV.U32 R6, RZ, RZ, R27 ;  /* 0x000000ffff067224 */ /* 0x000fe400078e001b */
[----:B------:R-:W4:Y:S04]  /*22910*/  LDL.LU.64 R26, [R1+0x1108] ;  /* 0x00110800011a7983 */ /* 0x000f280000300a00 */
[----:B-1----:R-:W4:Y:S02]  /*22920*/  LDL.LU.64 R24, [R1+0x1100] ;  /* 0x0011000001187983 */ /* 0x002f240000300a00 */
[----:B----4-:R-:W-:Y:S02]  /*22930*/  HMMA.1688.F32.TF32 R20, R20, R4, R24 ;  /* 0x000000041414723c */ /* 0x010fe40000081018 */
        /* <DEDUP_REMOVED lines=15> */
[----:B------:R1:W-:Y:S01]  /*22a30*/  STL.64 [R1+0x10], R16 ;  /* 0x0000101001007387 */ /* 0x0003e20000100a00 */
[----:B------:R-:W-:Y:S02]  /*22a40*/  IMAD.MOV.U32 R9, RZ, RZ, R18 ;  /* 0x000000ffff097224 */ /* 0x000fe400078e0012 */
[----:B------:R-:W-:Y:S02]  /*22a50*/  IMAD.MOV.U32 R8, RZ, RZ, R19 ;  /* 0x000000ffff087224 */ /* 0x000fe400078e0013 */
[----:B------:R-:W2:Y:S04]  /*22a60*/  LDL.LU.64 R18, [R1+0x10d8] ;  /* 0x0010d80001127983 */ /* 0x000ea80000300a00 */
[----:B-1----:R-:W2:Y:S01]  /*22a70*/  LDL.LU.64 R16, [R1+0x10d0] ;  /* 0x0010d00001107983 */ /* 0x002ea20000300a00 */
[----:B------:R-:W-:-:S02]  /*22a80*/  IMAD.MOV.U32 R20, RZ, RZ, R3 ;  /* 0x000000ffff147224 */ /* 0x000fc400078e0003 */
[----:B------:R-:W-:-:S07]  /*22a90*/  IMAD.MOV.U32 R21, RZ, RZ, R2 ;  /* 0x000000ffff157224 */ /* 0x000fce00078e0002 */
[C---:B--2---:R-:W-:Y:S01]  /*22aa0*/  HMMA.1688.F32.TF32 R20, R24.reuse, R20, R16 ;  /* 0x000000141814723c */ /* 0x044fe20000081010 */
[----:B------:R-:W2:Y:S04]  /*22ab0*/  LDL.LU.64 R18, [R1+0x10c8] ;  /* 0x0010c80001127983 */ /* 0x000ea80000300a00 */
[----:B------:R-:W2:Y:S11]  /*22ac0*/  LDL.LU.64 R16, [R1+0x10c0] ;  /* 0x0010c00001107983 */ /* 0x000eb60000300a00 */
        /* <DEDUP_REMOVED lines=13> */
[----:B------:R-:W-:Y:S04]  /*22ba0*/  STL.64 [R1+0x10a8], R6 ;  /* 0x0010a80601007387 */ /* 0x000fe80000100a00 */
[----:B------:R-:W-:Y:S04]  /*22bb0*/  LDS R21, [R28+0x84880] ;  /* 0x084880001c157984 */ /* 0x000fe80000000800 */
[----:B------:R-:W-:Y:S04]  /*22bc0*/  LDS R12, [R0+0x84c00] ;  /* 0x084c0000000c7984 */ /* 0x000fe80000000800 */
[----:B------:R-:W-:Y:S04]  /*22bd0*/  LDS R13, [R28+0x84800] ;  /* 0x084800001c0d7984 */ /* 0x000fe80000000800 */
[----:B------:R-:W-:Y:S01]  /*22be0*/  LDS R2, [R28+0x84c00] ;  /* 0x084c00001c027984 */ /* 0x000fe20000000800 */
[----:B--2---:R-:W-:Y:S03]  /*22bf0*/  HMMA.1688.F32.TF32 R16, R24, R4, R16 ;  /* 0x000000041810723c */ /* 0x004fe60000081010 */
[----:B------:R-:W-:Y:S04]  /*22c00*/  LDS R24, [R29+0x84880] ;  /* 0x084880001d187984 */ /* 0x000fe80000000800 */
[----:B------:R-:W-:Y:S11]  /*22c10*/  LDS R26, [R29+0x84c80] ;  /* 0x084c80001d1a7984 */ /* 0x000ff60000000800 */
[----:B------:R-:W-:Y:S05]  /*22c20*/  @!UPT UIADD3 URZ, URZ, URZ, URZ ;  /* 0x0000003f3f3ff290 */ /* 0x000fea000fffe03f */
[----:B------:R-:W-:Y:S04]  /*22c30*/  STL.64 [R1+0x120], R16 ;  /* 0x0001201001007387 */ /* 0x000fe80000100a00 */
[----:B------:R-:W-:Y:S04]  /*22c40*/  STL.64 [R1+0x128], R18 ;  /* 0x0001281201007387 */ /* 0x000fe80000100a00 */
[----:B------:R-:W-:Y:S04]  /*22c50*/  LDS R18, [R29+0x84c00] ;  /* 0x084c00001d127984 */ /* 0x000fe80000000800 */
[----:B------:R-:W-:Y:S04]  /*22c60*/  LDS R16, [R29+0x84800] ;  /* 0x084800001d107984 */ /* 0x000fe80000000800 */
[----:B----4-:R-:W1:Y:S04]  /*22c70*/  LDS R19, [R3+0x84c00] ;  /* 0x084c000003137984 */ /* 0x010e680000000800 */
[----:B------:R-:W2:Y:S04]  /*22c80*/  LDS R17, [R3+0x84800] ;  /* 0x0848000003117984 */ /* 0x000ea80000000800 */
[----:B------:R-:W-:Y:S04]  /*22c90*/  LDS R25, [R3+0x84880] ;  /* 0x0848800003197984 */ /* 0x000fe80000000800 */
[----:B------:R-:W-:Y:S04]  /*22ca0*/  LDS R27, [R3+0x84c80] ;  /* 0x084c8000031b7984 */ /* 0x000fe80000000800 */
[----:B-1----:R-:W-:Y:S04]  /*22cb0*/  STL.64 [R1+0x1080], R18 ;  /* 0x0010801201007387 */ /* 0x002fe80000100a00 */
[----:B--2---:R1:W-:Y:S04]  /*22cc0*/  STL.64 [R1+0x1078], R16 ;  /* 0x0010781001007387 */ /* 0x0043e80000100a00 */
[----:B------:R-:W2:Y:S04]  /*22cd0*/  LDL.LU R4, [R1+0x100] ;  /* 0x0001000001047983 */ /* 0x000ea80000300800 */
[----:B------:R-:W2:Y:S01]  /*22ce0*/  LDL.LU R5, [R1+0x104] ;  /* 0x0001040001057983 */ /* 0x000ea20000300800 */
[----:B-1----:R-:W-:-:S03]  /*22cf0*/  IMAD.MOV.U32 R16, RZ, RZ, R20 ;  /* 0x000000ffff107224 */ /* 0x002fc600078e0014 */
[----:B------:R-:W2:Y:S04]  /*22d00*/  LDL.LU R6, [R1+0x108] ;  /* 0x0001080001067983 */ /* 0x000ea80000300800 */
[----:B------:R-:W1:Y:S04]  /*22d10*/  LDS R20, [R0+0x84880] ;  /* 0x0848800000147984 */ /* 0x000e680000000800 */
[----:B------:R-:W2:Y:S04]  /*22d20*/  LDL.LU R7, [R1+0x10c] ;  /* 0x00010c0001077983 */ /* 0x000ea80000300800 */
[----:B------:R-:W-:Y:S04]  /*22d30*/  STL [R1+0xfd4], R0 ;  /* 0x000fd40001007387 */ /* 0x000fe80000100800 */
[----:B------:R4:W-:Y:S02]  /*22d40*/  STL.64 [R1+0x1038], R22 ;  /* 0x0010381601007387 */ /* 0x0009e40000100a00 */
[----:B----4-:R-:W-:-:S02]  /*22d50*/  IMAD.MOV.U32 R22, RZ, RZ, R14 ;  /* 0x000000ffff167224 */ /* 0x010fc400078e000e */
[----:B------:R-:W-:Y:S01]  /*22d60*/  IMAD.MOV.U32 R23, RZ, RZ, R15 ;  /* 0x000000ffff177224 */ /* 0x000fe200078e000f */
[----:B-1----:R1:W-:Y:S04]  /*22d70*/  STL.64 [R1+0x1030], R20 ;  /* 0x0010301401007387 */ /* 0x0023e80000100a00 */
[----:B-1----:R-:W4:Y:S04]  /*22d80*/  LDL.LU R20, [R1+0x110] ;  /* 0x0001100001147983 */ /* 0x002f280000300800 */
[----:B------:R-:W4:Y:S04]  /*22d90*/  LDL.LU R21, [R1+0x114] ;  /* 0x0001140001157983 */ /* 0x000f280000300800 */
[----:B------:R-:W4:Y:S04]  /*22da0*/  LDL.LU R14, [R1+0x10bc] ;  /* 0x0010bc00010e7983 */ /* 0x000f280000300800 */
[----:B------:R-:W4:Y:S01]  /*22db0*/  LDL.LU R15, [R1+0x10b8] ;  /* 0x0010b800010f7983 */ /* 0x000f220000300800 */
[----:B------:R-:W-:-:S02]  /*22dc0*/  IMAD.MOV.U32 R17, RZ, RZ, R13 ;  /* 0x000000ffff117224 */ /* 0x000fc400078e000d */
[----:B------:R-:W-:Y:S02]  /*22dd0*/  IMAD.MOV.U32 R18, RZ, RZ, R12 ;  /* 0x000000ffff127224 */ /* 0x000fe400078e000c */
[----:B------:R-:W-:Y:S01]  /*22de0*/  IMAD.MOV.U32 R19, RZ, RZ, R2 ;  /* 0x000000ffff137224 */ /* 0x000fe200078e0002 */
[----:B------:R-:W-:Y:S04]  /*22df0*/  STL [R1+0xfd8], R28 ;  /* 0x000fd81c01007387 */ /* 0x000fe80000100800 */
[----:B------:R-:W-:Y:S04]  /*22e00*/  STL [R1+0xfdc], R24 ;  /* 0x000fdc1801007387 */ /* 0x000fe80000100800 */
[----:B------:R-:W-:Y:S04]  /*22e10*/  STL [R1+0xfe0], R26 ;  /* 0x000fe01a01007387 */ /* 0x000fe80000100800 */
[----:B------:R1:W-:Y:S04]  /*22e20*/  STL [R1+0xf80], R29 ;  /* 0x000f801d01007387 */ /* 0x0003e80000100800 */
[----:B------:R-:W-:Y:S04]  /*22e30*/  STL [R1+0xfe4], R25 ;  /* 0x000fe41901007387 */ /* 0x000fe80000100800 */
[----:B------:R-:W-:Y:S01]  /*22e40*/  STL [R1+0xfe8], R27 ;  /* 0x000fe81b01007387 */ /* 0x000fe20000100800 */
[----:B----4-:R-:W-:Y:S11]  /*22e50*/  HMMA.1688.F32.TF32 R20, R16, R14, R20 ;  /* 0x0000000e1014723c */ /* 0x010ff60000081014 */
[----:B------:R-:W-:Y:S11]  /*22e60*/  @!UPT UIADD3 URZ, URZ, URZ, URZ ;  /* 0x0000003f3f3ff290 */ /* 0x000ff6000fffe03f */
[----:B------:R-:W-:Y:S02]  /*22e70*/  @!UPT UIADD3 URZ, URZ, URZ, URZ ;  /* 0x0000003f3f3ff290 */ /* 0x000fe4000fffe03f */
[----:B------:R-:W-:Y:S02]  /*22e80*/  IMAD.MOV.U32 R12, RZ, RZ, R20 ;  /* 0x000000ffff0c7224 */ /* 0x000fe400078e0014 */
[----:B------:R-:W-:Y:S01]  /*22e90*/  IMAD.MOV.U32 R13, RZ, RZ, R21 ;  /* 0x000000ffff0d7224 */ /* 0x000fe200078e0015 */
[----:B------:R-:W4:Y:S01]  /*22ea0*/  LDL.LU R20, [R1+0x80] ;  /* 0x0000800001147983 */ /* 0x000f220000300800 */
[----:B------:R-:W-:Y:S02]  /*22eb0*/  IMAD.MOV.U32 R2, RZ, RZ, R22 ;  /* 0x000000ffff027224 */ /* 0x000fe400078e0016 */
[----:B---3--:R-:W-:Y:S02]  /*22ec0*/  IMAD.MOV.U32 R21, RZ, RZ, R10 ;  /* 0x000000ffff157224 */ /* 0x008fe400078e000a */
[----:B------:R-:W2:Y:S01]  /*22ed0*/  LDL.LU R10, [R1+0x10b4] ;  /* 0x0010b400010a7983 */ /* 0x000ea20000300800 */
[----:B------:R-:W-:-:S03]  /*22ee0*/  IMAD.MOV.U32 R22, RZ, RZ, R11 ;  /* 0x000000ffff167224 */ /* 0x000fc600078e000b */
[----:B------:R-:W2:Y:S01]  /*22ef0*/  LDL.LU R11, [R1+0x10b0] ;  /* 0x0010b000010b7983 */ /* 0x000ea20000300800 */
[----:B-1----:R-:W-:-:S03]  /*22f00*/  IMAD.MOV.U32 R29, RZ, RZ, R23 ;  /* 0x000000ffff1d7224 */ /* 0x002fc600078e0017 */
[----:B------:R-:W3:Y:S01]  /*22f10*/  LDL.LU R23, [R1+0x8c] ;  /* 0x00008c0001177983 */ /* 0x000ee20000300800 */
[----:B--2---:R-:W-:Y:S03]  /*22f20*/  HMMA.1688.F32.TF32 R4, R16, R10, R4 ;  /* 0x0000000a1004723c */ /* 0x004fe60000081004 */
[----:B---3--:R1:W-:Y:S04]  /*22f30*/  STL.64 [R1+0x1048], R22 ;  /* 0x0010481601007387 */ /* 0x0083e80000100a00 */
[----:B----4-:R-:W-:Y:S04]  /*22f40*/  STL.64 [R1+0x1040], R20 ;  /* 0x0010401401007387 */ /* 0x010fe80000100a00 */
[----:B-1----:R-:W2:Y:S04]  /*22f50*/  LDL R22, [R1+0x28] ;  /* 0x0000280001167983 */ /* 0x002ea80000100800 */
[----:B------:R-:W2:Y:S04]  /*22f60*/  LDL R23, [R1+0x2c] ;  /* 0x00002c0001177983 */ /* 0x000ea80000100800 */
[----:B------:R-:W-:Y:S05]  /*22f70*/  STL [R1+0xff4], R2 ;  /* 0x000ff40201007387 */ /* 0x000fea0000100800 */
[----:B------:R-:W-:-:S02]  /*22f80*/  IMAD.MOV.U32 R0, RZ, RZ, R6 ;  /* 0x000000ffff007224 */ /* 0x000fc400078e0006 */
[----:B------:R-:W-:Y:S01]  /*22f90*/  IMAD.MOV.U32 R3, RZ, RZ, R7 ;  /* 0x000000ffff037224 */ /* 0x000fe200078e0007 */
[----:B------:R-:W-:Y:S04]  /*22fa0*/  STL [R1+0xff0], R13 ;  /* 0x000ff00d01007387 */ /* 0x000fe80000100800 */
[----:B------:R-:W-:Y:S04]  /*22fb0*/  STL [R1+0xfec], R12 ;  /* 0x000fec0c01007387 */ /* 0x000fe80000100800 */
[----:B------:R-:W3:Y:S04]  /*22fc0*/  LDL.LU.64 R6, [R1+0x10a8] ;  /* 0x0010a80001067983 */ /* 0x000ee80000300a00 */
[----:B------:R-:W-:Y:S04]  /*22fd0*/  STL.64 [R1+0x1070], R10 ;  /* 0x0010700a01007387 */ /* 0x000fe80000100a00 */
[----:B------:R1:W-:Y:S04]  /*22fe0*/  STL.64 [R1+0x1068], R8 ;  /* 0x0010680801007387 */ /* 0x0003e80000100a00 */
[----:B-1----:R-:W2:Y:S04]  /*22ff0*/  LDL.LU R8, [R1+0xf0] ;  /* 0x0000f00001087983 */ /* 0x002ea80000300800 */
[----:B------:R-:W2:Y:S04]  /*23000*/  LDL.LU R9, [R1+0xf4] ;  /* 0x0000f40001097983 */ /* 0x000ea80000300800 */
[----:B------:R-:W2:Y:S04]  /*23010*/  LDL.LU R10, [R1+0xf8] ;  /* 0x0000f800010a7983 */ /* 0x000ea80000300800 */
[----:B------:R-:W2:Y:S04]  /*23020*/  LDL.LU R11, [R1+0xfc] ;  /* 0x0000fc00010b7983 */ /* 0x000ea80000300800 */
[----:B------:R-:W-:Y:S01]  /*23030*/  STL.64 [R1+0x1090], R14 ;  /* 0x0010900e01007387 */ /* 0x000fe20000100a00 */
[----:B------:R-:W-:Y:S01]  /*23040*/  IMAD.MOV.U32 R24, RZ, RZ, R4 ;  /* 0x000000ffff187224 */ /* 0x000fe200078e0004 */
[----:B--2---:R-:W-:Y:S11]  /*23050*/  HMMA.1688.F32.TF32 R8, R16, R22, R8 ;  /* 0x000000161008723c */ /* 0x004ff60000081008 */
[----:B------:R-:W-:Y:S11]  /*23060*/  @!UPT UIADD3 URZ, URZ, URZ, URZ ;  /* 0x0000003f3f3ff290 */ /* 0x000ff6000fffe03f */
[----:B------:R-:W-:Y:S02]  /*23070*/  @!UPT UIADD3 URZ, URZ, URZ, URZ ;  /* 0x0000003f3f3ff290 */ /* 0x000fe4000fffe03f */
[----:B------:R-:W-:Y:S02]  /*23080*/  IMAD.MOV.U32 R13, RZ, RZ, R9 ;  /* 0x000000ffff0d7224 */ /* 0x000fe400078e0009 */
[----:B------:R-:W-:-:S05]  /*23090*/  IMAD.MOV.U32 R12, RZ, RZ, R10 ;  /* 0x000000ffff0c7224 */ /* 0x000fca00078e000a */
[----:B------:R1:W-:Y:S01]  /*230a0*/  STL.64 [R1+0x1088], R12 ;  /* 0x0010880c01007387 */ /* 0x0003e20000100a00 */
[----:B------:R-:W-:Y:S02]  /*230b0*/  IMAD.MOV.U32 R2, RZ, RZ, R8 ;  /* 0x000000ffff027224 */ /* 0x000fe400078e0008 */
[----:B------:R-:W-:Y:S01]  /*230c0*/  IMAD.MOV.U32 R27, RZ, RZ, R11 ;  /* 0x000000ffff1b7224 */ /* 0x000fe200078e000b */
[----:B-1----:R-:W2:Y:S04]  /*230d0*/  LDL.LU R12, [R1+0xc0] ;  /* 0x0000c000010c7983 */ /* 0x002ea80000300800 */
[----:B------:R-:W2:Y:S04]  /*230e0*/  LDL.LU R13, [R1+0xc4] ;  /* 0x0000c400010d7983 */ /* 0x000ea80000300800 */
[----:B------:R-:W2:Y:S04]  /*230f0*/  LDL.LU R14, [R1+0xc8] ;  /* 0x0000c800010e7983 */ /* 0x000ea80000300800 */
[----:B------:R-:W2:Y:S04]  /*23100*/  LDL.LU R15, [R1+0xcc] ;  /* 0x0000cc00010f7983 */ /* 0x000ea80000300800 */
[----:B------:R-:W4:Y:S04]  /*23110*/  LDL.LU R8, [R1+0xb0] ;  /* 0x0000b00001087983 */ /* 0x000f280000300800 */
[----:B------:R-:W4:Y:S04]  /*23120*/  LDL.LU R9, [R1+0xb4] ;  /* 0x0000b40001097983 */ /* 0x000f280000300800 */
[----:B------:R-:W4:Y:S04]  /*23130*/  LDL.LU R10, [R1+0xb8] ;  /* 0x0000b800010a7983 */ /* 0x000f280000300800 */
[----:B------:R-:W4:Y:S04]  /*23140*/  LDL.LU R11, [R1+0xbc] ;  /* 0x0000bc00010b7983 */ /* 0x000f280000300800 */
[----:B------:R1:W-:Y:S04]  /*23150*/  STL.64 [R1+0x1060], R22 ;  /* 0x0010601601007387 */ /* 0x0003e80000100a00 */
[----:B------:R-:W2:Y:S04]  /*23160*/  LDL.LU R20, [R1+0xa0] ;  /* 0x0000a00001147983 */ /* 0x000ea80000300800 */
[----:B------:R-:W2:Y:S04]  /*23170*/  LDL.LU R21, [R1+0xa4] ;  /* 0x0000a40001157983 */ /* 0x000ea80000300800 */
[----:B-1----:R-:W2:Y:S04]  /*23180*/  LDL.LU R22, [R1+0xa8] ;  /* 0x0000a80001167983 */ /* 0x002ea80000300800 */
[----:B------:R-:W2:Y:S04]  /*23190*/  LDL.LU R23, [R1+0xac] ;  /* 0x0000ac0001177983 */ /* 0x000ea80000300800 */
[----:B------:R-:W-:Y:S04]  /*231a0*/  STL [R1+0x100c], R27 ;  /* 0x00100c1b01007387 */ /* 0x000fe80000100800 */
[----:B------:R1:W-:Y:S04]  /*231b0*/  STL [R1+0x1008], R24 ;  /* 0x0010081801007387 */ /* 0x0003e80000100800 */
[----:B-1----:R-:W2:Y:S04]  /*231c0*/  LDL.LU R24, [R1+0x50] ;  /* 0x0000500001187983 */ /* 0x002ea80000300800 */
[----:B------:R-:W2:Y:S01]  /*231d0*/  LDL.LU R25, [R1+0x54] ;  /* 0x0000540001197983 */ /* 0x000ea20000300800 */
[----:B---3--:R-:W-:-:S02]  /*231e0*/  IMAD.MOV.U32 R26, RZ, RZ, R7 ;  /* 0x000000ffff1a7224 */ /* 0x008fc400078e0007 */
        /* <DEDUP_REMOVED lines=8> */
[----:B------:R-:W2:Y:S04]  /*23270*/  LDL.LU R27, [R1+0x6c] ;  /* 0x00006c00011b7983 */ /* 0x000ea80000300800 */
[----:B--2---:R3:W-:Y:S04]  /*23280*/  STL.64 [R1+0x1028], R26 ;  /* 0x0010281a01007387 */ /* 0x0047e80000100a00 */
[----:B------:R1:W-:Y:S01]  /*23290*/  STL.64 [R1+0x1020], R24 ;  /* 0x0010201801007387 */ /* 0x0003e20000100a00 */
[----:B---3--:R-:W-:-:S02]  /*232a0*/  IMAD.MOV.U32 R26, RZ, RZ, R6 ;  /* 0x000000ffff1a7224 */ /* 0x008fc400078e0006 */
[----:B------:R-:W-:Y:S01]  /*232b0*/  IMAD.MOV.U32 R27, RZ, RZ, R7 ;  /* 0x000000ffff1b7224 */ /* 0x000fe200078e0007 */
[----:B-1----:R-:W2:Y:S04]  /*232c0*/  LDL.LU R24, [R1+0x70] ;  /* 0x0000700001187983 */ /* 0x002ea80000300800 */
[----:B------:R-:W2:Y:S04]  /*232d0*/  LDL.LU R25, [R1+0x74] ;  /* 0x0000740001197983 */ /* 0x000ea80000300800 */
[----:B------:R-:W3:Y:S04]  /*232e0*/  LDL.LU R6, [R1+0x109c] ;  /* 0x00109c0001067983 */ /* 0x000ee80000300800 */
[----:B------:R-:W3:Y:S04]  /*232f0*/  LDL.LU R7, [R1+0x1098] ;  /* 0x0010980001077983 */ /* 0x000ee80000300800 */
[----:B------:R-:W-:Y:S01]  /*23300*/  STL.64 [R1+0x1058], R26 ;  /* 0x0010581a01007387 */ /* 0x000fe20000100a00 */
[----:B------:R-:W-:Y:S01]  /*23310*/  IMAD.MOV.U32 R28, RZ, RZ, R5 ;  /* 0x000000ffff1c7224 */ /* 0x000fe200078e0005 */
[----:B---3--:R-:W-:Y:S02]  /*23320*/  HMMA.1688.F32.TF32 R16, R16, R6, R12 ;  /* 0x000000061010723c */ /* 0x008fe4000008100c */
[----:B--2---:R1:W-:Y:S04]  /*23330*/  STL.64 [R1+0x1050], R24 ;  /* 0x0010501801007387 */ /* 0x0043e80000100a00 */
[----:B-1----:R-:W2:Y:S04]  /*23340*/  LDL.LU R24, [R1+0x90] ;  /* 0x0000900001187983 */ /* 0x002ea80000300800 */
[----:B------:R-:W2:Y:S04]  /*23350*/  LDL.LU R25, [R1+0x94] ;  /* 0x0000940001197983 */ /* 0x000ea80000300800 */
[----:B------:R-:W2:Y:S04]  /*23360*/  LDL.LU R26, [R1+0x98] ;  /* 0x00009800011a7983 */ /* 0x000ea80000300800 */
[----:B------:R-:W2:Y:S06]  /*23370*/  LDL.LU R27, [R1+0x9c] ;  /* 0x00009c00011b7983 */ /* 0x000eac0000300800 */
[----:B------:R-:W-:Y:S01]  /*23380*/  IMAD.MOV.U32 R4, RZ, RZ, R16 ;  /* 0x000000ffff047224 */ /* 0x000fe200078e0010 */
[----:B------:R-:W4:Y:S01]  /*23390*/  LDL.LU.64 R14, [R1+0x1090] ;  /* 0x00109000010e7983 */ /* 0x000f220000300a00 */
[----:B------:R-:W-:-:S03]  /*233a0*/  IMAD.MOV.U32 R5, RZ, RZ, R17 ;  /* 0x000000ffff057224 */ /* 0x000fc600078e0011 */
[----:B------:R-:W3:Y:S04]  /*233b0*/  LDL.LU.64 R12, [R1+0x1088] ;  /* 0x00108800010c7983 */ /* 0x000ee80000300a00 */
        /* <DEDUP_REMOVED lines=15> */
[----:B-1----:R-:W2:Y:S02]  /*234b0*/  LDL.LU.64 R22, [R1+0x1060] ;  /* 0x0010600001167983 */ /* 0x002ea40000300a00 */
[C---:B--2---:R-:W-:Y:S02]  /*234c0*/  HMMA.1688.F32.TF32 R20, R16.reuse, R22, R24 ;  /* 0x000000161014723c */ /* 0x044fe40000081018 */
[----:B------:R-:W2:Y:S04]  /*234d0*/  LDL.LU.64 R26, [R1+0x1058] ;  /* 0x00105800011a7983 */ /* 0x000ea80000300a00 */
[----:B------:R-:W2:Y:S11]  /*234e0*/  LDL.LU.64 R24, [R1+0x1050] ;  /* 0x0010500001187983 */ /* 0x000eb60000300a00 */
[----:B------:R-:W-:Y:S06]  /*234f0*/  @!UPT UIADD3 URZ, URZ, URZ, URZ ;  /* 0x0000003f3f3ff290 */ /* 0x000fec000fffe03f */
[----:B------:R-:W-:Y:S04]  /*23500*/  STL.64 [R1+0xf0], R20 ;  /* 0x0000f01401007387 */ /* 0x000fe80000100a00 */
[----:B------:R1:W-:Y:S04]  /*23510*/  STL.64 [R1+0xf8], R22 ;  /* 0x0000f81601007387 */ /* 0x0003e80000100a00 */
[----:B-1----:R-:W4:Y:S04]  /*23520*/  LDL.LU.64 R22, [R1+0x1048] ;  /* 0x0010480001167983 */ /* 0x002f280000300a00 */
[----:B------:R-:W4:Y:S02]  /*23530*/  LDL.LU.64 R20, [R1+0x1040] ;  /* 0x0010400001147983 */ /* 0x000f240000300a00 */
[----:B----4-:R-:W-:Y:S02]  /*23540*/  HMMA.1688.F32.TF32 R16, R16, R6, R20 ;  /* 0x000000061010723c */ /* 0x010fe40000081014 */
[----:B------:R-:W2:Y:S04]  /*23550*/  LDL.LU.64 R22, [R1+0x1038] ;  /* 0x0010380001167983 */ /* 0x000ea80000300a00 */
[----:B------:R-:W2:Y:S04]  /*23560*/  LDL.LU.64 R20, [R1+0x1030] ;  /* 0x0010300001147983 */ /* 0x000ea80000300a00 */
[----:B------:R1:W-:Y:S04]  /*23570*/  STL.64 [R1+0x1000], R6 ;  /* 0x0010000601007387 */ /* 0x0003e80000100a00 */
[----:B------:R-:W-:Y:S09]  /*23580*/  STL.64 [R1+0xff8], R4 ;  /* 0x000ff80401007387 */ /* 0x000ff20000100a00 */
[----:B------:R4:W-:Y:S04]  /*23590*/  STL.64 [R1+0xb0], R16 ;  /* 0x0000b01001007387 */ /* 0x0009e80000100a00 */
[----:B------:R3:W-:Y:S04]  /*235a0*/  STL.64 [R1+0xb8], R18 ;  /* 0x0000b81201007387 */ /* 0x0007e80000100a00 */
[----:B-1----:R-:W2:Y:S04]  /*235b0*/  LDL.LU.64 R6, [R1+0x28] ;  /* 0x0000280001067983 */ /* 0x002ea80000300a00 */
[----:B----4-:R-:W4:Y:S04]  /*235c0*/  LDL.LU R16, [R1+0x40] ;  /* 0x0000400001107983 */ /* 0x010f280000300800 */
[----:B------:R-:W4:Y:S04]  /*235d0*/  LDL.LU R17, [R1+0x44] ;  /* 0x0000440001117983 */ /* 0x000f280000300800 */
[----:B---3--:R-:W4:Y:S04]  /*235e0*/  LDL.LU R18, [R1+0x48] ;  /* 0x0000480001127983 */ /* 0x008f280000300800 */
        /* <DEDUP_REMOVED lines=15> */
[----:B------:R-:W-:Y:S01]  /*236e0*/  STL.64 [R1+0xfb8], R10 ;  /* 0x000fb80a01007387 */ /* 0x000fe20000100a00 */
[----:B--2---:R-:W-:Y:S11]  /*236f0*/  HMMA.1688.F32.TF32 R24, R20, R6, R24 ;  /* 0x000000061418723c */ /* 0x004ff60000081018 */
[----:B------:R-:W-:Y:S11]  /*23700*/  @!UPT UIADD3 URZ, URZ, URZ, URZ ;  /* 0x0000003f3f3ff290 */ /* 0x000ff6000fffe03f */
[----:B------:R-:W-:Y:S01]  /*23710*/  @!UPT UIADD3 URZ, URZ, URZ, URZ ;  /* 0x0000003f3f3ff290 */ /* 0x000fe2000fffe03f */
[----:B------:R1:W-:Y:S04]  /*23720*/  STL.64 [R1+0x70], R24 ;  /* 0x0000701801007387 */ /* 0x0003e80000100a00 */
[----:B------:R2:W-:Y:S01]  /*23730*/  STL.64 [R1+0x78], R26 ;  /* 0x0000781a01007387 */ /* 0x0005e20000100a00 */
[----:B-1----:R-:W-:-:S03]  /*23740*/  IMAD.MOV.U32 R25, RZ, RZ, R6 ;  /* 0x000000ffff197224 */ /* 0x002fc600078e0006 */
[----:B--2---:R-:W2:Y:S01]  /*23750*/  LDL.LU R27, [R1+0x100c] ;  /* 0x00100c00011b7983 */ /* 0x004ea20000300800 */
[----:B------:R-:W-:-:S03]  /*23760*/  IMAD.MOV.U32 R26, RZ, RZ, R7 ;  /* 0x000000ffff1a7224 */ /* 0x000fc600078e0007 */
[----:B------:R-:W3:Y:S04]  /*23770*/  LDL.LU R24, [R1+0x1008] ;  /* 0x0010080001187983 */ /* 0x000ee80000300800 */
[----:B------:R-:W4:Y:S04]  /*23780*/  LDL.LU.64 R6, [R1+0x1000] ;  /* 0x0010000001067983 */ /* 0x000f280000300a00 */
[----:B------:R-:W2:Y:S01]  /*23790*/  LDL.LU.64 R4, [R1+0xff8] ;  /* 0x000ff80001047983 */ /* 0x000ea20000300a00 */
[----:B----4-:R-:W-:Y:S03]  /*237a0*/  HMMA.1688.F32.TF32 R20, R20, R6, R16 ;  /* 0x000000061414723c */ /* 0x010fe60000081010 */
[----:B------:R-:W4:Y:S04]  /*237b0*/  LDL.LU R16, [R1+0x10] ;  /* 0x0000100001107983 */ /* 0x000f280000300800 */
[----:B------:R-:W-:-:S02]  /*237c0*/  IMAD.MOV.U32 R19, RZ, RZ, R8 ;  /* 0x000000ffff137224 */ /* 0x000fc400078e0008 */
[----:B------:R-:W-:Y:S11]  /*237d0*/  IMAD.MOV.U32 R18, RZ, RZ, R9 ;  /* 0x000000ffff127224 */ /* 0x000ff600078e0009 */
[----:B------:R-:W-:Y:S03]  /*237e0*/  @!UPT UIADD3 URZ, URZ, URZ, URZ ;  /* 0x0000003f3f3ff290 */ /* 0x000fe6000fffe03f */
[----:B------:R-:W-:Y:S04]  /*237f0*/  STL.64 [R1+0x60], R20 ;  /* 0x0000601401007387 */ /* 0x000fe80000100a00 */
[----:B------:R1:W-:Y:S04]  /*23800*/  STL.64 [R1+0x68], R22 ;  /* 0x0000681601007387 */ /* 0x0003e80000100a00 */
[----:B------:R-:W4:Y:S04]  /*23810*/  LDL.LU R17, [R1+0x14] ;  /* 0x0000140001117983 */ /* 0x000f280000300800 */
[----:B------:R-:W3:Y:S04]  /*23820*/  LDL.LU R8, [R1+0x30] ;  /* 0x0000300001087983 */ /* 0x000ee80000300800 */
[----:B------:R-:W3:Y:S04]  /*23830*/  LDL.LU R9, [R1+0x34] ;  /* 0x0000340001097983 */ /* 0x000ee80000300800 */
[----:B------:R-:W3:Y:S04]  /*23840*/  LDL.LU R10, [R1+0x38] ;  /* 0x00003800010a7983 */ /* 0x000ee80000300800 */
[----:B------:R-:W3:Y:S04]  /*23850*/  LDL.LU R11, [R1+0x3c] ;  /* 0x00003c00010b7983 */ /* 0x000ee80000300800 */
[----:B------:R1:W-:Y:S04]  /*23860*/  STL.64 [R1+0xfa0], R6 ;  /* 0x000fa00601007387 */ /* 0x0003e80000100a00 */
[----:B--2---:R-:W-:Y:S04]  /*23870*/  STL.64 [R1+0xf98], R4 ;  /* 0x000f980401007387 */ /* 0x004fe80000100a00 */
[----:B-1----:R-:W2:Y:S01]  /*23880*/  LDL R23, [R1+0x1c0] ;  /* 0x0001c00001177983 */ /* 0x002ea20000100800 */
[----:B------:R-:W-:-:S02]  /*23890*/  IMAD.MOV.U32 R20, RZ, RZ, R2 ;  /* 0x000000ffff147224 */ /* 0x000fc400078e0002 */
[----:B------:R-:W-:Y:S02]  /*238a0*/  IMAD.MOV.U32 R21, RZ, RZ, R13 ;  /* 0x000000ffff157224 */ /* 0x000fe400078e000d */
[----:B------:R-:W-:Y:S02]  /*238b0*/  IMAD.MOV.U32 R22, RZ, RZ, R12 ;  /* 0x000000ffff167224 */ /* 0x000fe400078e000c */
[----:B------:R-:W-:Y:S01]  /*238c0*/  IMAD.MOV.U32 R6, RZ, RZ, R25 ;  /* 0x000000ffff067224 */ /* 0x000fe200078e0019 */
[----:B--2---:R1:W-:Y:S04]  /*238d0*/  STL [R1+0xf58], R23 ;  /* 0x000f581701007387 */ /* 0x0043e80000100800 */
[----:B------:R-:W2:Y:S04]  /*238e0*/  LDL.LU R2, [R1+0xff4] ;  /* 0x000ff40001027983 */ /* 0x000ea80000300800 */
[----:B------:R-:W4:Y:S04]  /*238f0*/  LDL.LU R13, [R1+0xff0] ;  /* 0x000ff000010d7983 */ /* 0x000f280000300800 */
[----:B------:R-:W4:Y:S01]  /*23900*/  LDL.LU R12, [R1+0xfec] ;  /* 0x000fec00010c7983 */ /* 0x000f220000300800 */
[----:B-1----:R-:W-:-:S02]  /*23910*/  IMAD.MOV.U32 R23, RZ, RZ, R27 ;  /* 0x000000ffff177224 */ /* 0x002fc400078e001b */
[----:B------:R-:W-:Y:S01]  /*23920*/  IMAD.MOV.U32 R7, RZ, RZ, R26 ;  /* 0x000000ffff077224 */ /* 0x000fe200078e001a */
[----:B------:R-:W4:Y:S04]  /*23930*/  LDL.LU R27, [R1+0xfe8] ;  /* 0x000fe800011b7983 */ /* 0x000f280000300800 */
[----:B------:R-:W4:Y:S04]  /*23940*/  LDL.LU R25, [R1+0xfe4] ;  /* 0x000fe40001197983 */ /* 0x000f280000300800 */
[----:B------:R-:W4:Y:S04]  /*23950*/  LDL.LU R26, [R1+0xfe0] ;  /* 0x000fe000011a7983 */ /* 0x000f280000300800 */
[----:B------:R1:W-:Y:S04]  /*23960*/  STL.64 [R1+0xf68], R22 ;  /* 0x000f681601007387 */ /* 0x0003e80000100a00 */
[----:B------:R3:W-:Y:S01]  /*23970*/  STL.64 [R1+0xf60], R20 ;  /* 0x000f601401007387 */ /* 0x0007e20000100a00 */
[----:B-1----:R-:W-:-:S02]  /*23980*/  IMAD.MOV.U32 R22, RZ, RZ, R0 ;  /* 0x000000ffff167224 */ /* 0x002fc400078e0000 */
[----:B------:R-:W-:Y:S02]  /*23990*/  IMAD.MOV.U32 R23, RZ, RZ, R3 ;  /* 0x000000ffff177224 */ /* 0x000fe400078e0003 */
[----:B---3--:R-:W-:Y:S02]  /*239a0*/  IMAD.MOV.U32 R20, RZ, RZ, R24 ;  /* 0x000000ffff147224 */ /* 0x008fe400078e0018 */
[----:B------:R-:W3:Y:S01]  /*239b0*/  LDL.LU R24, [R1+0xfdc] ;  /* 0x000fdc0001187983 */ /* 0x000ee20000300800 */
[----:B------:R-:W-:-:S03]  /*239c0*/  IMAD.MOV.U32 R21, RZ, RZ, R28 ;  /* 0x000000ffff157224 */ /* 0x000fc600078e001c */
[----:B------:R-:W3:Y:S04]  /*239d0*/  LDL.LU R28, [R1+0xfd8] ;  /* 0x000fd800011c7983 */ /* 0x000ee80000300800 */
[----:B------:R-:W3:Y:S04]  /*239e0*/  LDL.LU R0, [R1+0xfd4] ;  /* 0x000fd40001007983 */ /* 0x000ee80000300800 */
[----:B------:R-:W3:Y:S04]  /*239f0*/  LDL.LU R3, [R1+0xfd0] ;  /* 0x000fd00001037983 */ /* 0x000ee80000300800 */
[----:B------:R1:W-:Y:S04]  /*23a00*/  STL.64 [R1+0xf78], R22 ;  /* 0x000f781601007387 */ /* 0x0003e80000100a00 */
[----:B------:R4:W-:Y:S01]  /*23a10*/  STL.64 [R1+0xf70], R20 ;  /* 0x000f701401007387 */ /* 0x0009e20000100a00 */
[----:B-1----:R-:W-:-:S02]  /*23a20*/  IMAD.MOV.U32 R23, RZ, RZ, R29 ;  /* 0x000000ffff177224 */ /* 0x002fc400078e001d */
[----:B--2---:R-:W-:Y:S02]  /*23a30*/  IMAD.MOV.U32 R22, RZ, RZ, R2 ;  /* 0x000000ffff167224 */ /* 0x004fe400078e0002 */
[----:B----4-:R-:W-:Y:S02]  /*23a40*/  IMAD.MOV.U32 R21, RZ, RZ, R13 ;  /* 0x000000ffff157224 */ /* 0x010fe400078e000d */
[----:B------:R-:W-:Y:S02]  /*23a50*/  IMAD.MOV.U32 R20, RZ, RZ, R12 ;  /* 0x000000ffff147224 */ /* 0x000fe400078e000c */
[----:B------:R-:W2:Y:S04]  /*23a60*/  LDL.LU R12, [R1+0xfcc] ;  /* 0x000fcc00010c7983 */ /* 0x000ea80000300800 */
[----:B------:R-:W4:Y:S04]  /*23a70*/  LDL.LU R13, [R1+0xfc8] ;  /* 0x000fc800010d7983 */ /* 0x000f280000300800 */
[----:B------:R-:W2:Y:S04]  /*23a80*/  LDL.LU R2, [R1+0xfc4] ;  /* 0x000fc40001027983 */ /* 0x000ea80000300800 */
[----:B------:R-:W-:Y:S04]  /*23a90*/  STL.64 [R1+0xf90], R22 ;  /* 0x000f901601007387 */ /* 0x000fe80000100a00 */
[----:B------:R1:W-:Y:S04]  /*23aa0*/  STL.64 [R1+0xf88], R20 ;  /* 0x000f881401007387 */ /* 0x0003e80000100a00 */
[----:B-1----:R-:W2:Y:S04]  /*23ab0*/  LDL.LU R20, [R1+0x120] ;  /* 0x0001200001147983 */ /* 0x002ea80000300800 */
[----:B------:R-:W2:Y:S04]  /*23ac0*/  LDL.LU R21, [R1+0x124] ;  /* 0x0001240001157983 */ /* 0x000ea80000300800 */
[----:B------:R-:W2:Y:S04]  /*23ad0*/  LDL.LU R22, [R1+0x128] ;  /* 0x0001280001167983 */ /* 0x000ea80000300800 */
[----:B------:R-:W2:Y:S04]  /*23ae0*/  LDL.LU R23, [R1+0x12c] ;  /* 0x00012c0001177983 */ /* 0x000ea80000300800 */
[----:B--2---:R1:W-:Y:S04]  /*23af0*/  STL.64 [R1+0xfb0], R22 ;  /* 0x000fb01601007387 */ /* 0x0043e80000100a00 */
[----:B------:R2:W-:Y:S01]  /*23b00*/  STL.64 [R1+0xfa8], R20 ;  /* 0x000fa81401007387 */ /* 0x0005e20000100a00 */
[----:B-1----:R-:W-:-:S02]  /*23b10*/  IMAD.MOV.U32 R22, RZ, RZ, R12 ;  /* 0x000000ffff167224 */ /* 0x002fc400078e000c */
[----:B--2---:R-:W-:Y:S02]  /*23b20*/  IMAD.MOV.U32 R20, RZ, RZ, R2 ;  /* 0x000000ffff147224 */ /* 0x004fe400078e0002 */
[----:B----4-:R-:W-:Y:S01]  /*23b30*/  IMAD.MOV.U32 R21, RZ, RZ, R13 ;  /* 0x000000ffff157224 */ /* 0x010fe200078e000d */
[----:B------:R-:W2:Y:S01]  /*23b40*/  LDL.LU R2, [R1+0xfc0] ;  /* 0x000fc00001027983 */ /* 0x000ea20000300800 */
[----:B---3--:R-:W-:Y:S03]  /*23b50*/  HMMA.1688.F32.TF32 R12, R24, R14, R8 ;  /* 0x0000000e180c723c */ /* 0x008fe60000081008 */
[----:B------:R-:W3:Y:S11]  /*23b60*/  LDL.LU.64 R10, [R1+0xfb8] ;  /* 0x000fb800010a7983 */ /* 0x000ef60000300a00 */
[----:B------:R-:W-:Y:S09]  /*23b70*/  @!UPT UIADD3 URZ, URZ, URZ, URZ ;  /* 0x0000003f3f3ff290 */ /* 0x000ff2000fffe03f */
[----:B------:R-:W-:Y:S04]  /*23b80*/  STL.64 [R1+0x50], R12 ;  /* 0x0000500c01007387 */ /* 0x000fe80000100a00 */
[----:B------:R-:W-:Y:S01]  /*23b90*/  STL.64 [R1+0x58], R14 ;  /* 0x0000580e01007387 */ /* 0x000fe20000100a00 */
[----:B------:R-:W-:-:S03]  /*23ba0*/  IMAD.MOV.U32 R23, RZ, RZ, R3 ;  /* 0x000000ffff177224 */ /* 0x000fc600078e0003 */
[----:B------:R-:W-:Y:S04]  /*23bb0*/  LDS R12, [R0+0x85000] ;  /* 0x08500000000c7984 */ /* 0x000fe80000000800 */
[C---:B------:R-:W-:Y:S01]  /*23bc0*/  HMMA.1688.F32.TF32 R4, R24.reuse, R6, R20 ;  /* 0x000000061804723c */ /* 0x040fe20000081014 */
[----:B------:R-:W-:Y:S04]  /*23bd0*/  LDS R14, [R0+0x85400] ;  /* 0x08540000000e7984 */ /* 0x000fe80000000800 */
[----:B------:R-:W-:Y:S04]  /*23be0*/  LDS R13, [R28+0x85000] ;  /* 0x085000001c0d7984 */ /* 0x000fe80000000800 */
[----:B------:R-:W-:Y:S11]  /*23bf0*/  LDS R15, [R28+0x85400] ;  /* 0x085400001c0f7984 */ /* 0x000ff60000000800 */
[----:B------:R-:W-:Y:S04]  /*23c00*/  @!UPT UIADD3 URZ, URZ, URZ, URZ ;  /* 0x0000003f3f3ff290 */ /* 0x000fe8000fffe03f */
[----:B------:R-:W-:Y:S01]  /*23c10*/  IMAD.MOV.U32 R3, RZ, RZ, R6 ;  /* 0x000000ffff037224 */ /* 0x000fe200078e0006 */
[----:B---3--:R-:W-:Y:S01]  /*23c20*/  HMMA.1688.F32.TF32 R8, R24, R10, R16 ;  /* 0x0000000a1808723c */ /* 0x008fe20000081010 */
[----:B--2---:R-:W1:Y:S11]  /*23c30*/  LDSM.16.M88.4 R16, [R2+0x10100] ;  /* 0x010100000210783b */ /* 0x004e760000000200 */
[----:B------:R-:W-:Y:S11]  /*23c40*/  @!UPT UIADD3 URZ, URZ, URZ, URZ ;  /* 0x0000003f3f3ff290 */ /* 0x000ff6000fffe03f */
[----:B------:R-:W-:Y:S04]  /*23c50*/  STL.64 [R1+0x30], R8 ;  /* 0x0000300801007387 */ /* 0x000fe80000100a00 */
[----:B------:R-:W-:Y:S04]  /*23c60*/  STL.64 [R1+0x38], R10 ;  /* 0x0000380a01007387 */ /* 0x000fe80000100a00 */
[----:B------:R-:W2:Y:S01]  /*23c70*/  LDSM.16.M88.4 R8, [R2+0x100] ;  /* 0x000100000208783b */ /* 0x000ea20000000200 */
[----:B-1----:R-:W-:-:S03]  /*23c80*/  IMAD.MOV.U32 R29, RZ, RZ, R17 ;  /* 0x000000ffff1d7224 */ /* 0x002fc600078e0011 */
[----:B--2---:R-:W-:Y:S04]  /*23c90*/  STL [R1+0xeac], R10 ;  /* 0x000eac0a01007387 */ /* 0x004fe80000100800 */
[----:B------:R-:W-:Y:S04]  /*23ca0*/  STL [R1+0xea8], R11 ;  /* 0x000ea80b01007387 */ /* 0x000fe80000100800 */
[----:B------:R-:W-:Y:S04]  /*23cb0*/  STL [R1+0x10], R16 ;  /* 0x0000101001007387 */ /* 0x000fe80000100800 */
[----:B------:R-:W-:Y:S04]  /*23cc0*/  STL.64 [R1+0x18], R18 ;  /* 0x0000181201007387 */ /* 0x000fe80000100a00 */
[----:B------:R-:W1:Y:S04]  /*23cd0*/  LDSM.16.M88.4 R16, [R2+0x20100] ;  /* 0x020100000210783b */ /* 0x000e680000000200 */
[----:B-1----:R-:W-:Y:S01]  /*23ce0*/  STL.64 [R1], R16 ;  /* 0x0000001001007387 */ /* 0x002fe20000100a00 */
[----:B------:R-:W-:-:S02]  /*23cf0*/  IMAD.MOV.U32 R11, RZ, RZ, R16 ;  /* 0x000000ffff0b7224 */ /* 0x000fc400078e0010 */
[----:B------:R-:W-:Y:S01]  /*23d00*/  IMAD.MOV.U32 R10, RZ, RZ, R17 ;  /* 0x000000ffff0a7224 */ /* 0x000fe200078e0011 */
[----:B------:R-:W-:Y:S04]  /*23d10*/  STL.64 [R1+0x8], R18 ;  /* 0x0000081201007387 */ /* 0x000fe80000100a00 */
[----:B------:R-:W2:Y:S04]  /*23d20*/  LDL.LU.64 R22, [R1+0xfb0] ;  /* 0x000fb00001167983 */ /* 0x000ea80000300a00 */
[----:B------:R1:W3:Y:S04]  /*23d30*/  LDSM.16.M88.4 R16, [R2+0x30100] ;  /* 0x030100000210783b */ /* 0x0002e80000000200 */
[----:B------:R-:W2:Y:S04]  /*23d40*/  LDL.LU.64 R20, [R1+0xfa8] ;  /* 0x000fa80001147983 */ /* 0x000ea80000300a00 */
[----:B------:R4:W-:Y:S01]  /*23d50*/  STL.64 [R1+0x20], R4 ;  /* 0x0000200401007387 */ /* 0x0009e20000100a00 */
[----:B-1----:R-:W-:-:S03]  /*23d60*/  IMAD.MOV.U32 R2, RZ, RZ, R7 ;  /* 0x000000ffff027224 */ /* 0x002fc600078e0007 */
[----:B------:R-:W2:Y:S04]  /*23d70*/  LDL.LU.64 R6, [R1+0xfa0] ;  /* 0x000fa00001067983 */ /* 0x000ea80000300a00 */
[----:B----4-:R-:W3:Y:S01]  /*23d80*/  LDL.LU.64 R4, [R1+0xf98] ;  /* 0x000f980001047983 */ /* 0x010ee20000300a00 */
[----:B--2---:R-:W-:Y:S03]  /*23d90*/  HMMA.1688.F32.TF32 R24, R24, R6, R20 ;  /* 0x000000061818723c */ /* 0x004fe60000081014 */
[----:B------:R-:W2:Y:S04]  /*23da0*/  LDL.LU.64 R22, [R1+0xf90] ;  /* 0x000f900001167983 */ /* 0x000ea80000300a00 */
[----:B------:R-:W2:Y:S04]  /*23db0*/  LDL.LU.64 R20, [R1+0xf88] ;  /* 0x000f880001147983 */ /* 0x000ea80000300a00 */
[----:B------:R-:W3:Y:S04]  /*23dc0*/  LDL.LU R6, [R1+0xc8] ;  /* 0x0000c80001067983 */ /* 0x000ee80000300800 */
[----:B------:R-:W3:Y:S08]  /*23dd0*/  LDL.LU R7, [R1+0xcc] ;  /* 0x0000cc0001077983 */ /* 0x000ef00000300800 */
[----:B------:R-:W-:Y:S04]  /*23de0*/  STL.64 [R1+0xeb8], R26 ;  /* 0x000eb81a01007387 */ /* 0x000fe80000100a00 */
[----:B------:R1:W-:Y:S04]  /*23df0*/  STL.64 [R1+0xeb0], R24 ;  /* 0x000eb01801007387 */ /* 0x0003e80000100a00 */
[----:B-1----:R-:W4:Y:S01]  /*23e00*/  LDL.LU R24, [R1+0x10] ;  /* 0x0000100001187983 */ /* 0x002f220000300800 */
[----:B------:R-:W-:-:S03]  /*23e10*/  IMAD.MOV.U32 R25, RZ, RZ, R29 ;  /* 0x000000ffff197224 */ /* 0x000fc600078e001d */
[----:B------:R-:W3:Y:S01]  /*23e20*/  LDL.LU R29, [R1+0xf80] ;  /* 0x000f8000011d7983 */ /* 0x000ee20000300800 */
[C---:B--2---:R-:W-:Y:S11]  /*23e30*/  HMMA.1688.F32.TF32 R20, R12.reuse, R8, R20 ;  /* 0x000000080c14723c */ /* 0x044ff60000081014 */
[----:B------:R-:W-:Y:S11]  /*23e40*/  @!UPT UIADD3 URZ, URZ, URZ, URZ ;  /* 0x0000003f3f3ff290 */ /* 0x000ff6000fffe03f */
[----:B------:R-:W-:Y:S01]  /*23e50*/  @!UPT UIADD3 URZ, URZ, URZ, URZ ;  /* 0x0000003f3f3ff290 */ /* 0x000fe2000fffe03f */
        /* <DEDUP_REMOVED lines=9> */
[----:B-1----:R-:W2:Y:S04]  /*23ef0*/  LDL.LU.64 R22, [R1+0xf68] ;  /* 0x000f680001167983 */ /* 0x002ea80000300a00 */
[----:B------:R-:W2:Y:S04]  /*23f00*/  LDL.LU.64 R20, [R1+0xf60] ;  /* 0x000f600001147983 */ /* 0x000ea80000300a00 */
[----:B------:R1:W-:Y:S01]  /*23f10*/  STL.64 [R1+0xf50], R24 ;  /* 0x000f501801007387 */ /* 0x0003e20000100a00 */
[----:B---3--:R-:W-:Y:S01]  /*23f20*/  HMMA.1688.F32.TF32 R4, R12, R16, R4 ;  /* 0x000000100c04723c */ /* 0x008fe20000081004 */
[----:B-1----:R-:W-:-:S02]  /*23f30*/  IMAD.MOV.U32 R24, RZ, RZ, R11 ;  /* 0x000000ffff187224 */ /* 0x002fc400078e000b */
[----:B------:R-:W-:-:S07]  /*23f40*/  IMAD.MOV.U32 R25, RZ, RZ, R10 ;  /* 0x000000ffff197224 */ /* 0x000fce00078e000a */
[----:B--2---:R-:W-:Y:S01]  /*23f50*/  HMMA.1688.F32.TF32 R24, R12, R24, R20 ;  /* 0x000000180c18723c */ /* 0x004fe20000081014 */
[----:B------:R-:W-:Y:S04]  /*23f60*/  LDS R14, [R0+0x85480] ;  /* 0x08548000000e7984 */ /* 0x000fe80000000800 */
[----:B------:R-:W1:Y:S04]  /*23f70*/  LDS R15, [R28+0x85480] ;  /* 0x085480001c0f7984 */ /* 0x000e680000000800 */
[----:B------:R-:W-:Y:S04]  /*23f80*/  LDS R12, [R0+0x85080] ;  /* 0x08508000000c7984 */ /* 0x000fe80000000800 */
[----:B------:R-:W2:Y:S04]  /*23f90*/  LDS R13, [R28+0x85080] ;  /* 0x085080001c0d7984 */ /* 0x000ea80000000800 */
[----:B------:R-:W3:Y:S04]  /*23fa0*/  LDL.LU R23, [R1+0xf58] ;  /* 0x000f580001177983 */ /* 0x000ee80000300800 */
[----:B------:R-:W-:Y:S04]  /*23fb0*/  STL.64 [R1+0xf28], R18 ;  /* 0x000f281201007387 */ /* 0x000fe80000100a00 */
[----:B------:R-:W-:Y:S04]  /*23fc0*/  STL.64 [R1+0x120], R24 ;  /* 0x0001201801007387 */ /* 0x000fe80000100a00 */
[----:B------:R-:W-:Y:S04]  /*23fd0*/  STL.64 [R1+0x128], R26 ;  /* 0x0001281a01007387 */ /* 0x000fe80000100a00 */
[----:B------:R4:W-:Y:S04]  /*23fe0*/  STL.64 [R1+0xf20], R16 ;  /* 0x000f201001007387 */ /* 0x0009e80000100a00 */
[----:B------:R-:W-:Y:S04]  /*23ff0*/  STL.64 [R1+0xe0], R4 ;  /* 0x0000e00401007387 */ /* 0x000fe80000100a00 */
[----:B------:R-:W-:Y:S04]  /*24000*/  STL.64 [R1+0xe8], R6 ;  /* 0x0000e80601007387 */ /* 0x000fe80000100a00 */
[----:B-1----:R-:W-:Y:S04]  /*24010*/  STL.64 [R1+0xf18], R14 ;  /* 0x000f180e01007387 */ /* 0x002fe80000100a00 */
[----:B------:R-:W-:Y:S04]  /*24020*/  LDS R22, [R29+0x85480] ;  /* 0x085480001d167984 */ /* 0x000fe80000000800 */
[----:B--2---:R-:W-:Y:S04]  /*24030*/  STL.64 [R1+0xf10], R12 ;  /* 0x000f100c01007387 */ /* 0x004fe80000100a00 */
[----:B----4-:R-:W2:Y:S04]  /*24040*/  LDL.LU R16, [R1+0xf0] ;  /* 0x0000f00001107983 */ /* 0x010ea80000300800 */
[----:B------:R-:W2:Y:S04]  /*24050*/  LDL.LU R17, [R1+0xf4] ;  /* 0x0000f40001117983 */ /* 0x000ea80000300800 */
[----:B------:R-:W4:Y:S04]  /*24060*/  LDL.LU R18, [R1+0xf8] ;  /* 0x0000f80001127983 */ /* 0x000f280000300800 */
[----:B------:R-:W4:Y:S04]  /*24070*/  LDL.LU R19, [R1+0xfc] ;  /* 0x0000fc0001137983 */ /* 0x000f280000300800 */
[----:B------:R-:W-:Y:S04]  /*24080*/  LDS R20, [R29+0x85080] ;  /* 0x085080001d147984 */ /* 0x000fe80000000800 */
[----:B------:R-:W-:Y:S04]  /*24090*/  LDS R4, [R29+0x85000] ;  /* 0x085000001d047984 */ /* 0x000fe80000000800 */
[----:B------:R-:W-:Y:S04]  /*240a0*/  LDS R6, [R29+0x85400] ;  /* 0x085400001d067984 */ /* 0x000fe80000000800 */
[----:B---3--:R-:W-:Y:S04]  /*240b0*/  LDS R5, [R23+0x85000] ;  /* 0x0850000017057984 */ /* 0x008fe80000000800 */
[----:B------:R-:W-:Y:S04]  /*240c0*/  LDS R7, [R23+0x85400] ;  /* 0x0854000017077984 */ /* 0x000fe80000000800 */
[----:B------:R-:W-:Y:S04]  /*240d0*/  LDS R21, [R23+0x85080] ;  /* 0x0850800017157984 */ /* 0x000fe80000000800 */
[----:B------:R-:W1:Y:S04]  /*240e0*/  LDS R23, [R23+0x85480] ;  /* 0x0854800017177984 */ /* 0x000e680000000800 */
[----:B----4-:R-:W-:Y:S04]  /*240f0*/  STL.64 [R1+0xf48], R18 ;  /* 0x000f481201007387 */ /* 0x010fe80000100a00 */
        /* <DEDUP_REMOVED lines=11> */
[----:B------:R-:W2:Y:S04]  /*241b0*/  LDL.LU R14, [R1+0xb8] ;  /* 0x0000b800010e7983 */ /* 0x000ea80000300800 */
[----:B------:R-:W2:Y:S04]  /*241c0*/  LDL.LU R15, [R1+0xbc] ;  /* 0x0000bc00010f7983 */ /* 0x000ea80000300800 */
[----:B--2---:R-:W-:Y:S04]  /*241d0*/  STL.64 [R1+0xf38], R14 ;  /* 0x000f380e01007387 */ /* 0x004fe80000100a00 */
[----:B----4-:R2:W-:Y:S04]  /*241e0*/  STL.64 [R1+0xf30], R12 ;  /* 0x000f300c01007387 */ /* 0x0105e80000100a00 */
[----:B--2---:R-:W2:Y:S04]  /*241f0*/  LDL.LU.64 R12, [R1] ;  /* 0x00000000010c7983 */ /* 0x004ea80000300a00 */
[----:B-1----:R-:W-:Y:S04]  /*24200*/  STL.64 [R1+0xed8], R22 ;  /* 0x000ed81601007387 */ /* 0x002fe80000100a00 */
[----:B------:R1:W-:Y:S04]  /*24210*/  STL.64 [R1+0xed0], R20 ;  /* 0x000ed01401007387 */ /* 0x0003e80000100a00 */
[----:B-1----:R-:W4:Y:S04]  /*24220*/  LDL.LU R20, [R1+0x60] ;  /* 0x0000600001147983 */ /* 0x002f280000300800 */
[----:B------:R-:W4:Y:S04]  /*24230*/  LDL.LU R21, [R1+0x64] ;  /* 0x0000640001157983 */ /* 0x000f280000300800 */
[----:B------:R-:W2:Y:S04]  /*24240*/  LDL.LU R22, [R1+0x68] ;  /* 0x0000680001167983 */ /* 0x000ea80000300800 */
[----:B------:R-:W2:Y:S04]  /*24250*/  LDL.LU R23, [R1+0x6c] ;  /* 0x00006c0001177983 */ /* 0x000ea80000300800 */
[----:B--2---:R-:W-:Y:S04]  /*24260*/  STL.64 [R1+0xee8], R22 ;  /* 0x000ee81601007387 */ /* 0x004fe80000100a00 */
[----:B----4-:R1:W-:Y:S04]  /*24270*/  STL.64 [R1+0xee0], R20 ;  /* 0x000ee01401007387 */ /* 0x0103e80000100a00 */
[----:B-1----:R-:W2:Y:S04]  /*24280*/  LDL.LU R20, [R1+0x70] ;  /* 0x0000700001147983 */ /* 0x002ea80000300800 */
[----:B------:R-:W2:Y:S04]  /*24290*/  LDL.LU R21, [R1+0x74] ;  /* 0x0000740001157983 */ /* 0x000ea80000300800 */
[----:B------:R-:W4:Y:S04]  /*242a0*/  LDL.LU R22, [R1+0x78] ;  /* 0x0000780001167983 */ /* 0x000f280000300800 */
[----:B------:R-:W4:Y:S01]  /*242b0*/  LDL.LU R23, [R1+0x7c] ;  /* 0x00007c0001177983 */ /* 0x000f220000300800 */
[C---:B---3--:R-:W-:Y:S03]  /*242c0*/  HMMA.1688.F32.TF32 R24, R4.reuse, R8, R24 ;  /* 0x000000080418723c */ /* 0x048fe60000081018 */
[----:B----4-:R-:W-:Y:S04]  /*242d0*/  STL.64 [R1+0xef8], R22 ;  /* 0x000ef81601007387 */ /* 0x010fe80000100a00 */
[----:B--2---:R1:W-:Y:S04]  /*242e0*/  STL.64 [R1+0xef0], R20 ;  /* 0x000ef01401007387 */ /* 0x0043e80000100a00 */
[----:B-1----:R-:W2:Y:S04]  /*242f0*/  LDL.LU R20, [R1+0x80] ;  /* 0x0000800001147983 */ /* 0x002ea80000300800 */
[----:B------:R-:W2:Y:S04]  /*24300*/  LDL.LU R21, [R1+0x84] ;  /* 0x0000840001157983 */ /* 0x000ea80000300800 */
[----:B------:R-:W3:Y:S04]  /*24310*/  LDL.LU R22, [R1+0x88] ;  /* 0x0000880001167983 */ /* 0x000ee80000300800 */
[----:B------:R-:W3:Y:S04]  /*24320*/  LDL.LU R23, [R1+0x8c] ;  /* 0x00008c0001177983 */ /* 0x000ee80000300800 */
[----:B---3--:R-:W-:Y:S04]  /*24330*/  STL.64 [R1+0xf08], R22 ;  /* 0x000f081601007387 */ /* 0x008fe80000100a00 */
        /* <DEDUP_REMOVED lines=17> */
[----:B------:R-:W4:Y:S01]  /*24450*/  LDL.LU.64 R14, [R1+0xf38] ;  /* 0x000f3800010e7983 */ /* 0x000f220000300a00 */
[C---:B---3--:R-:W-:Y:S03]  /*24460*/  HMMA.1688.F32.TF32 R16, R4.reuse, R12, R16 ;  /* 0x0000000c0410723c */ /* 0x048fe60000081010 */
[----:B------:R-:W4:Y:S11]  /*24470*/  LDL.LU.64 R12, [R1+0xf30] ;  /* 0x000f3000010c7983 */ /* 0x000f360000300a00 */
[----:B------:R-:W-:Y:S09]  /*24480*/  @!UPT UIADD3 URZ, URZ, URZ, URZ ;  /* 0x0000003f3f3ff290 */ /* 0x000ff2000fffe03f */
[----:B------:R1:W-:Y:S01]  /*24490*/  STL.64 [R1+0xf0], R16 ;  /* 0x0000f01001007387 */ /* 0x0003e20000100a00 */
[----:B------:R-:W-:Y:S02]  /*244a0*/  IMAD.MOV.U32 R10, RZ, RZ, R18 ;  /* 0x000000ffff0a7224 */ /* 0x000fe400078e0012 */
[----:B------:R-:W-:Y:S02]  /*244b0*/  IMAD.MOV.U32 R11, RZ, RZ, R19 ;  /* 0x000000ffff0b7224 */ /* 0x000fe400078e0013 */
[----:B------:R-:W3:Y:S04]  /*244c0*/  LDL.LU.64 R18, [R1+0xf28] ;  /* 0x000f280001127983 */ /* 0x000ee80000300a00 */
        /* <DEDUP_REMOVED lines=34> */
[----:B------:R-:W2:Y:S04]  /*246f0*/  LDL.LU.64 R20, [R1+0xee0] ;  /* 0x000ee00001147983 */ /* 0x000ea80000300a00 */
[----:B------:R1:W-:Y:S04]  /*24700*/  STL.64 [R1+0xec0], R4 ;  /* 0x000ec00401007387 */ /* 0x0003e80000100a00 */
[----:B-1----:R-:W3:Y:S04]  /*24710*/  LDL.LU R4, [R1+0x30] ;  /* 0x0000300001047983 */ /* 0x002ee80000300800 */
[----:B------:R-:W3:Y:S04]  /*24720*/  LDL.LU R5, [R1+0x34] ;  /* 0x0000340001057983 */ /* 0x000ee80000300800 */
[----:B------:R-:W3:Y:S04]  /*24730*/  LDL.LU R6, [R1+0x38] ;  /* 0x0000380001067983 */ /* 0x000ee80000300800 */
[----:B------:R-:W3:Y:S01]  /*24740*/  LDL.LU R7, [R1+0x3c] ;  /* 0x00003c0001077983 */ /* 0x000ee20000300800 */
[----:B--2---:R-:W-:Y:S03]  /*24750*/  HMMA.1688.F32.TF32 R12, R12, R16, R20 ;  /* 0x000000100c0c723c */ /* 0x004fe60000081014 */
[----:B------:R-:W4:Y:S04]  /*24760*/  LDL.LU.64 R22, [R1+0xed8] ;  /* 0x000ed80001167983 */ /* 0x000f280000300a00 */
[----:B------:R-:W4:Y:S11]  /*24770*/  LDL.LU.64 R20, [R1+0xed0] ;  /* 0x000ed00001147983 */ /* 0x000f360000300a00 */
[----:B------:R-:W-:Y:S05]  /*24780*/  @!UPT UIADD3 URZ, URZ, URZ, URZ ;  /* 0x0000003f3f3ff290 */ /* 0x000fea000fffe03f */
[----:B------:R1:W-:Y:S04]  /*24790*/  STL.64 [R1+0x80], R12 ;  /* 0x0000800c01007387 */ /* 0x0003e80000100a00 */
[----:B------:R-:W-:Y:S04]  /*247a0*/  STL.64 [R1+0x88], R14 ;  /* 0x0000880e01007387 */ /* 0x000fe80000100a00 */
[----:B-1----:R-:W2:Y:S04]  /*247b0*/  LDL.LU R12, [R1+0x20] ;  /* 0x00002000010c7983 */ /* 0x002ea80000300800 */
[----:B------:R-:W2:Y:S01]  /*247c0*/  LDL.LU R13, [R1+0x24] ;  /* 0x00002400010d7983 */ /* 0x000ea20000300800 */
[C---:B----4-:R-:W-:Y:S11]  /*247d0*/  HMMA.1688.F32.TF32 R24, R20.reuse, R8, R24 ;  /* 0x000000081418723c */ /* 0x050ff60000081018 */
[----:B------:R-:W-:Y:S11]  /*247e0*/  @!UPT UIADD3 URZ, URZ, URZ, URZ ;  /* 0x0000003f3f3ff290 */ /* 0x000ff6000fffe03f */
[----:B------:R-:W-:Y:S01]  /*247f0*/  @!UPT UIADD3 URZ, URZ, URZ, URZ ;  /* 0x0000003f3f3ff290 */ /* 0x000fe2000fffe03f */
[----:B------:R1:W-:Y:S04]  /*24800*/  STL.64 [R1+0x70], R24 ;  /* 0x0000701801007387 */ /* 0x0003e80000100a00 */
[----:B------:R3:W-:Y:S04]  /*24810*/  STL.64 [R1+0x78], R26 ;  /* 0x0000781a01007387 */ /* 0x0007e80000100a00 */
[----:B-1----:R-:W3:Y:S01]  /*24820*/  LDL.LU.64 R24, [R1+0xec8] ;  /* 0x000ec80001187983 */ /* 0x002ee20000300a00 */
[----:B------:R-:W-:Y:S02]  /*24830*/  IMAD.MOV.U32 R14, RZ, RZ, R3 ;  /* 0x000000ffff0e7224 */ /* 0x000fe400078e0003 */
[----:B------:R-:W-:Y:S01]  /*24840*/  IMAD.MOV.U32 R15, RZ, RZ, R2 ;  /* 0x000000ffff0f7224 */ /* 0x000fe200078e0002 */
[----:B---3--:R-:W-:Y:S01]  /*24850*/  HMMA.1688.F32.TF32 R24, R20, R24, R4 ;  /* 0x000000181418723c */ /* 0x008fe20000081004 */
[----:B------:R-:W2:Y:S11]  /*24860*/  LDL.LU.64 R4, [R1+0xec0] ;  /* 0x000ec00001047983 */ /* 0x000eb60000300a00 */
[----:B------:R-:W-:Y:S11]  /*24870*/  @!UPT UIADD3 URZ, URZ, URZ, URZ ;  /* 0x0000003f3f3ff290 */ /* 0x000ff6000fffe03f */
[----:B------:R-:W-:Y:S01]  /*24880*/  @!UPT UIADD3 URZ, URZ, URZ, URZ ;  /* 0x0000003f3f3ff290 */ /* 0x000fe2000fffe03f */
[----:B------:R-:W-:Y:S02]  /*24890*/  IMAD.MOV.U32 R3, RZ, RZ, R26 ;  /* 0x000000ffff037224 */ /* 0x000fe400078e001a */
[----:B------:R-:W-:Y:S02]  /*248a0*/  IMAD.MOV.U32 R2, RZ, RZ, R27 ;  /* 0x000000ffff027224 */ /* 0x000fe400078e001b */
[----:B------:R-:W-:Y:S01]  /*248b0*/  IMAD.MOV.U32 R9, RZ, RZ, R24 ;  /* 0x000000ffff097224 */ /* 0x000fe200078e0018 */
[----:B------:R-:W3:Y:S01]  /*248c0*/  LDL.LU.64 R26, [R1+0xeb8] ;  /* 0x000eb800011a7983 */ /* 0x000ee20000300a00 */
[----:B------:R-:W-:-:S03]  /*248d0*/  IMAD.MOV.U32 R8, RZ, RZ, R25 ;  /* 0x000000ffff087224 */ /* 0x000fc600078e0019 */
[----:B------:R-:W3:Y:S04]  /*248e0*/  LDL.LU.64 R24, [R1+0xeb0] ;  /* 0x000eb00001187983 */ /* 0x000ee80000300a00 */
[----:B------:R-:W-:Y:S04]  /*248f0*/  STL [R1+0xdf4], R2 ;  /* 0x000df40201007387 */ /* 0x000fe80000100800 */
[----:B------:R-:W-:Y:S04]  /*24900*/  STL [R1+0xdf0], R3 ;  /* 0x000df00301007387 */ /* 0x000fe80000100800 */
[----:B------:R-:W-:Y:S04]  /*24910*/  STL [R1+0xdec], R8 ;  /* 0x000dec0801007387 */ /* 0x000fe80000100800 */
[----:B------:R-:W-:Y:S01]  /*24920*/  STL [R1+0xde8], R9 ;  /* 0x000de80901007387 */ /* 0x000fe20000100800 */
[C---:B--2---:R-:W-:Y:S11]  /*24930*/  HMMA.1688.F32.TF32 R12, R20.reuse, R4, R12 ;  /* 0x00000004140c723c */ /* 0x044ff6000008100c */
[----:B------:R-:W-:Y:S11]  /*24940*/  @!UPT UIADD3 URZ, URZ, URZ, URZ ;  /* 0x0000003f3f3ff290 */ /* 0x000ff6000fffe03f */
[----:B------:R-:W-:Y:S01]  /*24950*/  @!UPT UIADD3 URZ, URZ, URZ, URZ ;  /* 0x0000003f3f3ff290 */ /* 0x000fe2000fffe03f */
[----:B------:R-:W-:Y:S04]  /*24960*/  STL.64 [R1+0x140], R12 ;  /* 0x0001400c01007387 */ /* 0x000fe80000100a00 */
[----:B------:R-:W-:Y:S04]  /*24970*/  STL.64 [R1+0x148], R14 ;  /* 0x0001480e01007387 */ /* 0x000fe80000100a00 */
[----:B------:R-:W-:Y:S01]  /*24980*/  LDS R14, [R29+0x85c00] ;  /* 0x085c00001d0e7984 */ /* 0x000fe20000000800 */
[----:B---3--:R-:W-:Y:S03]  /*24990*/  HMMA.1688.F32.TF32 R4, R20, R16, R24 ;  /* 0x000000101404723c */ /* 0x008fe60000081018 */
[----:B------:R-:W2:Y:S04]  /*249a0*/  LDL R23, [R1+0x1c0] ;  /* 0x0001c00001177983 */ /* 0x000ea80000100800 */
[----:B------:R1:W-:Y:S04]  /*249b0*/  STL.64 [R1+0xe80], R18 ;  /* 0x000e801201007387 */ /* 0x0003e80000100a00 */
[----:B------:R-:W3:Y:S04]  /*249c0*/  LDL.LU R16, [R1+0x120] ;  /* 0x0001200001107983 */ /* 0x000ee80000300800 */
[----:B------:R-:W3:Y:S04]  /*249d0*/  LDL.LU R17, [R1+0x124] ;  /* 0x0001240001117983 */ /* 0x000ee80000300800 */
[----:B-1----:R-:W4:Y:S04]  /*249e0*/  LDL.LU R18, [R1+0x128] ;  /* 0x0001280001127983 */ /* 0x002f280000300800 */
[----:B------:R-:W4:Y:S04]  /*249f0*/  LDL.LU R19, [R1+0x12c] ;  /* 0x00012c0001137983 */ /* 0x000f280000300800 */
[----:B------:R-:W-:Y:S04]  /*24a00*/  LDS R12, [R29+0x85800] ;  /* 0x085800001d0c7984 */ /* 0x000fe80000000800 */
[----:B------:R-:W-:Y:S04]  /*24a10*/  LDS R26, [R0+0x85c80] ;  /* 0x085c8000001a7984 */ /* 0x000fe80000000800 */
[----:B------:R-:W-:Y:S04]  /*24a20*/  LDS R27, [R28+0x85c80] ;  /* 0x085c80001c1b7984 */ /* 0x000fe80000000800 */
[----:B------:R-:W-:Y:S04]  /*24a30*/  LDS R24, [R0+0x85880] ;  /* 0x0858800000187984 */ /* 0x000fe80000000800 */
[----:B------:R-:W-:Y:S04]  /*24a40*/  LDS R25, [R28+0x85880] ;  /* 0x085880001c197984 */ /* 0x000fe80000000800 */
[----:B------:R-:W-:Y:S04]  /*24a50*/  LDS R22, [R29+0x85c80] ;  /* 0x085c80001d167984 */ /* 0x000fe80000000800 */
[----:B------:R-:W-:Y:S04]  /*24a60*/  LDS R20, [R29+0x85880] ;  /* 0x085880001d147984 */ /* 0x000fe80000000800 */
[----:B--2---:R-:W1:Y:S04]  /*24a70*/  LDS R15, [R23+0x85c00] ;  /* 0x085c0000170f7984 */ /* 0x004e680000000800 */
[----:B------:R-:W2:Y:S01]  /*24a80*/  LDS R13, [R23+0x85800] ;  /* 0x08580000170d7984 */ /* 0x000ea20000000800 */
[----:B------:R-:W-:-:S02]  /*24a90*/  IMAD.MOV.U32 R2, RZ, RZ, R4 ;  /* 0x000000ffff027224 */ /* 0x000fc400078e0004 */
[----:B------:R-:W-:Y:S01]  /*24aa0*/  IMAD.MOV.U32 R3, RZ, RZ, R5 ;  /* 0x000000ffff037224 */ /* 0x000fe200078e0005 */
[----:B------:R-:W-:Y:S01]  /*24ab0*/  LDS R4, [R0+0x85800] ;  /* 0x0858000000047984 */ /* 0x000fe20000000800 */
[----:B------:R-:W-:Y:S02]  /*24ac0*/  IMAD.MOV.U32 R8, RZ, RZ, R6 ;  /* 0x000000ffff087224 */ /* 0x000fe400078e0006 */
[----:B------:R-:W-:Y:S01]  /*24ad0*/  IMAD.MOV.U32 R9, RZ, RZ, R7 ;  /* 0x000000ffff097224 */ /* 0x000fe200078e0007 */
[----:B------:R-:W-:Y:S04]  /*24ae0*/  LDS R6, [R0+0x85c00] ;  /* 0x085c000000067984 */ /* 0x000fe80000000800 */
[----:B------:R-:W-:Y:S04]  /*24af0*/  LDS R5, [R28+0x85800] ;  /* 0x085800001c057984 */ /* 0x000fe80000000800 */
[----:B----4-:R-:W-:Y:S04]  /*24b00*/  STL.64 [R1+0xe90], R18 ;  /* 0x000e901201007387 */ /* 0x010fe80000100a00 */
[----:B---3--:R3:W-:Y:S04]  /*24b10*/  STL.64 [R1+0xe88], R16 ;  /* 0x000e881001007387 */ /* 0x0087e80000100a00 */
[----:B------:R-:W4:Y:S04]  /*24b20*/  LDS R7, [R28+0x85c00] ;  /* 0x085c00001c077984 */ /* 0x000f280000000800 */
[----:B------:R-:W-:Y:S04]  /*24b30*/  LDS R21, [R23+0x85880] ;  /* 0x0858800017157984 */ /* 0x000fe80000000800 */
[----:B---3--:R-:W3:Y:S04]  /*24b40*/  LDL.LU R16, [R1+0x90] ;  /* 0x0000900001107983 */ /* 0x008ee80000300800 */
[----:B------:R-:W3:Y:S04]  /*24b50*/  LDL.LU R17, [R1+0x94] ;  /* 0x0000940001117983 */ /* 0x000ee80000300800 */
[----:B------:R-:W2:Y:S04]  /*24b60*/  LDL.LU R18, [R1+0x98] ;  /* 0x0000980001127983 */ /* 0x000ea80000300800 */
[----:B------:R-:W2:Y:S04]  /*24b70*/  LDL.LU R19, [R1+0x9c] ;  /* 0x00009c0001137983 */ /* 0x000ea80000300800 */
[----:B------:R-:W1:Y:S04]  /*24b80*/  LDS R23, [R23+0x85c80] ;  /* 0x085c800017177984 */ /* 0x000e680000000800 */
[----:B--2---:R-:W-:Y:S04]  /*24b90*/  STL.64 [R1+0xea0], R18 ;  /* 0x000ea01201007387 */ /* 0x004fe80000100a00 */
[----:B---3--:R2:W-:Y:S04]  /*24ba0*/  STL.64 [R1+0xe98], R16 ;  /* 0x000e981001007387 */ /* 0x0085e80000100a00 */
[----:B--2---:R-:W4:Y:S04]  /*24bb0*/  LDL.LU R16, [R1+0x40] ;  /* 0x0000400001107983 */ /* 0x004f280000300800 */
[----:B------:R-:W4:Y:S04]  /*24bc0*/  LDL.LU R17, [R1+0x44] ;  /* 0x0000440001117983 */ /* 0x000f280000300800 */
[----:B------:R-:W4:Y:S04]  /*24bd0*/  LDL.LU R18, [R1+0x48] ;  /* 0x0000480001127983 */ /* 0x000f280000300800 */
[----:B------:R-:W4:Y:S04]  /*24be0*/  LDL.LU R19, [R1+0x4c] ;  /* 0x00004c0001137983 */ /* 0x000f280000300800 */
[----:B-1----:R-:W-:Y:S04]  /*24bf0*/  STL.64 [R1+0xe78], R14 ;  /* 0x000e780e01007387 */ /* 0x002fe80000100a00 */
[----:B------:R-:W-:Y:S04]  /*24c00*/  STL.64 [R1+0xe70], R12 ;  /* 0x000e700c01007387 */ /* 0x000fe80000100a00 */
[----:B------:R-:W-:Y:S04]  /*24c10*/  STL.64 [R1+0xe38], R26 ;  /* 0x000e381a01007387 */ /* 0x000fe80000100a00 */
        /* <DEDUP_REMOVED lines=9> */
[----:B---3--:R1:W-:Y:S04]  /*24cb0*/  STL.64 [R1+0xe48], R26 ;  /* 0x000e481a01007387 */ /* 0x0083e80000100a00 */
[----:B--2---:R2:W-:Y:S01]  /*24cc0*/  STL.64 [R1+0xe40], R24 ;  /* 0x000e401801007387 */ /* 0x0045e20000100a00 */
[----:B-1----:R-:W-:-:S02]  /*24cd0*/  IMAD.MOV.U32 R26, RZ, RZ, R10 ;  /* 0x000000ffff1a7224 */ /* 0x002fc400078e000a */
[----:B------:R-:W-:Y:S01]  /*24ce0*/  IMAD.MOV.U32 R27, RZ, RZ, R11 ;  /* 0x000000ffff1b7224 */ /* 0x000fe200078e000b */
[----:B--2---:R-:W2:Y:S04]  /*24cf0*/  LDL.LU R24, [R1+0xf0] ;  /* 0x0000f00001187983 */ /* 0x004ea80000300800 */
[----:B------:R-:W2:Y:S04]  /*24d00*/  LDL.LU R25, [R1+0xf4] ;  /* 0x0000f40001197983 */ /* 0x000ea80000300800 */
[----:B------:R-:W4:Y:S04]  /*24d10*/  LDL.LU R10, [R1+0xeac] ;  /* 0x000eac00010a7983 */ /* 0x000f280000300800 */
[----:B------:R-:W4:Y:S04]  /*24d20*/  LDL.LU R11, [R1+0xea8] ;  /* 0x000ea800010b7983 */ /* 0x000f280000300800 */
[----:B------:R1:W-:Y:S01]  /*24d30*/  STL.64 [R1+0xe58], R26 ;  /* 0x000e581a01007387 */ /* 0x0003e20000100a00 */
[C---:B----4-:R-:W-:Y:S03]  /*24d40*/  HMMA.1688.F32.TF32 R16, R4.reuse, R10, R16 ;  /* 0x0000000a0410723c */ /* 0x050fe60000081010 */
[----:B--2---:R-:W-:Y:S04]  /*24d50*/  STL.64 [R1+0xe50], R24 ;  /* 0x000e501801007387 */ /* 0x004fe80000100a00 */
[----:B-1----:R-:W2:Y:S04]  /*24d60*/  LDL R26, [R1+0x18] ;  /* 0x00001800011a7983 */ /* 0x002ea80000100800 */
[----:B------:R-:W2:Y:S04]  /*24d70*/  LDL R27, [R1+0x1c] ;  /* 0x00001c00011b7983 */ /* 0x000ea80000100800 */
[----:B------:R-:W-:Y:S04]  /*24d80*/  STL [R1+0xd98], R29 ;  /* 0x000d981d01007387 */ /* 0x000fe80000100800 */
[----:B------:R1:W-:Y:S04]  /*24d90*/  STL.64 [R1+0xe00], R22 ;  /* 0x000e001601007387 */ /* 0x0003e80000100a00 */
[----:B------:R-:W-:Y:S04]  /*24da0*/  STL.64 [R1+0xdf8], R20 ;  /* 0x000df81401007387 */ /* 0x000fe80000100a00 */
[----:B-1----:R-:W3:Y:S04]  /*24db0*/  LDL.LU.64 R22, [R1+0x8] ;  /* 0x0000080001167983 */ /* 0x002ee80000300a00 */
        /* <DEDUP_REMOVED lines=10> */
[----:B------:R-:W3:Y:S04]  /*24e60*/  LDL.LU.64 R16, [R1+0xe88] ;  /* 0x000e880001107983 */ /* 0x000ee80000300a00 */
[----:B------:R1:W-:Y:S04]  /*24e70*/  STL.64 [R1+0xe68], R26 ;  /* 0x000e681a01007387 */ /* 0x0003e80000100a00 */
[----:B------:R-:W2:Y:S04]  /*24e80*/  LDL.LU R24, [R1+0x110] ;  /* 0x0001100001187983 */ /* 0x000ea80000300800 */
[----:B------:R-:W2:Y:S04]  /*24e90*/  LDL.LU R25, [R1+0x114] ;  /* 0x0001140001197983 */ /* 0x000ea80000300800 */
[----:B-1----:R-:W2:Y:S04]  /*24ea0*/  LDL.LU R26, [R1+0x118] ;  /* 0x00011800011a7983 */ /* 0x002ea80000300800 */
[----:B------:R-:W2:Y:S01]  /*24eb0*/  LDL.LU R27, [R1+0x11c] ;  /* 0x00011c00011b7983 */ /* 0x000ea20000300800 */
[C---:B---3--:R-:W-:Y:S11]  /*24ec0*/  HMMA.1688.F32.TF32 R16, R4.reuse, R22, R16 ;  /* 0x000000160410723c */ /* 0x048ff60000081010 */
[----:B------:R-:W-:Y:S11]  /*24ed0*/  @!UPT UIADD3 URZ, URZ, URZ, URZ ;  /* 0x0000003f3f3ff290 */ /* 0x000ff6000fffe03f */
[----:B------:R-:W-:Y:S01]  /*24ee0*/  @!UPT UIADD3 URZ, URZ, URZ, URZ ;  /* 0x0000003f3f3ff290 */ /* 0x000fe2000fffe03f */
[----:B------:R-:W-:Y:S04]  /*24ef0*/  STL.64 [R1+0x40], R16 ;  /* 0x0000401001007387 */ /* 0x000fe80000100a00 */
[----:B------:R1:W-:Y:S04]  /*24f00*/  STL.64 [R1+0x48], R18 ;  /* 0x0000481201007387 */ /* 0x0003e80000100a00 */
[----:B-1----:R-:W3:Y:S04]  /*24f10*/  LDL.LU.64 R18, [R1+0xe80] ;  /* 0x000e800001127983 */ /* 0x002ee80000300a00 */
[----:B------:R1:W-:Y:S04]  /*24f20*/  STL.64 [R1+0xe60], R22 ;  /* 0x000e601601007387 */ /* 0x0003e80000100a00 */
[----:B------:R-:W4:Y:S04]  /*24f30*/  LDL.LU R20, [R1+0x100] ;  /* 0x0001000001147983 */ /* 0x000f280000300800 */
[----:B------:R-:W4:Y:S04]  /*24f40*/  LDL.LU R21, [R1+0x104] ;  /* 0x0001040001157983 */ /* 0x000f280000300800 */
[----:B-1----:R-:W4:Y:S04]  /*24f50*/  LDL.LU R22, [R1+0x108] ;  /* 0x0001080001167983 */ /* 0x002f280000300800 */
[----:B------:R-:W4:Y:S01]  /*24f60*/  LDL.LU R23, [R1+0x10c] ;  /* 0x00010c0001177983 */ /* 0x000f220000300800 */
[----:B---3--:R-:W-:Y:S03]  /*24f70*/  HMMA.1688.F32.TF32 R4, R4, R18, R12 ;  /* 0x000000120404723c */ /* 0x008fe6000008100c */
[----:B------:R-:W2:Y:S04]  /*24f80*/  LDL.LU.64 R14, [R1+0xe78] ;  /* 0x000e7800010e7983 */ /* 0x000ea80000300a00 */
[----:B------:R-:W2:Y:S11]  /*24f90*/  LDL.LU.64 R12, [R1+0xe70] ;  /* 0x000e7000010c7983 */ /* 0x000eb60000300a00 */
[----:B------:R-:W-:Y:S05]  /*24fa0*/  @!UPT UIADD3 URZ, URZ, URZ, URZ ;  /* 0x0000003f3f3ff290 */ /* 0x000fea000fffe03f */
[----:B------:R1:W-:Y:S01]  /*24fb0*/  STL [R1+0x38], R6 ;  /* 0x0000380601007387 */ /* 0x0003e20000100800 */
[----:B------:R-:W-:Y:S02]  /*24fc0*/  IMAD.MOV.U32 R16, RZ, RZ, R4 ;  /* 0x000000ffff107224 */ /* 0x000fe400078e0004 */
[----:B------:R-:W-:Y:S01]  /*24fd0*/  IMAD.MOV.U32 R17, RZ, RZ, R5 ;  /* 0x000000ffff117224 */ /* 0x000fe200078e0005 */
[----:B------:R-:W3:Y:S01]  /*24fe0*/  LDL.LU R4, [R1+0xb0] ;  /* 0x0000b00001047983 */ /* 0x000ee20000300800 */
[----:B------:R-:W-:-:S03]  /*24ff0*/  IMAD.MOV.U32 R29, RZ, RZ, R7 ;  /* 0x000000ffff1d7224 */ /* 0x000fc600078e0007 */
[----:B------:R-:W3:Y:S04]  /*25000*/  LDL.LU R5, [R1+0xb4] ;  /* 0x0000b40001057983 */ /* 0x000ee80000300800 */
[----:B-1----:R-:W3:Y:S04]  /*25010*/  LDL.LU R6, [R1+0xb8] ;  /* 0x0000b80001067983 */ /* 0x002ee80000300800 */
[----:B------:R-:W3:Y:S01]  /*25020*/  LDL.LU R7, [R1+0xbc] ;  /* 0x0000bc0001077983 */ /* 0x000ee20000300800 */
[C---:B--2---:R-:W-:Y:S03]  /*25030*/  HMMA.1688.F32.TF32 R24, R12.reuse, R10, R24 ;  /* 0x0000000a0c18723c */ /* 0x044fe60000081018 */
[----:B---3--:R-:W-:Y:S04]  /*25040*/  STL.64 [R1+0xe28], R6 ;  /* 0x000e280601007387 */ /* 0x008fe80000100a00 */
[----:B------:R1:W-:Y:S04]  /*25050*/  STL.64 [R1+0xe20], R4 ;  /* 0x000e200401007387 */ /* 0x0003e80000100a00 */
[----:B-1----:R-:W2:Y:S04]  /*25060*/  LDL.LU R4, [R1+0xc0] ;  /* 0x0000c00001047983 */ /* 0x002ea80000300800 */
[----:B------:R-:W2:Y:S04]  /*25070*/  LDL.LU R5, [R1+0xc4] ;  /* 0x0000c40001057983 */ /* 0x000ea80000300800 */
[----:B------:R-:W2:Y:S04]  /*25080*/  LDL.LU R6, [R1+0xc8] ;  /* 0x0000c80001067983 */ /* 0x000ea80000300800 */
[----:B------:R-:W2:Y:S04]  /*25090*/  LDL.LU R7, [R1+0xcc] ;  /* 0x0000cc0001077983 */ /* 0x000ea80000300800 */
        /* <DEDUP_REMOVED lines=16> */
[----:B------:R-:W3:Y:S04]  /*251a0*/  LDL.LU.64 R24, [R1+0xe40] ;  /* 0x000e400001187983 */ /* 0x000ee80000300a00 */
[----:B------:R1:W-:Y:S04]  /*251b0*/  STL.64 [R1+0xe18], R22 ;  /* 0x000e181601007387 */ /* 0x0003e80000100a00 */
[----:B-1----:R-:W4:Y:S01]  /*251c0*/  LDL.LU.64 R22, [R1+0x18] ;  /* 0x0000180001167983 */ /* 0x002f220000300a00 */
[----:B---3--:R-:W-:Y:S03]  /*251d0*/  HMMA.1688.F32.TF32 R12, R12, R18, R24 ;  /* 0x000000120c0c723c */ /* 0x008fe60000081018 */
[----:B------:R-:W2:Y:S04]  /*251e0*/  LDL.LU.64 R26, [R1+0xe38] ;  /* 0x000e3800011a7983 */ /* 0x000ea80000300a00 */
[----:B------:R-:W2:Y:S04]  /*251f0*/  LDL.LU.64 R24, [R1+0xe30] ;  /* 0x000e300001187983 */ /* 0x000ea80000300a00 */
[----:B------:R-:W-:Y:S04]  /*25200*/  STL.64 [R1+0xe10], R18 ;  /* 0x000e101201007387 */ /* 0x000fe80000100a00 */
[----:B------:R1:W-:Y:S08]  /*25210*/  STL.64 [R1+0xe08], R16 ;  /* 0x000e081001007387 */ /* 0x0003f00000100a00 */
[----:B------:R3:W-:Y:S04]  /*25220*/  STL.64 [R1+0x170], R12 ;  /* 0x0001700c01007387 */ /* 0x0007e80000100a00 */
[----:B------:R3:W-:Y:S04]  /*25230*/  STL.64 [R1+0x178], R14 ;  /* 0x0001780e01007387 */ /* 0x0007e80000100a00 */
[----:B-1----:R-:W4:Y:S04]  /*25240*/  LDL.LU R16, [R1+0xa0] ;  /* 0x0000a00001107983 */ /* 0x002f280000300800 */
[----:B------:R-:W4:Y:S04]  /*25250*/  LDL.LU R17, [R1+0xa4] ;  /* 0x0000a40001117983 */ /* 0x000f280000300800 */
[----:B------:R-:W4:Y:S04]  /*25260*/  LDL.LU R18, [R1+0xa8] ;  /* 0x0000a80001127983 */ /* 0x000f280000300800 */
[----:B------:R-:W4:Y:S04]  /*25270*/  LDL.LU R19, [R1+0xac] ;  /* 0x0000ac0001137983 */ /* 0x000f280000300800 */
[----:B---3--:R-:W3:Y:S04]  /*25280*/  LDL.LU R12, [R1+0x80] ;  /* 0x00008000010c7983 */ /* 0x008ee80000300800 */
        /* <DEDUP_REMOVED lines=13> */
[----:B------:R1:W-:Y:S04]  /*25360*/  STL.64 [R1+0x160], R4 ;  /* 0x0001600401007387 */ /* 0x0003e80000100a00 */
[----:B------:R-:W-:Y:S01]  /*25370*/  STL.64 [R1+0x168], R6 ;  /* 0x0001680601007387 */ /* 0x000fe20000100a00 */
[----:B-1----:R-:W-:Y:S02]  /*25380*/  IMAD.MOV.U32 R5, RZ, RZ, R22 ;  /* 0x000000ffff057224 */ /* 0x002fe400078e0016 */
[----:B------:R-:W-:Y:S02]  /*25390*/  IMAD.MOV.U32 R4, RZ, RZ, R23 ;  /* 0x000000ffff047224 */ /* 0x000fe400078e0017 */
[----:B------:R-:W2:Y:S02]  /*253a0*/  LDL.LU.64 R22, [R1+0xe18] ;  /* 0x000e180001167983 */ /* 0x000ea40000300a00 */
[C---:B--2---:R-:W-:Y:S11]  /*253b0*/  HMMA.1688.F32.TF32 R16, R24.reuse, R22, R16 ;  /* 0x000000161810723c */ /* 0x044ff60000081010 */
[----:B------:R-:W-:Y:S11]  /*253c0*/  @!UPT UIADD3 URZ, URZ, URZ, URZ ;  /* 0x0000003f3f3ff290 */ /* 0x000ff6000fffe03f */
[----:B------:R-:W-:Y:S01]  /*253d0*/  @!UPT UIADD3 URZ, URZ, URZ, URZ ;  /* 0x0000003f3f3ff290 */ /* 0x000fe2000fffe03f */
[----:B------:R-:W-:Y:S04]  /*253e0*/  STL.64 [R1+0x150], R16 ;  /* 0x0001501001007387 */ /* 0x000fe80000100a00 */
[----:B------:R1:W-:Y:S04]  /*253f0*/  STL.64 [R1+0x158], R18 ;  /* 0x0001581201007387 */ /* 0x0003e80000100a00 */
[----:B-1----:R-:W3:Y:S01]  /*25400*/  LDL.LU.64 R18, [R1+0xe10] ;  /* 0x000e100001127983 */ /* 0x002ee20000300a00 */
[----:B------:R-:W-:Y:S02]  /*25410*/  IMAD.MOV.U32 R7, RZ, RZ, R22 ;  /* 0x000000ffff077224 */ /* 0x000fe400078e0016 */
[----:B------:R-:W-:Y:S01]  /*25420*/  IMAD.MOV.U32 R6, RZ, RZ, R23 ;  /* 0x000000ffff067224 */ /* 0x000fe200078e0017 */
[----:B------:R-:W2:Y:S04]  /*25430*/  LDL.LU.64 R16, [R1+0xe08] ;  /* 0x000e080001107983 */ /* 0x000ea80000300a00 */
[----:B------:R-:W4:Y:S04]  /*25440*/  LDL.LU.64 R22, [R1+0xe00] ;  /* 0x000e000001167983 */ /* 0x000f280000300a00 */
[----:B------:R-:W4:Y:S01]  /*25450*/  LDL.LU.64 R20, [R1+0xdf8] ;  /* 0x000df80001147983 */ /* 0x000f220000300a00 */
[----:B---3--:R-:W-:Y:S03]  /*25460*/  HMMA.1688.F32.TF32 R12, R24, R18, R12 ;  /* 0x00000012180c723c */ /* 0x008fe6000008100c */
[----:B------:R-:W4:Y:S11]  /*25470*/  LDL.LU R24, [R1+0x70] ;  /* 0x0000700001187983 */ /* 0x000f360000300800 */
[----:B------:R-:W-:Y:S09]  /*25480*/  @!UPT UIADD3 URZ, URZ, URZ, URZ ;  /* 0x0000003f3f3ff290 */ /* 0x000ff2000fffe03f */
[----:B------:R-:W-:Y:S04]  /*25490*/  STL.64 [R1+0x110], R12 ;  /* 0x0001100c01007387 */ /* 0x000fe80000100a00 */
[----:B------:R1:W-:Y:S04]  /*254a0*/  STL.64 [R1+0x118], R14 ;  /* 0x0001180e01007387 */ /* 0x0003e80000100a00 */
[----:B------:R-:W4:Y:S04]  /*254b0*/  LDL.LU R25, [R1+0x74] ;  /* 0x0000740001197983 */ /* 0x000f280000300800 */
[----:B------:R-:W4:Y:S04]  /*254c0*/  LDL.LU R26, [R1+0x78] ;  /* 0x00007800011a7983 */ /* 0x000f280000300800 */
[----:B------:R-:W4:Y:S04]  /*254d0*/  LDL.LU R27, [R1+0x7c] ;  /* 0x00007c00011b7983 */ /* 0x000f280000300800 */
[----:B-1----:R-:W3:Y:S04]  /*254e0*/  LDL.LU R15, [R1+0x1c4] ;  /* 0x0001c400010f7983 */ /* 0x002ee80000300800 */
[----:B------:R-:W-:Y:S04]  /*254f0*/  STL.64 [R1+0xdb8], R18 ;  /* 0x000db81201007387 */ /* 0x000fe80000100a00 */
[----:B--2---:R4:W-:Y:S02]  /*25500*/  STL.64 [R1+0xdb0], R16 ;  /* 0x000db01001007387 */ /* 0x0049e40000100a00 */
[----:B----4-:R-:W-:Y:S02]  /*25510*/  HMMA.1688.F32.TF32 R16, R20, R10, R24 ;  /* 0x0000000a1410723c */ /* 0x010fe40000081018 */
[----:B------:R-:W-:Y:S04]  /*25520*/  LDS R26, [R0+0x86400] ;  /* 0x08640000001a7984 */ /* 0x000fe80000000800 */
[----:B------:R-:W1:Y:S04]  /*25530*/  LDS R27, [R28+0x86400] ;  /* 0x086400001c1b7984 */ /* 0x000e680000000800 */
[----:B------:R-:W-:Y:S04]  /*25540*/  LDS R24, [R0+0x86000] ;  /* 0x0860000000187984 */ /* 0x000fe80000000800 */
[----:B------:R-:W2:Y:S09]  /*25550*/  LDS R25, [R28+0x86000] ;  /* 0x086000001c197984 */ /* 0x000eb20000000800 */
[----:B------:R-:W-:Y:S04]  /*25560*/  STL.64 [R1+0xf0], R16 ;  /* 0x0000f01001007387 */ /* 0x000fe80000100a00 */
[----:B------:R4:W-:Y:S02]  /*25570*/  STL.64 [R1+0xf8], R18 ;  /* 0x0000f81201007387 */ /* 0x0009e40000100a00 */
[----:B----4-:R-:W-:-:S02]  /*25580*/  IMAD.MOV.U32 R18, RZ, RZ, R7 ;  /* 0x000000ffff127224 */ /* 0x010fc400078e0007 */
[----:B------:R-:W-:Y:S01]  /*25590*/  IMAD.MOV.U32 R19, RZ, RZ, R6 ;  /* 0x000000ffff137224 */ /* 0x000fe200078e0006 */
[----:B-1----:R1:W-:Y:S04]  /*255a0*/  STL.64 [R1+0xda8], R26 ;  /* 0x000da81a01007387 */ /* 0x0023e80000100a00 */
[----:B--2---:R2:W-:Y:S01]  /*255b0*/  STL.64 [R1+0xda0], R24 ;  /* 0x000da01801007387 */ /* 0x0045e20000100a00 */
[----:B-1----:R-:W-:Y:S02]  /*255c0*/  IMAD.MOV.U32 R26, RZ, RZ, R8 ;  /* 0x000000ffff1a7224 */ /* 0x002fe400078e0008 */
[----:B------:R-:W-:Y:S02]  /*255d0*/  IMAD.MOV.U32 R27, RZ, RZ, R9 ;  /* 0x000000ffff1b7224 */ /* 0x000fe400078e0009 */
[----:B--2---:R-:W-:-:S02]  /*255e0*/  IMAD.MOV.U32 R24, RZ, RZ, R2 ;  /* 0x000000ffff187224 */ /* 0x004fc400078e0002 */
[----:B------:R-:W2:Y:S01]  /*255f0*/  LDL.LU R2, [R1+0xdf4] ;  /* 0x000df40001027983 */ /* 0x000ea20000300800 */
[----:B------:R-:W-:-:S03]  /*25600*/  IMAD.MOV.U32 R25, RZ, RZ, R3 ;  /* 0x000000ffff197224 */ /* 0x000fc600078e0003 */
[----:B------:R-:W4:Y:S04]  /*25610*/  LDL.LU R3, [R1+0xdf0] ;  /* 0x000df00001037983 */ /* 0x000f280000300800 */
[----:B------:R-:W2:Y:S04]  /*25620*/  LDL.LU R8, [R1+0xdec] ;  /* 0x000dec0001087983 */ /* 0x000ea80000300800 */
[----:B------:R-:W2:Y:S04]  /*25630*/  LDL.LU R9, [R1+0xde8] ;  /* 0x000de80001097983 */ /* 0x000ea80000300800 */
[----:B------:R-:W-:Y:S04]  /*25640*/  STL.64 [R1+0xdc8], R26 ;  /* 0x000dc81a01007387 */ /* 0x000fe80000100a00 */
[----:B------:R1:W-:Y:S04]  /*25650*/  STL.64 [R1+0xdc0], R24 ;  /* 0x000dc01801007387 */ /* 0x0003e80000100a00 */
[----:B------:R3:W-:Y:S04]  /*25660*/  STL.64 [R1+0xdd0], R18 ;  /* 0x000dd01201007387 */ /* 0x0007e80000100a00 */
[----:B-1----:R-:W2:Y:S04]  /*25670*/  LDL.LU R24, [R1+0x140] ;  /* 0x0001400001187983 */ /* 0x002ea80000300800 */
[----:B------:R-:W2:Y:S04]  /*25680*/  LDL.LU R25, [R1+0x144] ;  /* 0x0001440001197983 */ /* 0x000ea80000300800 */
[----:B------:R-:W2:Y:S04]  /*25690*/  LDL.LU R26, [R1+0x148] ;  /* 0x00014800011a7983 */ /* 0x000ea80000300800 */
[----:B------:R-:W2:Y:S01]  /*256a0*/  LDL.LU R27, [R1+0x14c] ;  /* 0x00014c00011b7983 */ /* 0x000ea20000300800 */
[----:B---3--:R-:W-:-:S02]  /*256b0*/  IMAD.MOV.U32 R18, RZ, RZ, R5 ;  /* 0x000000ffff127224 */ /* 0x008fc400078e0005 */
[----:B------:R-:W-:Y:S01]  /*256c0*/  IMAD.MOV.U32 R19, RZ, RZ, R4 ;  /* 0x000000ffff137224 */ /* 0x000fe200078e0004 */
[----:B--2---:R-:W-:Y:S04]  /*256d0*/  STL.64 [R1+0xde0], R26 ;  /* 0x000de01a01007387 */ /* 0x004fe80000100a00 */
[----:B------:R1:W-:Y:S02]  /*256e0*/  STL.64 [R1+0xdd8], R24 ;  /* 0x000dd81801007387 */ /* 0x0003e40000100a00 */
[----:B-1----:R-:W-:Y:S02]  /*256f0*/  IMAD.MOV.U32 R24, RZ, RZ, R9 ;  /* 0x000000ffff187224 */ /* 0x002fe400078e0009 */
[----:B------:R-:W-:Y:S02]  /*25700*/  IMAD.MOV.U32 R25, RZ, RZ, R8 ;  /* 0x000000ffff197224 */ /* 0x000fe400078e0008 */
[----:B------:R-:W1:Y:S01]  /*25710*/  LDSM.16.M88.4 R8, [R15+0x180] ;  /* 0x000180000f08783b */ /* 0x000e620000000200 */
[----:B----4-:R-:W-:-:S02]  /*25720*/  IMAD.MOV.U32 R26, RZ, RZ, R3 ;  /* 0x000000ffff1a7224 */ /* 0x010fc400078e0003 */
[----:B------:R-:W-:Y:S02]  /*25730*/  IMAD.MOV.U32 R27, RZ, RZ, R2 ;  /* 0x000000ffff1b7224 */ /* 0x000fe400078e0002 */
[----:B-1----:R-:W-:Y:S01]  /*25740*/  IMAD.MOV.U32 R5, RZ, RZ, R8 ;  /* 0x000000ffff057224 */ /* 0x002fe200078e0008 */
[----:B------:R-:W-:Y:S01]  /*25750*/  STL.64 [R1+0x20], R8 ;  /* 0x0000200801007387 */ /* 0x000fe20000100a00 */
[----:B------:R-:W-:Y:S02]  /*25760*/  IMAD.MOV.U32 R4, RZ, RZ, R9 ;  /* 0x000000ffff047224 */ /* 0x000fe400078e0009 */
[----:B------:R-:W-:Y:S02]  /*25770*/  IMAD.MOV.U32 R3, RZ, RZ, R10 ;  /* 0x000000ffff037224 */ /* 0x000fe400078e000a */
[----:B------:R-:W-:Y:S02]  /*25780*/  IMAD.MOV.U32 R2, RZ, RZ, R11 ;  /* 0x000000ffff027224 */ /* 0x000fe400078e000b */
[----:B------:R-:W1:Y:S04]  /*25790*/  LDSM.16.M88.4 R8, [R15+0x10180] ;  /* 0x010180000f08783b */ /* 0x000e680000000200 */
[----:B------:R-:W-:Y:S04]  /*257a0*/  STL [R1+0xc94], R2 ;  /* 0x000c940201007387 */ /* 0x000fe80000100800 */
[----:B------:R-:W-:Y:S04]  /*257b0*/  STL [R1+0xc90], R3 ;  /* 0x000c900301007387 */ /* 0x000fe80000100800 */
[----:B-1----:R1:W-:Y:S04]  /*257c0*/  STL [R1+0xd0c], R10 ;  /* 0x000d0c0a01007387 */ /* 0x0023e80000100800 */
[----:B-1----:R-:W2:Y:S04]  /*257d0*/  LDL R10, [R1+0x1c0] ;  /* 0x0001c000010a7983 */ /* 0x002ea80000100800 */
[----:B------:R-:W-:Y:S01]  /*257e0*/  STL [R1+0xd08], R11 ;  /* 0x000d080b01007387 */ /* 0x000fe20000100800 */
[----:B------:R-:W-:Y:S03]  /*257f0*/  HMMA.1688.F32.TF32 R16, R20, R18, R24 ;  /* 0x000000121410723c */ /* 0x000fe60000081018 */
[----:B--2---:R-:W-:Y:S04]  /*25800*/  STL [R1+0xd80], R10 ;  /* 0x000d800a01007387 */ /* 0x004fe80000100800 */
[----:B------:R1:W-:Y:S02]  /*25810*/  STL.64 [R1+0xd78], R8 ;  /* 0x000d780801007387 */ /* 0x0003e40000100a00 */
[----:B-1----:R-:W-:-:S02]  /*25820*/  IMAD.MOV.U32 R8, RZ, RZ, R5 ;  /* 0x000000ffff087224 */ /* 0x002fc400078e0005 */
[----:B------:R-:W-:Y:S02]  /*25830*/  IMAD.MOV.U32 R9, RZ, RZ, R4 ;  /* 0x000000ffff097224 */ /* 0x000fe400078e0004 */
[----:B------:R-:W1:Y:S04]  /*25840*/  LDSM.16.M88.4 R4, [R15+0x20180] ;  /* 0x020180000f04783b */ /* 0x000e680000000200 */
[----:B------:R-:W2:Y:S04]  /*25850*/  LDSM.16.M88.4 R12, [R15+0x30180] ;  /* 0x030180000f0c783b */ /* 0x000ea80000000200 */
[----:B-1----:R-:W-:Y:S04]  /*25860*/  STL [R1+0xd14], R6 ;  /* 0x000d140601007387 */ /* 0x002fe80000100800 */
[----:B------:R-:W-:Y:S04]  /*25870*/  STL [R1+0xd10], R7 ;  /* 0x000d100701007387 */ /* 0x000fe80000100800 */
[----:B--2---:R1:W-:Y:S04]  /*25880*/  STL [R1+0xc8c], R14 ;  /* 0x000c8c0e01007387 */ /* 0x0043e80000100800 */
[----:B------:R2:W-:Y:S04]  /*25890*/  STL [R1+0xc88], R15 ;  /* 0x000c880f01007387 */ /* 0x0005e80000100800 */
[----:B------:R-:W3:Y:S01]  /*258a0*/  LDL.LU.64 R26, [R1+0xde0] ;  /* 0x000de000011a7983 */ /* 0x000ee20000300a00 */
[----:B-1----:R-:W-:-:S03]  /*258b0*/  IMAD.MOV.U32 R14, RZ, RZ, R19 ;  /* 0x000000ffff0e7224 */ /* 0x002fc600078e0013 */
[----:B------:R-:W3:Y:S01]  /*258c0*/  LDL.LU.64 R24, [R1+0xdd8] ;  /* 0x000dd80001187983 */ /* 0x000ee20000300a00 */
[----:B--2---:R-:W-:-:S03]  /*258d0*/  IMAD.MOV.U32 R15, RZ, RZ, R18 ;  /* 0x000000ffff0f7224 */ /* 0x004fc600078e0012 */
[----:B------:R-:W-:Y:S04]  /*258e0*/  STL.64 [R1+0x10], R16 ;  /* 0x0000101001007387 */ /* 0x000fe80000100a00 */
[----:B------:R-:W3:Y:S04]  /*258f0*/  LDL.LU.64 R18, [R1+0xdd0] ;  /* 0x000dd00001127983 */ /* 0x000ee80000300a00 */
[----:B------:R-:W-:Y:S04]  /*25900*/  STL.64 [R1+0xd70], R14 ;  /* 0x000d700e01007387 */ /* 0x000fe80000100a00 */
[----:B------:R1:W-:Y:S04]  /*25910*/  STL.64 [R1+0xd68], R12 ;  /* 0x000d680c01007387 */ /* 0x0003e80000100a00 */
[----:B-1----:R-:W2:Y:S04]  /*25920*/  LDL.LU R12, [R1+0x50] ;  /* 0x00005000010c7983 */ /* 0x002ea80000300800 */
[----:B------:R-:W2:Y:S04]  /*25930*/  LDL.LU R13, [R1+0x54] ;  /* 0x00005400010d7983 */ /* 0x000ea80000300800 */
[----:B------:R-:W4:Y:S04]  /*25940*/  LDL.LU R14, [R1+0x58] ;  /* 0x00005800010e7983 */ /* 0x000f280000300800 */
[----:B------:R-:W4:Y:S01]  /*25950*/  LDL.LU R15, [R1+0x5c] ;  /* 0x00005c00010f7983 */ /* 0x000f220000300800 */
[----:B---3--:R-:W-:Y:S11]  /*25960*/  HMMA.1688.F32.TF32 R16, R20, R18, R24 ;  /* 0x000000121410723c */ /* 0x008ff60000081018 */
[----:B------:R-:W-:Y:S11]  /*25970*/  @!UPT UIADD3 URZ, URZ, URZ, URZ ;  /* 0x0000003f3f3ff290 */ /* 0x000ff6000fffe03f */
[----:B------:R-:W-:Y:S02]  /*25980*/  @!UPT UIADD3 URZ, URZ, URZ, URZ ;  /* 0x0000003f3f3ff290 */ /* 0x000fe4000fffe03f */
[----:B------:R-:W-:Y:S01]  /*25990*/  IMAD.MOV.U32 R6, RZ, RZ, R18 ;  /* 0x000000ffff067224 */ /* 0x000fe200078e0012 */
[----:B----4-:R-:W-:Y:S04]  /*259a0*/  STL.64 [R1+0xd90], R14 ;  /* 0x000d900e01007387 */ /* 0x010fe80000100a00 */
[----:B--2---:R1:W-:Y:S01]  /*259b0*/  STL.64 [R1+0xd88], R12 ;  /* 0x000d880c01007387 */ /* 0x0043e20000100a00 */
[----:B------:R-:W-:-:S03]  /*259c0*/  IMAD.MOV.U32 R7, RZ, RZ, R19 ;  /* 0x000000ffff077224 */ /* 0x000fc600078e0013 */
[----:B-1----:R-:W2:Y:S04]  /*259d0*/  LDL.LU R12, [R1+0x60] ;  /* 0x00006000010c7983 */ /* 0x002ea80000300800 */
[----:B------:R-:W2:Y:S04]  /*259e0*/  LDL.LU R13, [R1+0x64] ;  /* 0x00006400010d7983 */ /* 0x000ea80000300800 */
[----:B------:R-:W2:Y:S04]  /*259f0*/  LDL.LU R14, [R1+0x68] ;  /* 0x00006800010e7983 */ /* 0x000ea80000300800 */
[----:B------:R-:W2:Y:S04]  /*25a00*/  LDL.LU R15, [R1+0x6c] ;  /* 0x00006c00010f7983 */ /* 0x000ea80000300800 */
[----:B------:R-:W3:Y:S04]  /*25a10*/  LDL.LU.64 R26, [R1+0xdc8] ;  /* 0x000dc800011a7983 */ /* 0x000ee80000300a00 */
[----:B------:R-:W3:Y:S04]  /*25a20*/  LDL.LU.64 R24, [R1+0xdc0] ;  /* 0x000dc00001187983 */ /* 0x000ee80000300a00 */
[----:B------:R1:W-:Y:S04]  /*25a30*/  STL.64 [R1], R16 ;  /* 0x0000001001007387 */ /* 0x0003e80000100a00 */
[----:B------:R-:W3:Y:S04]  /*25a40*/  LDL.LU.64 R18, [R1+0xdb8] ;  /* 0x000db80001127983 */ /* 0x000ee80000300a00 */
[----:B-1----:R-:W4:Y:S01]  /*25a50*/  LDL.LU.64 R16, [R1+0xdb0] ;  /* 0x000db00001107983 */ /* 0x002f220000300a00 */
[----:B---3--:R-:W-:Y:S03]  /*25a60*/  HMMA.1688.F32.TF32 R20, R20, R18, R24 ;  /* 0x000000121414723c */ /* 0x008fe60000081018 */
[----:B------:R-:W2:Y:S04]  /*25a70*/  LDL.LU.64 R26, [R1+0xda8] ;  /* 0x000da800011a7983 */ /* 0x000ea80000300a00 */
[----:B------:R-:W2:Y:S01]  /*25a80*/  LDL.LU.64 R24, [R1+0xda0] ;  /* 0x000da00001187983 */ /* 0x000ea20000300a00 */
[----:B------:R-:W-:Y:S11]  /*25a90*/  IMAD.MOV.U32 R19, RZ, RZ, R29 ;  /* 0x000000ffff137224 */ /* 0x000ff600078e001d */
[----:B------:R-:W-:Y:S04]  /*25aa0*/  @!UPT UIADD3 URZ, URZ, URZ, URZ ;  /* 0x0000003f3f3ff290 */ /* 0x000fe8000fffe03f */
[----:B------:R1:W-:Y:S04]  /*25ab0*/  STL.64 [R1+0x140], R20 ;  /* 0x0001401401007387 */ /* 0x0003e80000100a00 */
[----:B------:R3:W-:Y:S04]  /*25ac0*/  STL.64 [R1+0x148], R22 ;  /* 0x0001481601007387 */ /* 0x0007e80000100a00 */
[----:B-1----:R-:W4:Y:S04]  /*25ad0*/  LDL.LU R20, [R1+0x40] ;  /* 0x0000400001147983 */ /* 0x002f280000300800 */
[----:B------:R-:W4:Y:S04]  /*25ae0*/  LDL.LU R21, [R1+0x44] ;  /* 0x0000440001157983 */ /* 0x000f280000300800 */
[----:B---3--:R-:W4:Y:S04]  /*25af0*/  LDL.LU R22, [R1+0x48] ;  /* 0x0000480001167983 */ /* 0x008f280000300800 */
[----:B------:R-:W4:Y:S04]  /*25b00*/  LDL.LU R23, [R1+0x4c] ;  /* 0x00004c0001177983 */ /* 0x000f280000300800 */
[----:B------:R-:W3:Y:S04]  /*25b10*/  LDL.LU R18, [R1+0x38] ;  /* 0x0000380001127983 */ /* 0x000ee80000300800 */
[----:B------:R-:W3:Y:S01]  /*25b20*/  LDL.LU R29, [R1+0xd98] ;  /* 0x000d9800011d7983 */ /* 0x000ee20000300800 */
[C---:B--2---:R-:W-:Y:S03]  /*25b30*/  HMMA.1688.F32.TF32 R8, R24.reuse, R8, R12 ;  /* 0x000000081808723c */ /* 0x044fe6000008100c */
[----:B------:R-:W2:Y:S04]  /*25b40*/  LDL.LU.64 R14, [R1+0xd90] ;  /* 0x000d9000010e7983 */ /* 0x000ea80000300a00 */
[----:B------:R-:W2:Y:S11]  /*25b50*/  LDL.LU.64 R12, [R1+0xd88] ;  /* 0x000d8800010c7983 */ /* 0x000eb60000300a00 */
[----:B------:R-:W-:Y:S05]  /*25b60*/  @!UPT UIADD3 URZ, URZ, URZ, URZ ;  /* 0x0000003f3f3ff290 */ /* 0x000fea000fffe03f */
[----:B------:R-:W-:Y:S04]  /*25b70*/  STL.64 [R1+0x130], R8 ;  /* 0x0001300801007387 */ /* 0x000fe80000100a00 */
[----:B------:R1:W-:Y:S04]  /*25b80*/  STL.64 [R1+0x138], R10 ;  /* 0x0001380a01007387 */ /* 0x0003e80000100a00 */
[----:B-1----:R-:W2:Y:S04]  /*25b90*/  LDL.LU R10, [R1+0xd80] ;  /* 0x000d8000010a7983 */ /* 0x002ea80000300800 */
[----:B------:R-:W2:Y:S02]  /*25ba0*/  LDL.LU.64 R8, [R1+0xd78] ;  /* 0x000d780001087983 */ /* 0x000ea40000300a00 */
[C---:B--2---:R-:W-:Y:S11]  /*25bb0*/  HMMA.1688.F32.TF32 R12, R24.reuse, R8, R12 ;  /* 0x00000008180c723c */ /* 0x044ff6000008100c */
[----:B------:R-:W-:Y:S11]  /*25bc0*/  @!UPT UIADD3 URZ, URZ, URZ, URZ ;  /* 0x0000003f3f3ff290 */ /* 0x000ff6000fffe03f */
[----:B------:R-:W-:Y:S01]  /*25bd0*/  @!UPT UIADD3 URZ, URZ, URZ, URZ ;  /* 0x0000003f3f3ff290 */ /* 0x000fe2000fffe03f */
[----:B------:R-:W-:Y:S04]  /*25be0*/  STL.64 [R1+0x120], R12 ;  /* 0x0001200c01007387 */ /* 0x000fe80000100a00 */
[----:B------:R1:W-:Y:S04]  /*25bf0*/  STL.64 [R1+0x128], R14 ;  /* 0x0001280e01007387 */ /* 0x0003e80000100a00 */
[----:B-1----:R-:W2:Y:S04]  /*25c00*/  LDL.LU.64 R14, [R1+0xd70] ;  /* 0x000d7000010e7983 */ /* 0x002ea80000300a00 */
[----:B------:R-:W2:Y:S01]  /*25c10*/  LDL.LU.64 R12, [R1+0xd68] ;  /* 0x000d6800010c7983 */ /* 0x000ea20000300a00 */
[C---:B----4-:R-:W-:Y:S11]  /*25c20*/  HMMA.1688.F32.TF32 R20, R24.reuse, R4, R20 ;  /* 0x000000041814723c */ /* 0x050ff60000081014 */
[----:B------:R-:W-:Y:S11]  /*25c30*/  @!UPT UIADD3 URZ, URZ, URZ, URZ ;  /* 0x0000003f3f3ff290 */ /* 0x000ff6000fffe03f */
[----:B------:R-:W-:Y:S01]  /*25c40*/  @!UPT UIADD3 URZ, URZ, URZ, URZ ;  /* 0x0000003f3f3ff290 */ /* 0x000fe2000fffe03f */
[----:B------:R-:W-:Y:S04]  /*25c50*/  STL.64 [R1+0x100], R20 ;  /* 0x0001001401007387 */ /* 0x000fe80000100a00 */
[----:B------:R-:W-:Y:S04]  /*25c60*/  STL.64 [R1+0xd40], R6 ;  /* 0x000d400601007387 */ /* 0x000fe80000100a00 */
[----:B------:R2:W-:Y:S01]  /*25c70*/  STL.64 [R1+0xd38], R4 ;  /* 0x000d380401007387 */ /* 0x0005e20000100a00 */
[----:B------:R-:W-:Y:S02]  /*25c80*/  IMAD.MOV.U32 R3, RZ, RZ, R23 ;  /* 0x000000ffff037224 */ /* 0x000fe400078e0017 */
[----:B------:R-:W-:Y:S01]  /*25c90*/  IMAD.MOV.U32 R2, RZ, RZ, R22 ;  /* 0x000000ffff027224 */ /* 0x000fe200078e0016 */
[----:B------:R-:W-:Y:S04]  /*25ca0*/  LDS R23, [R10+0x86480] ;  /* 0x086480000a177984 */ /* 0x000fe80000000800 */
[----:B------:R-:W-:Y:S04]  /*25cb0*/  STL [R1+0xc9c], R3 ;  /* 0x000c9c0301007387 */ /* 0x000fe80000100800 */
[----:B------:R-:W-:Y:S04]  /*25cc0*/  STL [R1+0xc98], R2 ;  /* 0x000c980201007387 */ /* 0x000fe80000100800 */
[----:B---3--:R-:W-:Y:S04]  /*25cd0*/  LDS R22, [R29+0x86480] ;  /* 0x086480001d167984 */ /* 0x008fe80000000800 */
[----:B------:R-:W-:Y:S04]  /*25ce0*/  LDS R20, [R29+0x86080] ;  /* 0x086080001d147984 */ /* 0x000fe80000000800 */
[----:B------:R-:W-:Y:S01]  /*25cf0*/  LDS R21, [R10+0x86080] ;  /* 0x086080000a157984 */ /* 0x000fe20000000800 */
[----:B--2---:R-:W-:Y:S03]  /*25d00*/  HMMA.1688.F32.TF32 R4, R24, R12, R16 ;  /* 0x0000000c1804723c */ /* 0x004fe60000081010 */
[----:B------:R-:W-:Y:S04]  /*25d10*/  LDS R26, [R0+0x86480] ;  /* 0x08648000001a7984 */ /* 0x000fe80000000800 */
[----:B------:R-:W1:Y:S04]  /*25d20*/  LDS R27, [R28+0x86480] ;  /* 0x086480001c1b7984 */ /* 0x000e680000000800 */
[----:B------:R-:W-:Y:S04]  /*25d30*/  LDS R24, [R0+0x86080] ;  /* 0x0860800000187984 */ /* 0x000fe80000000800 */
[----:B------:R-:W2:Y:S04]  /*25d40*/  LDS R25, [R28+0x86080] ;  /* 0x086080001c197984 */ /* 0x000ea80000000800 */
[----:B------:R-:W-:Y:S04]  /*25d50*/  STL.64 [R1+0xd30], R14 ;  /* 0x000d300e01007387 */ /* 0x000fe80000100a00 */
[----:B------:R-:W-:Y:S04]  /*25d60*/  STL.64 [R1+0xd28], R12 ;  /* 0x000d280c01007387 */ /* 0x000fe80000100a00 */
[----:B------:R-:W-:Y:S04]  /*25d70*/  STL.64 [R1+0xe0], R4 ;  /* 0x0000e00401007387 */ /* 0x000fe80000100a00 */
[----:B------:R-:W-:Y:S04]  /*25d80*/  STL.64 [R1+0xe8], R6 ;  /* 0x0000e80601007387 */ /* 0x000fe80000100a00 */
[----:B------:R-:W-:Y:S04]  /*25d90*/  LDS R16, [R29+0x86000] ;  /* 0x086000001d107984 */ /* 0x000fe80000000800 */
[----:B------:R-:W-:Y:S04]  /*25da0*/  LDS R18, [R29+0x86400] ;  /* 0x086400001d127984 */ /* 0x000fe80000000800 */
[----:B------:R-:W-:Y:S04]  /*25db0*/  LDS R17, [R10+0x86000] ;  /* 0x086000000a117984 */ /* 0x000fe80000000800 */
[----:B-1----:R-:W-:Y:S04]  /*25dc0*/  STL.64 [R1+0xd20], R26 ;  /* 0x000d201a01007387 */ /* 0x002fe80000100a00 */
[----:B------:R-:W1:Y:S04]  /*25dd0*/  LDS R19, [R10+0x86400] ;  /* 0x086400000a137984 */ /* 0x000e680000000800 */
[----:B--2---:R2:W-:Y:S04]  /*25de0*/  STL.64 [R1+0xd18], R24 ;  /* 0x000d181801007387 */ /* 0x0045e80000100a00 */
[----:B--2---:R-:W2:Y:S04]  /*25df0*/  LDL.LU R24, [R1+0x170] ;  /* 0x0001700001187983 */ /* 0x004ea80000300800 */
[----:B------:R-:W2:Y:S04]  /*25e00*/  LDL.LU R25, [R1+0x174] ;  /* 0x0001740001197983 */ /* 0x000ea80000300800 */
[----:B------:R-:W3:Y:S04]  /*25e10*/  LDL.LU R26, [R1+0x178] ;  /* 0x00017800011a7983 */ /* 0x000ee80000300800 */
[----:B------:R-:W3:Y:S04]  /*25e20*/  LDL.LU R27, [R1+0x17c] ;  /* 0x00017c00011b7983 */ /* 0x000ee80000300800 */
[----:B---3--:R-:W-:Y:S04]  /*25e30*/  STL.64 [R1+0xd50], R26 ;  /* 0x000d501a01007387 */ /* 0x008fe80000100a00 */
[----:B--2---:R2:W-:Y:S04]  /*25e40*/  STL.64 [R1+0xd48], R24 ;  /* 0x000d481801007387 */ /* 0x0045e80000100a00 */
[----:B------:R-:W3:Y:S04]  /*25e50*/  LDL.LU R12, [R1+0x190] ;  /* 0x00019000010c7983 */ /* 0x000ee80000300800 */
[----:B------:R-:W3:Y:S04]  /*25e60*/  LDL.LU R13, [R1+0x194] ;  /* 0x00019400010d7983 */ /* 0x000ee80000300800 */
[----:B------:R-:W4:Y:S04]  /*25e70*/  LDL.LU R14, [R1+0x198] ;  /* 0x00019800010e7983 */ /* 0x000f280000300800 */
[----:B------:R-:W4:Y:S04]  /*25e80*/  LDL.LU R15, [R1+0x19c] ;  /* 0x00019c00010f7983 */ /* 0x000f280000300800 */
[----:B--2---:R-:W1:Y:S04]  /*25e90*/  LDL.LU R24, [R1+0x1b0] ;  /* 0x0001b00001187983 */ /* 0x004e680000300800 */
[----:B------:R-:W1:Y:S04]  /*25ea0*/  LDL.LU R25, [R1+0x1b4] ;  /* 0x0001b40001197983 */ /* 0x000e680000300800 */
[----:B------:R-:W1:Y:S04]  /*25eb0*/  LDL.LU R26, [R1+0x1b8] ;  /* 0x0001b800011a7983 */ /* 0x000e680000300800 */
[----:B------:R-:W1:Y:S04]  /*25ec0*/  LDL.LU R27, [R1+0x1bc] ;  /* 0x0001bc00011b7983 */ /* 0x000e680000300800 */
[----:B----4-:R-:W-:Y:S04]  /*25ed0*/  STL.64 [R1+0xd60], R14 ;  /* 0x000d600e01007387 */ /* 0x010fe80000100a00 */
[----:B---3--:R2:W-:Y:S04]  /*25ee0*/  STL.64 [R1+0xd58], R12 ;  /* 0x000d580c01007387 */ /* 0x0085e80000100a00 */
[----:B--2---:R-:W1:Y:S04]  /*25ef0*/  LDL.LU.64 R12, [R1+0x20] ;  /* 0x00002000010c7983 */ /* 0x004e680000300a00 */
[----:B------:R-:W2:Y:S04]  /*25f00*/  LDL.LU R4, [R1+0x1a0] ;  /* 0x0001a00001047983 */ /* 0x000ea80000300800 */
[----:B------:R-:W2:Y:S04]  /*25f10*/  LDL.LU R5, [R1+0x1a4] ;  /* 0x0001a40001057983 */ /* 0x000ea80000300800 */
[----:B------:R-:W2:Y:S04]  /*25f20*/  LDL.LU R6, [R1+0x1a8] ;  /* 0x0001a80001067983 */ /* 0x000ea80000300800 */
[----:B------:R-:W2:Y:S04]  /*25f30*/  LDL.LU R7, [R1+0x1ac] ;  /* 0x0001ac0001077983 */ /* 0x000ea80000300800 */
[----:B------:R-:W-:Y:S04]  /*25f40*/  STL.64 [R1+0xcd0], R22 ;  /* 0x000cd01601007387 */ /* 0x000fe80000100a00 */
[----:B------:R3:W-:Y:S04]  /*25f50*/  STL.64 [R1+0xcc8], R20 ;  /* 0x000cc81401007387 */ /* 0x0007e80000100a00 */
[----:B---3--:R-:W3:Y:S04]  /*25f60*/  LDL.LU R20, [R1+0x110] ;  /* 0x0001100001147983 */ /* 0x008ee80000300800 */
[----:B------:R-:W3:Y:S04]  /*25f70*/  LDL.LU R21, [R1+0x114] ;  /* 0x0001140001157983 */ /* 0x000ee80000300800 */
[----:B------:R-:W4:Y:S04]  /*25f80*/  LDL.LU R22, [R1+0x118] ;  /* 0x0001180001167983 */ /* 0x000f280000300800 */
[----:B------:R-:W4:Y:S04]  /*25f90*/  LDL.LU R23, [R1+0x11c] ;  /* 0x00011c0001177983 */ /* 0x000f280000300800 */
[----:B----4-:R-:W-:Y:S04]  /*25fa0*/  STL.64 [R1+0xce0], R22 ;  /* 0x000ce01601007387 */ /* 0x010fe80000100a00 */
[----:B---3--:R3:W-:Y:S04]  /*25fb0*/  STL.64 [R1+0xcd8], R20 ;  /* 0x000cd81401007387 */ /* 0x0087e80000100a00 */
[----:B---3--:R-:W3:Y:S04]  /*25fc0*/  LDL.LU R20, [R1+0x150] ;  /* 0x0001500001147983 */ /* 0x008ee80000300800 */
[----:B------:R-:W3:Y:S04]  /*25fd0*/  LDL.LU R21, [R1+0x154] ;  /* 0x0001540001157983 */ /* 0x000ee80000300800 */
[----:B------:R-:W4:Y:S04]  /*25fe0*/  LDL.LU R22, [R1+0x158] ;  /* 0x0001580001167983 */ /* 0x000f280000300800 */
[----:B------:R-:W4:Y:S01]  /*25ff0*/  LDL.LU R23, [R1+0x15c] ;  /* 0x00015c0001177983 */ /* 0x000f220000300800 */
[C---:B-1----:R-:W-:Y:S03]  /*26000*/  HMMA.1688.F32.TF32 R24, R16.reuse, R12, R24 ;  /* 0x0000000c1018723c */ /* 0x042fe60000081018 */
[----:B----4-:R-:W-:Y:S04]  /*26010*/  STL.64 [R1+0xcf0], R22 ;  /* 0x000cf01601007387 */ /* 0x010fe80000100a00 */
[----:B---3--:R1:W-:Y:S04]  /*26020*/  STL.64 [R1+0xce8], R20 ;  /* 0x000ce81401007387 */ /* 0x0083e80000100a00 */
[----:B-1----:R-:W3:Y:S04]  /*26030*/  LDL.LU R20, [R1+0x160] ;  /* 0x0001600001147983 */ /* 0x002ee80000300800 */
[----:B------:R-:W3:Y:S04]  /*26040*/  LDL.LU R21, [R1+0x164] ;  /* 0x0001640001157983 */ /* 0x000ee80000300800 */
[----:B------:R-:W4:Y:S04]  /*26050*/  LDL.LU R22, [R1+0x168] ;  /* 0x0001680001167983 */ /* 0x000f280000300800 */
[----:B------:R-:W4:Y:S01]  /*26060*/  LDL.LU R23, [R1+0x16c] ;  /* 0x00016c0001177983 */ /* 0x000f220000300800 */
[----:B--2---:R-:W-:Y:S01]  /*26070*/  HMMA.1688.F32.TF32 R4, R16, R8, R4 ;  /* 0x000000081004723c */ /* 0x004fe20000081004 */
[----:B------:R-:W-:-:S02]  /*26080*/  IMAD.MOV.U32 R10, RZ, RZ, R12 ;  /* 0x000000ffff0a7224 */ /* 0x000fc400078e000c */
[----:B------:R-:W-:Y:S02]  /*26090*/  IMAD.MOV.U32 R11, RZ, RZ, R13 ;  /* 0x000000ffff0b7224 */ /* 0x000fe400078e000d */
[----:B------:R-:W-:Y:S02]  /*260a0*/  IMAD.MOV.U32 R2, RZ, RZ, R27 ;  /* 0x000000ffff027224 */ /* 0x000fe400078e001b */
[----:B------:R-:W-:Y:S01]  /*260b0*/  IMAD.MOV.U32 R3, RZ, RZ, R26 ;  /* 0x000000ffff037224 */ /* 0x000fe200078e001a */
[----:B----4-:R-:W-:Y:S04]  /*260c0*/  STL.64 [R1+0xd00], R22 ;  /* 0x000d001601007387 */ /* 0x010fe80000100a00 */
[----:B---3--:R1:W-:Y:S04]  /*260d0*/  STL.64 [R1+0xcf8], R20 ;  /* 0x000cf81401007387 */ /* 0x0083e80000100a00 */
[----:B-1----:R-:W2:Y:S04]  /*260e0*/  LDL.LU R20, [R1+0x90] ;  /* 0x0000900001147983 */ /* 0x002ea80000300800 */
[----:B------:R-:W2:Y:S04]  /*260f0*/  LDL.LU R21, [R1+0x94] ;  /* 0x0000940001157983 */ /* 0x000ea80000300800 */
[----:B------:R-:W2:Y:S04]  /*26100*/  LDL.LU R22, [R1+0x98] ;  /* 0x0000980001167983 */ /* 0x000ea80000300800 */
[----:B------:R-:W2:Y:S04]  /*26110*/  LDL.LU R23, [R1+0x9c] ;  /* 0x00009c0001177983 */ /* 0x000ea80000300800 */
[----:B------:R-:W3:Y:S04]  /*26120*/  LDL.LU.64 R14, [R1+0xd60] ;  /* 0x000d6000010e7983 */ /* 0x000ee80000300a00 */
[----:B------:R-:W3:Y:S04]  /*26130*/  LDL.LU.64 R12, [R1+0xd58] ;  /* 0x000d5800010c7983 */ /* 0x000ee80000300a00 */
[----:B------:R1:W-:Y:S04]  /*26140*/  STL.64 [R1+0xd0], R24 ;  /* 0x0000d01801007387 */ /* 0x0003e80000100a00 */
[----:B------:R-:W4:Y:S04]  /*26150*/  LDL.LU.64 R26, [R1+0xd50] ;  /* 0x000d5000011a7983 */ /* 0x000f280000300a00 */
[----:B-1----:R-:W4:Y:S04]  /*26160*/  LDL.LU.64 R24, [R1+0xd48] ;  /* 0x000d480001187983 */ /* 0x002f280000300a00 */
[----:B------:R-:W-:Y:S04]  /*26170*/  STL [R1+0xca4], R2 ;  /* 0x000ca40201007387 */ /* 0x000fe80000100800 */
[----:B------:R-:W-:Y:S04]  /*26180*/  STL [R1+0xca0], R3 ;  /* 0x000ca00301007387 */ /* 0x000fe80000100800 */
[----:B------:R-:W-:Y:S04]  /*26190*/  STL.64 [R1+0xc0], R4 ;  /* 0x0000c00401007387 */ /* 0x000fe80000100a00 */
[----:B------:R1:W-:Y:S04]  /*261a0*/  STL.64 [R1+0xc8], R6 ;  /* 0x0000c80601007387 */ /* 0x0003e80000100a00 */
[----:B-1----:R-:W2:Y:S04]  /*261b0*/  LDL.LU.64 R6, [R1+0xd40] ;  /* 0x000d400001067983 */ /* 0x002ea80000300a00 */
[----:B------:R-:W3:Y:S02]  /*261c0*/  LDL.LU.64 R4, [R1+0xd38] ;  /* 0x000d380001047983 */ /* 0x000ee40000300a00 */
[C---:B---3--:R-:W-:Y:S11]  /*261d0*/  HMMA.1688.F32.TF32 R12, R16.reuse, R4, R12 ;  /* 0x00000004100c723c */ /* 0x048ff6000008100c */
[----:B------:R-:W-:Y:S11]  /*261e0*/  @!UPT UIADD3 URZ, URZ, URZ, URZ ;  /* 0x0000003f3f3ff290 */ /* 0x000ff6000fffe03f */
[----:B------:R-:W-:Y:S01]  /*261f0*/  @!UPT UIADD3 URZ, URZ, URZ, URZ ;  /* 0x0000003f3f3ff290 */ /* 0x000fe2000fffe03f */
[----:B------:R1:W-:Y:S01]  /*26200*/  STL.64 [R1+0xb0], R12 ;  /* 0x0000b00c01007387 */ /* 0x0003e20000100a00 */
[----:B------:R-:W-:Y:S02]  /*26210*/  IMAD.MOV.U32 R2, RZ, RZ, R14 ;  /* 0x000000ffff027224 */ /* 0x000fe400078e000e */
[----:B------:R-:W-:Y:S02]  /*26220*/  IMAD.MOV.U32 R3, RZ, RZ, R15 ;  /* 0x000000ffff037224 */ /* 0x000fe400078e000f */
[----:B------:R-:W3:Y:S04]  /*26230*/  LDL.LU.64 R14, [R1+0xd30] ;  /* 0x000d3000010e7983 */ /* 0x000ee80000300a00 */
[----:B-1----:R-:W4:Y:S02]  /*26240*/  LDL.LU.64 R12, [R1+0xd28] ;  /* 0x000d2800010c7983 */ /* 0x002f240000300a00 */
[----:B----4-:R-:W-:Y:S02]  /*26250*/  HMMA.1688.F32.TF32 R16, R16, R12, R24 ;  /* 0x0000000c1010723c */ /* 0x010fe40000081018 */
[----:B------:R-:W4:Y:S04]  /*26260*/  LDL.LU.64 R26, [R1+0xd20] ;  /* 0x000d2000011a7983 */ /* 0x000f280000300a00 */
[----:B------:R-:W4:Y:S11]  /*26270*/  LDL.LU.64 R24, [R1+0xd18] ;  /* 0x000d180001187983 */ /* 0x000f360000300a00 */
[----:B------:R-:W-:Y:S06]  /*26280*/  @!UPT UIADD3 URZ, URZ, URZ, URZ ;  /* 0x0000003f3f3ff290 */ /* 0x000fec000fffe03f */
[----:B------:R1:W-:Y:S04]  /*26290*/  STL.64 [R1+0xa0], R16 ;  /* 0x0000a01001007387 */ /* 0x0003e80000100a00 */
[----:B------:R2:W-:Y:S04]  /*262a0*/  STL.64 [R1+0xa8], R18 ;  /* 0x0000a81201007387 */ /* 0x0005e80000100a00 */
[----:B-1----:R-:W3:Y:S04]  /*262b0*/  LDL.LU R16, [R1] ;  /* 0x0000000001107983 */ /* 0x002ee80000300800 */
[----:B------:R-:W3:Y:S01]  /*262c0*/  LDL.LU R17, [R1+0x4] ;  /* 0x0000040001117983 */ /* 0x000ee20000300800 */
[----:B--2---:R-:W-:-:S02]  /*262d0*/  IMAD.MOV.U32 R18, RZ, RZ, R6 ;  /* 0x000000ffff127224 */ /* 0x004fc400078e0006 */
[----:B------:R-:W-:Y:S01]  /*262e0*/  IMAD.MOV.U32 R19, RZ, RZ, R7 ;  /* 0x000000ffff137224 */ /* 0x000fe200078e0007 */
[----:B------:R-:W2:Y:S04]  /*262f0*/  LDL.LU R6, [R1+0xd14] ;  /* 0x000d140001067983 */ /* 0x000ea80000300800 */
[----:B------:R-:W2:Y:S04]  /*26300*/  LDL.LU R7, [R1+0xd10] ;  /* 0x000d100001077983 */ /* 0x000ea80000300800 */
[----:B------:R-:W-:Y:S04]  /*26310*/  STL.64 [R1+0xcb0], R18 ;  /* 0x000cb01201007387 */ /* 0x000fe80000100a00 */
[----:B---3--:R1:W-:Y:S02]  /*26320*/  STL.64 [R1+0xca8], R16 ;  /* 0x000ca81001007387 */ /* 0x0083e40000100a00 */
[----:B-1----:R-:W-:-:S02]  /*26330*/  IMAD.MOV.U32 R16, RZ, RZ, R10 ;  /* 0x000000ffff107224 */ /* 0x002fc400078e000a */
[----:B------:R-:W-:Y:S01]  /*26340*/  IMAD.MOV.U32 R17, RZ, RZ, R11 ;  /* 0x000000ffff117224 */ /* 0x000fe200078e000b */
[----:B------:R-:W3:Y:S04]  /*26350*/  LDL.LU R10, [R1+0xd0c] ;  /* 0x000d0c00010a7983 */ /* 0x000ee80000300800 */
[----:B------:R-:W3:Y:S02]  /*26360*/  LDL.LU R11, [R1+0xd08] ;  /* 0x000d0800010b7983 */ /* 0x000ee40000300800 */
[C---:B----4-:R-:W-:Y:S11]  /*26370*/  HMMA.1688.F32.TF32 R20, R24.reuse, R16, R20 ;  /* 0x000000101814723c */ /* 0x050ff60000081014 */
        /* <DEDUP_REMOVED lines=12> */
[----:B------:R-:W4:Y:S04]  /*26440*/  LDL.LU.64 R20, [R1+0xce8] ;  /* 0x000ce80001147983 */ /* 0x000f280000300a00 */
[----:B---3--:R-:W-:Y:S04]  /*26450*/  STL.64 [R1+0xcc0], R10 ;  /* 0x000cc00a01007387 */ /* 0x008fe80000100a00 */
[----:B------:R1:W-:Y:S04]  /*26460*/  STL.64 [R1+0xcb8], R8 ;  /* 0x000cb80801007387 */ /* 0x0003e80000100a00 */
[----:B-1----:R-:W3:Y:S04]  /*26470*/  LDL.LU R8, [R1+0xf0] ;  /* 0x0000f00001087983 */ /* 0x002ee80000300800 */
[----:B------:R-:W3:Y:S04]  /*26480*/  LDL.LU R9, [R1+0xf4] ;  /* 0x0000f40001097983 */ /* 0x000ee80000300800 */
[----:B------:R-:W3:Y:S04]  /*26490*/  LDL.LU R10, [R1+0xf8] ;  /* 0x0000f800010a7983 */ /* 0x000ee80000300800 */
[----:B------:R-:W3:Y:S01]  /*264a0*/  LDL.LU R11, [R1+0xfc] ;  /* 0x0000fc00010b7983 */ /* 0x000ee20000300800 */
[C---:B----4-:R-:W-:Y:S11]  /*264b0*/  HMMA.1688.F32.TF32 R20, R24.reuse, R4, R20 ;  /* 0x000000041814723c */ /* 0x050ff60000081014 */
[----:B------:R-:W-:Y:S11]  /*264c0*/  @!UPT UIADD3 URZ, URZ, URZ, URZ ;  /* 0x0000003f3f3ff290 */ /* 0x000ff6000fffe03f */
[----:B------:R-:W-:Y:S01]  /*264d0*/  @!UPT UIADD3 URZ, URZ, URZ, URZ ;  /* 0x0000003f3f3ff290 */ /* 0x000fe2000fffe03f */
[----:B------:R-:W-:Y:S04]  /*264e0*/  STL.64 [R1+0x70], R20 ;  /* 0x0000701401007387 */ /* 0x000fe80000100a00 */
[----:B------:R1:W-:Y:S04]  /*264f0*/  STL.64 [R1+0x78], R22 ;  /* 0x0000781601007387 */ /* 0x0003e80000100a00 */
[----:B-1----:R-:W4:Y:S04]  /*26500*/  LDL.LU.64 R22, [R1+0xce0] ;  /* 0x000ce00001167983 */ /* 0x002f280000300a00 */
[----:B------:R-:W4:Y:S02]  /*26510*/  LDL.LU.64 R20, [R1+0xcd8] ;  /* 0x000cd80001147983 */ /* 0x000f240000300a00 */
[----:B----4-:R-:W-:Y:S02]  /*26520*/  HMMA.1688.F32.TF32 R24, R24, R12, R20 ;  /* 0x0000000c1818723c */ /* 0x010fe40000081014 */
[----:B------:R-:W3:Y:S04]  /*26530*/  LDL.LU.64 R22, [R1+0xcd0] ;  /* 0x000cd00001167983 */ /* 0x000ee80000300a00 */
[----:B------:R-:W3:Y:S11]  /*26540*/  LDL.LU.64 R20, [R1+0xcc8] ;  /* 0x000cc80001147983 */ /* 0x000ef60000300a00 */
[----:B------:R-:W-:Y:S06]  /*26550*/  @!UPT UIADD3 URZ, URZ, URZ, URZ ;  /* 0x0000003f3f3ff290 */ /* 0x000fec000fffe03f */
[----:B------:R1:W-:Y:S04]  /*26560*/  STL.64 [R1+0x60], R24 ;  /* 0x0000601801007387 */ /* 0x0003e80000100a00 */
[----:B------:R-:W-:Y:S04]  /*26570*/  STL.64 [R1+0x68], R26 ;  /* 0x0000681a01007387 */ /* 0x000fe80000100a00 */
[----:B-1----:R-:W4:Y:S04]  /*26580*/  LDL.LU R24, [R1+0x10] ;  /* 0x0000100001187983 */ /* 0x002f280000300800 */
[----:B------:R-:W4:Y:S01]  /*26590*/  LDL.LU R25, [R1+0x14] ;  /* 0x0000140001197983 */ /* 0x000f220000300800 */
[----:B---3--:R-:W-:Y:S03]  /*265a0*/  HMMA.1688.F32.TF32 R16, R20, R16, R8 ;  /* 0x000000101410723c */ /* 0x008fe60000081008 */
[----:B------:R-:W3:Y:S04]  /*265b0*/  LDL.LU.64 R10, [R1+0xcc0] ;  /* 0x000cc000010a7983 */ /* 0x000ee80000300a00 */
[----:B------:R-:W4:Y:S11]  /*265c0*/  LDL.LU.64 R8, [R1+0xcb8] ;  /* 0x000cb80001087983 */ /* 0x000f360000300a00 */
[----:B------:R-:W-:Y:S05]  /*265d0*/  @!UPT UIADD3 URZ, URZ, URZ, URZ ;  /* 0x0000003f3f3ff290 */ /* 0x000fea000fffe03f */
[----:B------:R-:W-:Y:S04]  /*265e0*/  STL.64 [R1+0x50], R16 ;  /* 0x0000501001007387 */ /* 0x000fe80000100a00 */
[----:B------:R1:W-:Y:S04]  /*265f0*/  STL.64 [R1+0x58], R18 ;  /* 0x0000581201007387 */ /* 0x0003e80000100a00 */
[----:B-1----:R-:W2:Y:S04]  /*26600*/  LDL.LU.64 R18, [R1+0xcb0] ;  /* 0x000cb00001127983 */ /* 0x002ea80000300a00 */
[----:B------:R-:W2:Y:S01]  /*26610*/  LDL.LU.64 R16, [R1+0xca8] ;  /* 0x000ca80001107983 */ /* 0x000ea20000300a00 */
[----:B------:R-:W-:-:S02]  /*26620*/  IMAD.MOV.U32 R26, RZ, RZ, R15 ;  /* 0x000000ffff1a7224 */ /* 0x000fc400078e000f */
[----:B------:R-:W-:-:S07]  /*26630*/  IMAD.MOV.U32 R27, RZ, RZ, R14 ;  /* 0x000000ffff1b7224 */ /* 0x000fce00078e000e */
[C---:B----4-:R-:W-:Y:S01]  /*26640*/  HMMA.1688.F32.TF32 R24, R20.reuse, R8, R24 ;  /* 0x000000081418723c */ /* 0x050fe20000081018 */
[----:B------:R-:W-:Y:S04]  /*26650*/  LDS R8, [R28+0x86c00] ;  /* 0x086c00001c087984 */ /* 0x000fe80000000800 */
[----:B------:R-:W-:Y:S11]  /*26660*/  LDS R9, [R0+0x86c00] ;  /* 0x086c000000097984 */ /* 0x000ff60000000800 */
[----:B------:R-:W-:Y:S07]  /*26670*/  @!UPT UIADD3 URZ, URZ, URZ, URZ ;  /* 0x0000003f3f3ff290 */ /* 0x000fee000fffe03f */
[----:B------:R-:W-:Y:S04]  /*26680*/  STL.64 [R1+0x40], R24 ;  /* 0x0000401801007387 */ /* 0x000fe80000100a00 */
[----:B---3--:R-:W-:Y:S01]  /*26690*/  STL.64 [R1+0xc80], R10 ;  /* 0x000c800a01007387 */ /* 0x008fe20000100a00 */
[C---:B--2---:R-:W-:Y:S03]  /*266a0*/  HMMA.1688.F32.TF32 R16, R20.reuse, R4, R16 ;  /* 0x000000041410723c */ /* 0x044fe60000081010 */
[----:B------:R-:W2:Y:S01]  /*266b0*/  LDL R5, [R1+0x1c0] ;  /* 0x0001c00001057983 */ /* 0x000ea20000100800 */
[----:B------:R-:W-:Y:S02]  /*266c0*/  IMAD.MOV.U32 R14, RZ, RZ, R26 ;  /* 0x000000ffff0e7224 */ /* 0x000fe400078e001a */
[----:B------:R-:W-:Y:S01]  /*266d0*/  IMAD.MOV.U32 R15, RZ, RZ, R27 ;  /* 0x000000ffff0f7224 */ /* 0x000fe200078e001b */
[----:B------:R-:W-:Y:S04]  /*266e0*/  LDS R26, [R29+0x86c80] ;  /* 0x086c80001d1a7984 */ /* 0x000fe80000000800 */
[----:B------:R-:W-:Y:S04]  /*266f0*/  LDS R24, [R29+0x86880] ;  /* 0x086880001d187984 */ /* 0x000fe80000000800 */
[----:B------:R-:W-:Y:S04]  /*26700*/  LDS R4, [R28+0x86c80] ;  /* 0x086c80001c047984 */ /* 0x000fe80000000800 */
[----:B------:R-:W-:Y:S04]  /*26710*/  LDS R10, [R28+0x86800] ;  /* 0x086800001c0a7984 */ /* 0x000fe80000000800 */
[----:B------:R-:W-:Y:S04]  /*26720*/  LDS R11, [R0+0x86800] ;  /* 0x08680000000b7984 */ /* 0x000fe80000000800 */
[----:B------:R-:W-:Y:S04]  /*26730*/  STL.64 [R1+0x30], R16 ;  /* 0x0000301001007387 */ /* 0x000fe80000100a00 */
[----:B------:R-:W-:Y:S04]  /*26740*/  STL.64 [R1+0x38], R18 ;  /* 0x0000381201007387 */ /* 0x000fe80000100a00 */
[----:B------:R-:W-:Y:S04]  /*26750*/  LDS R18, [R29+0x86c00] ;  /* 0x086c00001d127984 */ /* 0x000fe80000000800 */
[----:B------:R-:W-:Y:S04]  /*26760*/  LDS R16, [R29+0x86800] ;  /* 0x086800001d107984 */ /* 0x000fe80000000800 */
[----:B--2---:R-:W1:Y:S04]  /*26770*/  LDS R19, [R5+0x86c00] ;  /* 0x086c000005137984 */ /* 0x004e680000000800 */
[----:B------:R-:W2:Y:S04]  /*26780*/  LDS R17, [R5+0x86800] ;  /* 0x0868000005117984 */ /* 0x000ea80000000800 */
[----:B------:R-:W3:Y:S04]  /*26790*/  LDS R27, [R5+0x86c80] ;  /* 0x086c8000051b7984 */ /* 0x000ee80000000800 */
[----:B------:R-:W4:Y:S04]  /*267a0*/  LDS R25, [R5+0x86880] ;  /* 0x0868800005197984 */ /* 0x000f280000000800 */
[----:B-1----:R-:W-:Y:S04]  /*267b0*/  STL.64 [R1+0xc48], R18 ;  /* 0x000c481201007387 */ /* 0x002fe80000100a00 */
[----:B--2---:R-:W-:Y:S04]  /*267c0*/  STL.64 [R1+0xc40], R16 ;  /* 0x000c401001007387 */ /* 0x004fe80000100a00 */
[----:B------:R-:W-:Y:S04]  /*267d0*/  STL.64 [R1+0xc78], R6 ;  /* 0x000c780601007387 */ /* 0x000fe80000100a00 */
[----:B------:R-:W-:Y:S04]  /*267e0*/  STL [R1+0xc70], R5 ;  /* 0x000c700501007387 */ /* 0x000fe80000100800 */
[----:B---3--:R-:W-:Y:S04]  /*267f0*/  STL.64 [R1+0xbc0], R26 ;  /* 0x000bc01a01007387 */ /* 0x008fe80000100a00 */
[----:B----4-:R1:W-:Y:S04]  /*26800*/  STL.64 [R1+0xbb8], R24 ;  /* 0x000bb81801007387 */ /* 0x0103e80000100a00 */
[----:B------:R-:W2:Y:S04]  /*26810*/  LDS R19, [R0+0x86c80] ;  /* 0x086c800000137984 */ /* 0x000ea80000000800 */
[----:B------:R-:W3:Y:S04]  /*26820*/  LDS R17, [R0+0x86880] ;  /* 0x0868800000117984 */ /* 0x000ee80000000800 */
[----:B-1----:R-:W4:Y:S04]  /*26830*/  LDL.LU R24, [R1+0x140] ;  /* 0x0001400001187983 */ /* 0x002f280000300800 */
[----:B------:R-:W4:Y:S04]  /*26840*/  LDL.LU R25, [R1+0x144] ;  /* 0x0001440001197983 */ /* 0x000f280000300800 */
[----:B------:R-:W4:Y:S04]  /*26850*/  LDL.LU R26, [R1+0x148] ;  /* 0x00014800011a7983 */ /* 0x000f280000300800 */
[----:B------:R-:W4:Y:S04]  /*26860*/  LDL.LU R27, [R1+0x14c] ;  /* 0x00014c00011b7983 */ /* 0x000f280000300800 */
[----:B------:R-:W1:Y:S01]  /*26870*/  LDS R18, [R28+0x86880] ;  /* 0x086880001c127984 */ /* 0x000e620000000800 */
[----:B----4-:R-:W-:Y:S07]  /*26880*/  HMMA.1688.F32.TF32 R20, R20, R12, R24 ;  /* 0x0000000c1414723c */ /* 0x010fee0000081018 */
[----:B--2---:R-:W-:-:S02]  /*26890*/  IMAD.MOV.U32 R26, RZ, RZ, R19 ;  /* 0x000000ffff1a7224 */ /* 0x004fc400078e0013 */
[----:B------:R-:W-:Y:S02]  /*268a0*/  IMAD.MOV.U32 R27, RZ, RZ, R4 ;  /* 0x000000ffff1b7224 */ /* 0x000fe400078e0004 */
[----:B---3--:R-:W-:Y:S02]  /*268b0*/  IMAD.MOV.U32 R24, RZ, RZ, R17 ;  /* 0x000000ffff187224 */ /* 0x008fe400078e0011 */
[----:B-1----:R-:W-:Y:S01]  /*268c0*/  IMAD.MOV.U32 R25, RZ, RZ, R18 ;  /* 0x000000ffff197224 */ /* 0x002fe200078e0012 */
[----:B------:R-:W-:Y:S04]  /*268d0*/  STL.64 [R1+0xc08], R26 ;  /* 0x000c081a01007387 */ /* 0x000fe80000100a00 */
[----:B------:R1:W-:Y:S04]  /*268e0*/  STL.64 [R1+0xc00], R24 ;  /* 0x000c001801007387 */ /* 0x0003e80000100a00 */
[----:B-1----:R-:W2:Y:S04]  /*268f0*/  LDL.LU R24, [R1+0xa0] ;  /* 0x0000a00001187983 */ /* 0x002ea80000300800 */
[----:B------:R-:W2:Y:S04]  /*26900*/  LDL.LU R25, [R1+0xa4] ;  /* 0x0000a40001197983 */ /* 0x000ea80000300800 */
[----:B------:R-:W3:Y:S04]  /*26910*/  LDL.LU R26, [R1+0xa8] ;  /* 0x0000a800011a7983 */ /* 0x000ee80000300800 */
[----:B------:R-:W3:Y:S04]  /*26920*/  LDL.LU R27, [R1+0xac] ;  /* 0x0000ac00011b7983 */ /* 0x000ee80000300800 */
[----:B---3--:R-:W-:Y:S04]  /*26930*/  STL.64 [R1+0xc18], R26 ;  /* 0x000c181a01007387 */ /* 0x008fe80000100a00 */
[----:B--2---:R1:W-:Y:S04]  /*26940*/  STL.64 [R1+0xc10], R24 ;  /* 0x000c101801007387 */ /* 0x0043e80000100a00 */
[----:B-1----:R-:W2:Y:S04]  /*26950*/  LDL.LU R24, [R1+0xb0] ;  /* 0x0000b00001187983 */ /* 0x002ea80000300800 */
[----:B------:R-:W2:Y:S01]  /*26960*/  LDL.LU R25, [R1+0xb4] ;  /* 0x0000b40001197983 */ /* 0x000ea20000300800 */
[----:B------:R-:W-:-:S02]  /*26970*/  IMAD.MOV.U32 R26, RZ, RZ, R2 ;  /* 0x000000ffff1a7224 */ /* 0x000fc400078e0002 */
[----:B------:R-:W-:Y:S01]  /*26980*/  IMAD.MOV.U32 R27, RZ, RZ, R3 ;  /* 0x000000ffff1b7224 */ /* 0x000fe200078e0003 */
[----:B------:R-:W3:Y:S04]  /*26990*/  LDL.LU R2, [R1+0xca4] ;  /* 0x000ca40001027983 */ /* 0x000ee80000300800 */
[----:B------:R-:W4:Y:S04]  /*269a0*/  LDL.LU R3, [R1+0xca0] ;  /* 0x000ca00001037983 */ /* 0x000f280000300800 */
[----:B------:R-:W-:Y:S04]  /*269b0*/  STL.64 [R1+0xc28], R26 ;  /* 0x000c281a01007387 */ /* 0x000fe80000100a00 */
[----:B--2---:R1:W-:Y:S04]  /*269c0*/  STL.64 [R1+0xc20], R24 ;  /* 0x000c201801007387 */ /* 0x0043e80000100a00 */
[----:B-1----:R-:W2:Y:S04]  /*269d0*/  LDL.LU R24, [R1+0xc0] ;  /* 0x0000c00001187983 */ /* 0x002ea80000300800 */
[----:B------:R-:W2:Y:S04]  /*269e0*/  LDL.LU R25, [R1+0xc4] ;  /* 0x0000c40001197983 */ /* 0x000ea80000300800 */
[----:B------:R-:W2:Y:S04]  /*269f0*/  LDL.LU R26, [R1+0xc8] ;  /* 0x0000c800011a7983 */ /* 0x000ea80000300800 */
[----:B------:R-:W2:Y:S01]  /*26a00*/  LDL.LU R27, [R1+0xcc] ;  /* 0x0000cc00011b7983 */ /* 0x000ea20000300800 */
[----:B------:R-:W-:-:S02]  /*26a10*/  IMAD.MOV.U32 R19, RZ, RZ, R8 ;  /* 0x000000ffff137224 */ /* 0x000fc400078e0008 */
[----:B------:R-:W-:Y:S01]  /*26a20*/  IMAD.MOV.U32 R18, RZ, RZ, R9 ;  /* 0x000000ffff127224 */ /* 0x000fe200078e0009 */
[----:B------:R-:W3:Y:S01]  /*26a30*/  LDL.LU R8, [R1+0x130] ;  /* 0x0001300001087983 */ /* 0x000ee20000300800 */
[----:B------:R-:W-:Y:S02]  /*26a40*/  IMAD.MOV.U32 R17, RZ, RZ, R10 ;  /* 0x000000ffff117224 */ /* 0x000fe400078e000a */
[----:B------:R-:W-:Y:S01]  /*26a50*/  IMAD.MOV.U32 R16, RZ, RZ, R11 ;  /* 0x000000ffff107224 */ /* 0x000fe200078e000b */
[----:B------:R-:W3:Y:S04]  /*26a60*/  LDL.LU R9, [R1+0x134] ;  /* 0x0001340001097983 */ /* 0x000ee80000300800 */
[----:B------:R-:W3:Y:S04]  /*26a70*/  LDL.LU R10, [R1+0x138] ;  /* 0x00013800010a7983 */ /* 0x000ee80000300800 */
[----:B------:R-:W3:Y:S04]  /*26a80*/  LDL.LU R11, [R1+0x13c] ;  /* 0x00013c00010b7983 */ /* 0x000ee80000300800 */
[----:B------:R-:W3:Y:S04]  /*26a90*/  LDL.LU R4, [R1+0x120] ;  /* 0x0001200001047983 */ /* 0x000ee80000300800 */
[----:B------:R-:W3:Y:S04]  /*26aa0*/  LDL.LU R5, [R1+0x124] ;  /* 0x0001240001057983 */ /* 0x000ee80000300800 */
[----:B------:R-:W3:Y:S04]  /*26ab0*/  LDL.LU R6, [R1+0x128] ;  /* 0x0001280001067983 */ /* 0x000ee80000300800 */
[----:B------:R-:W3:Y:S04]  /*26ac0*/  LDL.LU R7, [R1+0x12c] ;  /* 0x00012c0001077983 */ /* 0x000ee80000300800 */
[----:B--2---:R-:W-:Y:S04]  /*26ad0*/  STL.64 [R1+0xc38], R26 ;  /* 0x000c381a01007387 */ /* 0x004fe80000100a00 */
[----:B------:R1:W-:Y:S04]  /*26ae0*/  STL.64 [R1+0xc30], R24 ;  /* 0x000c301801007387 */ /* 0x0003e80000100a00 */
[----:B-1----:R-:W2:Y:S04]  /*26af0*/  LDL.LU R24, [R1+0xd0] ;  /* 0x0000d00001187983 */ /* 0x002ea80000300800 */
[----:B------:R-:W2:Y:S01]  /*26b00*/  LDL.LU R25, [R1+0xd4] ;  /* 0x0000d40001197983 */ /* 0x000ea20000300800 */
[----:B----4-:R-:W-:-:S02]  /*26b10*/  IMAD.MOV.U32 R26, RZ, RZ, R3 ;  /* 0x000000ffff1a7224 */ /* 0x010fc400078e0003 */
[----:B---3--:R-:W-:Y:S01]  /*26b20*/  IMAD.MOV.U32 R27, RZ, RZ, R2 ;  /* 0x000000ffff1b7224 */ /* 0x008fe200078e0002 */
[----:B------:R-:W3:Y:S04]  /*26b30*/  LDL.LU R3, [R1+0xc9c] ;  /* 0x000c9c0001037983 */ /* 0x000ee80000300800 */
[----:B------:R-:W4:Y:S04]  /*26b40*/  LDL.LU R2, [R1+0xc98] ;  /* 0x000c980001027983 */ /* 0x000f280000300800 */
        /* <DEDUP_REMOVED lines=8> */
[----:B----4-:R-:W-:-:S02]  /*26bd0*/  IMAD.MOV.U32 R26, RZ, RZ, R2 ;  /* 0x000000ffff1a7224 */ /* 0x010fc400078e0002 */
[----:B---3--:R-:W-:Y:S01]  /*26be0*/  IMAD.MOV.U32 R27, RZ, RZ, R3 ;  /* 0x000000ffff1b7224 */ /* 0x008fe200078e0003 */
[----:B-1----:R-:W2:Y:S04]  /*26bf0*/  LDL.LU R24, [R1+0x100] ;  /* 0x0001000001187983 */ /* 0x002ea80000300800 */
[----:B------:R-:W2:Y:S04]  /*26c00*/  LDL.LU R25, [R1+0x104] ;  /* 0x0001040001197983 */ /* 0x000ea80000300800 */
[----:B------:R-:W3:Y:S04]  /*26c10*/  LDL.LU R2, [R1+0xc94] ;  /* 0x000c940001027983 */ /* 0x000ee80000300800 */
[----:B------:R-:W4:Y:S04]  /*26c20*/  LDL.LU R3, [R1+0xc90] ;  /* 0x000c900001037983 */ /* 0x000f280000300800 */
[----:B------:R-:W-:Y:S04]  /*26c30*/  STL.64 [R1+0xb90], R22 ;  /* 0x000b901601007387 */ /* 0x000fe80000100a00 */
[----:B------:R1:W-:Y:S04]  /*26c40*/  STL.64 [R1+0xb88], R20 ;  /* 0x000b881401007387 */ /* 0x0003e80000100a00 */
[----:B-1----:R-:W2:Y:S04]  /*26c50*/  LDL.LU R20, [R1+0x40] ;  /* 0x0000400001147983 */ /* 0x002ea80000300800 */
[----:B------:R-:W2:Y:S01]  /*26c60*/  LDL.LU R21, [R1+0x44] ;  /* 0x0000440001157983 */ /* 0x000ea20000300800 */
[----:B------:R-:W-:-:S02]  /*26c70*/  IMAD.MOV.U32 R22, RZ, RZ, R14 ;  /* 0x000000ffff167224 */ /* 0x000fc400078e000e */
[----:B------:R-:W-:Y:S01]  /*26c80*/  IMAD.MOV.U32 R23, RZ, RZ, R15 ;  /* 0x000000ffff177224 */ /* 0x000fe200078e000f */
[----:B------:R-:W2:Y:S04]  /*26c90*/  LDL.LU R14, [R1+0xc8c] ;  /* 0x000c8c00010e7983 */ /* 0x000ea80000300800 */
[----:B------:R-:W2:Y:S04]  /*26ca0*/  LDL.LU R15, [R1+0xc88] ;  /* 0x000c8800010f7983 */ /* 0x000ea80000300800 */
[----:B------:R3:W-:Y:S02]  /*26cb0*/  STL.64 [R1+0xba0], R22 ;  /* 0x000ba01601007387 */ /* 0x0007e40000100a00 */
[----:B---3--:R-:W-:-:S02]  /*26cc0*/  IMAD.MOV.U32 R23, RZ, RZ, R2 ;  /* 0x000000ffff177224 */ /* 0x008fc400078e0002 */
[----:B----4-:R-:W-:-:S07]  /*26cd0*/  IMAD.MOV.U32 R22, RZ, RZ, R3 ;  /* 0x000000ffff167224 */ /* 0x010fce00078e0003 */
[C---:B------:R-:W-:Y:S01]  /*26ce0*/  HMMA.1688.F32.TF32 R8, R16.reuse, R22, R8 ;  /* 0x000000161008723c */ /* 0x040fe20000081008 */
[----:B--2---:R-:W-:Y:S04]  /*26cf0*/  STL.64 [R1+0xb98], R20 ;  /* 0x000b981401007387 */ /* 0x004fe80000100a00 */
[----:B------:R-:W2:Y:S11]  /*26d00*/  LDL.LU R13, [R1+0x1c8] ;  /* 0x0001c800010d7983 */ /* 0x000eb60000300800 */
[----:B------:R-:W-:Y:S08]  /*26d10*/  @!UPT UIADD3 URZ, URZ, URZ, URZ ;  /* 0x0000003f3f3ff290 */ /* 0x000ff0000fffe03f */
[----:B------:R-:W-:Y:S01]  /*26d20*/  IMAD.MOV.U32 R12, RZ, RZ, R11 ;  /* 0x000000ffff0c7224 */ /* 0x000fe200078e000b */
[----:B------:R-:W-:Y:S04]  /*26d30*/  STL.64 [R1+0xf0], R8 ;  /* 0x0000f00801007387 */ /* 0x000fe80000100a00 */
[----:B------:R1:W-:Y:S04]  /*26d40*/  STL [R1+0xf8], R10 ;  /* 0x0000f80a01007387 */ /* 0x0003e80000100800 */
[----:B-1----:R-:W3:Y:S02]  /*26d50*/  LDL.LU.64 R10, [R1+0xc80] ;  /* 0x000c8000010a7983 */ /* 0x002ee40000300a00 */
[C---:B---3--:R-:W-:Y:S11]  /*26d60*/  HMMA.1688.F32.TF32 R4, R16.reuse, R10, R4 ;  /* 0x0000000a1004723c */ /* 0x048ff60000081004 */
[----:B------:R-:W-:Y:S11]  /*26d70*/  @!UPT UIADD3 URZ, URZ, URZ, URZ ;  /* 0x0000003f3f3ff290 */ /* 0x000ff6000fffe03f */
[----:B------:R-:W-:Y:S01]  /*26d80*/  @!UPT UIADD3 URZ, URZ, URZ, URZ ;  /* 0x0000003f3f3ff290 */ /* 0x000fe2000fffe03f */
[----:B------:R-:W-:Y:S04]  /*26d90*/  STL.64 [R1+0x1b0], R4 ;  /* 0x0001b00401007387 */ /* 0x000fe80000100a00 */
[----:B------:R1:W-:Y:S04]  /*26da0*/  STL.64 [R1+0x1b8], R6 ;  /* 0x0001b80601007387 */ /* 0x0003e80000100a00 */
[----:B-1----:R-:W3:Y:S04]  /*26db0*/  LDL.LU.64 R6, [R1+0xc78] ;  /* 0x000c780001067983 */ /* 0x002ee80000300a00 */
[----:B------:R-:W4:Y:S01]  /*26dc0*/  LDL.LU R5, [R1+0xc70] ;  /* 0x000c700001057983 */ /* 0x000f220000300800 */
[C---:B---3--:R-:W-:Y:S11]  /*26dd0*/  HMMA.1688.F32.TF32 R24, R16.reuse, R6, R24 ;  /* 0x000000061018723c */ /* 0x048ff60000081018 */
[----:B------:R-:W-:Y:S11]  /*26de0*/  @!UPT UIADD3 URZ, URZ, URZ, URZ ;  /* 0x0000003f3f3ff290 */ /* 0x000ff6000fffe03f */
[----:B------:R-:W-:Y:S01]  /*26df0*/  @!UPT UIADD3 URZ, URZ, URZ, URZ ;  /* 0x0000003f3f3ff290 */ /* 0x000fe2000fffe03f */
[----:B------:R1:W-:Y:S01]  /*26e00*/  STL.64 [R1+0x1a0], R24 ;  /* 0x0001a01801007387 */ /* 0x0003e20000100a00 */
[----:B------:R-:W-:Y:S02]  /*26e10*/  IMAD.MOV.U32 R3, RZ, RZ, R26 ;  /* 0x000000ffff037224 */ /* 0x000fe400078e001a */
[----:B------:R-:W-:Y:S02]  /*26e20*/  IMAD.MOV.U32 R2, RZ, RZ, R27 ;  /* 0x000000ffff027224 */ /* 0x000fe400078e001b */
[----:B------:R-:W3:Y:S04]  /*26e30*/  LDL.LU.64 R26, [R1+0xc68] ;  /* 0x000c6800011a7983 */ /* 0x000ee80000300a00 */
[----:B-1----:R-:W3:Y:S02]  /*26e40*/  LDL.LU.64 R24, [R1+0xc60] ;  /* 0x000c600001187983 */ /* 0x002ee40000300a00 */
[----:B---3--:R-:W-:Y:S02]  /*26e50*/  HMMA.1688.F32.TF32 R16, R16, R14, R24 ;  /* 0x0000000e1010723c */ /* 0x008fe40000081018 */
[----:B------:R-:W3:Y:S04]  /*26e60*/  LDL.LU.64 R26, [R1+0xc58] ;  /* 0x000c5800011a7983 */ /* 0x000ee80000300a00 */
[----:B------:R-:W3:Y:S11]  /*26e70*/  LDL.LU.64 R24, [R1+0xc50] ;  /* 0x000c500001187983 */ /* 0x000ef60000300a00 */
[----:B------:R-:W-:Y:S06]  /*26e80*/  @!UPT UIADD3 URZ, URZ, URZ, URZ ;  /* 0x0000003f3f3ff290 */ /* 0x000fec000fffe03f */
        /* <DEDUP_REMOVED lines=29> */
[----:B------:R-:W3:Y:S04]  /*27060*/  LDL.LU.64 R24, [R1+0xc10] ;  /* 0x000c100001187983 */ /* 0x000ee80000300a00 */
[----:B------:R-:W-:Y:S04]  /*27070*/  STL.64 [R1+0xbf0], R6 ;  /* 0x000bf00601007387 */ /* 0x000fe80000100a00 */
[----:B----4-:R1:W-:Y:S04]  /*27080*/  STL [R1+0xbe8], R5 ;  /* 0x000be80501007387 */ /* 0x0103e80000100800 */
[----:B------:R-:W4:Y:S04]  /*27090*/  LDL.LU R4, [R1+0x80] ;  /* 0x0000800001047983 */ /* 0x000f280000300800 */
[----:B-1----:R-:W4:Y:S04]  /*270a0*/  LDL.LU R5, [R1+0x84] ;  /* 0x0000840001057983 */ /* 0x002f280000300800 */
[----:B------:R-:W4:Y:S04]  /*270b0*/  LDL.LU R6, [R1+0x88] ;  /* 0x0000880001067983 */ /* 0x000f280000300800 */
[----:B------:R-:W4:Y:S01]  /*270c0*/  LDL.LU R7, [R1+0x8c] ;  /* 0x00008c0001077983 */ /* 0x000f220000300800 */
[----:B---3--:R-:W-:Y:S03]  /*270d0*/  HMMA.1688.F32.TF32 R16, R16, R14, R24 ;  /* 0x0000000e1010723c */ /* 0x008fe60000081018 */
[----:B------:R-:W3:Y:S04]  /*270e0*/  LDL.LU.64 R26, [R1+0xc08] ;  /* 0x000c0800011a7983 */ /* 0x000ee80000300a00 */
[----:B------:R-:W3:Y:S04]  /*270f0*/  LDL.LU.64 R24, [R1+0xc00] ;  /* 0x000c000001187983 */ /* 0x000ee80000300a00 */
[----:B------:R-:W-:Y:S04]  /*27100*/  STL.64 [R1+0xbe0], R14 ;  /* 0x000be00e01007387 */ /* 0x000fe80000100a00 */
[----:B--2---:R1:W-:Y:S08]  /*27110*/  STL.64 [R1+0xbd8], R12 ;  /* 0x000bd80c01007387 */ /* 0x0043f00000100a00 */
[----:B------:R2:W-:Y:S04]  /*27120*/  STL.64 [R1+0x140], R16 ;  /* 0x0001401001007387 */ /* 0x0005e80000100a00 */
[----:B------:R2:W-:Y:S04]  /*27130*/  STL.64 [R1+0x148], R18 ;  /* 0x0001481201007387 */ /* 0x0005e80000100a00 */
[----:B-1----:R-:W3:Y:S04]  /*27140*/  LDL.LU R12, [R1+0x70] ;  /* 0x00007000010c7983 */ /* 0x002ee80000300800 */
[----:B------:R-:W3:Y:S04]  /*27150*/  LDL.LU R13, [R1+0x74] ;  /* 0x00007400010d7983 */ /* 0x000ee80000300800 */
[----:B------:R-:W3:Y:S04]  /*27160*/  LDL.LU R14, [R1+0x78] ;  /* 0x00007800010e7983 */ /* 0x000ee80000300800 */
[----:B------:R-:W3:Y:S04]  /*27170*/  LDL.LU R15, [R1+0x7c] ;  /* 0x00007c00010f7983 */ /* 0x000ee80000300800 */
[----:B--2---:R-:W2:Y:S04]  /*27180*/  LDL.LU R16, [R1+0x30] ;  /* 0x0000300001107983 */ /* 0x004ea80000300800 */
        /* <DEDUP_REMOVED lines=9> */
[C---:B---3--:R-:W-:Y:S03]  /*27220*/  HMMA.1688.F32.TF32 R8, R24.reuse, R22, R8 ;  /* 0x000000161808723c */ /* 0x048fe60000081008 */
[----:B--2---:R-:W-:Y:S04]  /*27230*/  STL.64 [R1+0xbd0], R18 ;  /* 0x000bd01201007387 */ /* 0x004fe80000100a00 */
        /* <DEDUP_REMOVED lines=8> */
[C---:B----4-:R-:W-:Y:S11]  /*272c0*/  HMMA.1688.F32.TF32 R4, R24.reuse, R10, R4 ;  /* 0x0000000a1804723c */ /* 0x050ff60000081004 */
        /* <DEDUP_REMOVED lines=9> */
[----:B------:R-:W-:Y:S04]  /*27360*/  STL.64 [R1+0x110], R12 ;  /* 0x0001100c01007387 */ /* 0x000fe80000100a00 */
[----:B------:R1:W-:Y:S04]  /*27370*/  STL.64 [R1+0x118], R14 ;  /* 0x0001180e01007387 */ /* 0x0003e80000100a00 */
[----:B-1----:R-:W2:Y:S04]  /*27380*/  LDL.LU.64 R14, [R1+0xbe0] ;  /* 0x000be000010e7983 */ /* 0x002ea80000300a00 */
[----:B------:R-:W3:Y:S01]  /*27390*/  LDL.LU.64 R12, [R1+0xbd8] ;  /* 0x000bd800010c7983 */ /* 0x000ee20000300a00 */
[----:B--2---:R-:W-:Y:S03]  /*273a0*/  HMMA.1688.F32.TF32 R24, R24, R14, R16 ;  /* 0x0000000e1818723c */ /* 0x004fe60000081010 */
[----:B------:R-:W2:Y:S04]  /*273b0*/  LDL.LU.64 R18, [R1+0xbd0] ;  /* 0x000bd00001127983 */ /* 0x000ea80000300a00 */
[----:B------:R-:W2:Y:S11]  /*273c0*/  LDL.LU.64 R16, [R1+0xbc8] ;  /* 0x000bc80001107983 */ /* 0x000eb60000300a00 */
[----:B------:R-:W-:Y:S05]  /*273d0*/  @!UPT UIADD3 URZ, URZ, URZ, URZ ;  /* 0x0000003f3f3ff290 */ /* 0x000fea000fffe03f */
[----:B------:R-:W-:Y:S04]  /*273e0*/  STL.64 [R1], R24 ;  /* 0x0000001801007387 */ /* 0x000fe80000100a00 */
[----:B------:R1:W-:Y:S04]  /*273f0*/  STL.64 [R1+0x8], R26 ;  /* 0x0000081a01007387 */ /* 0x0003e80000100a00 */
[----:B-1----:R-:W2:Y:S04]  /*27400*/  LDL.LU.64 R26, [R1+0xbc0] ;  /* 0x000bc000011a7983 */ /* 0x002ea80000300a00 */
[----:B------:R-:W2:Y:S02]  /*27410*/  LDL.LU.64 R24, [R1+0xbb8] ;  /* 0x000bb80001187983 */ /* 0x000ea40000300a00 */
[C---:B--2---:R-:W-:Y:S02]  /*27420*/  HMMA.1688.F32.TF32 R20, R24.reuse, R22, R16 ;  /* 0x000000161814723c */ /* 0x044fe40000081010 */
[----:B------:R-:W2:Y:S04]  /*27430*/  LDL.LU.64 R18, [R1+0xbb0] ;  /* 0x000bb00001127983 */ /* 0x000ea80000300a00 */
[----:B------:R-:W2:Y:S11]  /*27440*/  LDL.LU.64 R16, [R1+0xba8] ;  /* 0x000ba80001107983 */ /* 0x000eb60000300a00 */
[----:B------:R-:W-:Y:S06]  /*27450*/  @!UPT UIADD3 URZ, URZ, URZ, URZ ;  /* 0x0000003f3f3ff290 */ /* 0x000fec000fffe03f */
[----:B------:R-:W-:Y:S04]  /*27460*/  STL.64 [R1+0x190], R20 ;  /* 0x0001901401007387 */ /* 0x000fe80000100a00 */
        /* <DEDUP_REMOVED lines=8> */
[----:B------:R1:W-:Y:S02]  /*274f0*/  STL.64 [R1+0x108], R10 ;  /* 0x0001080a01007387 */ /* 0x0003e40000100a00 */
[C---:B-1----:R-:W-:Y:S11]  /*27500*/  HMMA.1688.F32.TF32 R8, R24.reuse, R6, R16 ;  /* 0x000000061808723c */ /* 0x042ff60000081010 */
[----:B------:R-:W-:Y:S11]  /*27510*/  @!UPT UIADD3 URZ, URZ, URZ, URZ ;  /* 0x0000003f3f3ff290 */ /* 0x000ff6000fffe03f */
[----:B------:R-:W-:Y:S01]  /*27520*/  @!UPT UIADD3 URZ, URZ, URZ, URZ ;  /* 0x0000003f3f3ff290 */ /* 0x000fe2000fffe03f */
[----:B------:R-:W-:Y:S04]  /*27530*/  STL.64 [R1+0xc0], R8 ;  /* 0x0000c00801007387 */ /* 0x000fe80000100a00 */
[----:B------:R-:W-:Y:S04]  /*27540*/  STL.64 [R1+0xc8], R10 ;  /* 0x0000c80a01007387 */ /* 0x000fe80000100a00 */
[----:B------:R-:W-:Y:S04]  /*27550*/  LDS R8, [R0+0x87000] ;  /* 0x0870000000087984 */ /* 0x000fe80000000800 */
[----:B------:R-:W-:Y:S04]  /*27560*/  LDS R10, [R0+0x87400] ;  /* 0x08740000000a7984 */ /* 0x000fe80000000800 */
[----:B------:R-:W-:Y:S04]  /*27570*/  LDS R9, [R28+0x87000] ;  /* 0x087000001c097984 */ /* 0x000fe80000000800 */
[----:B------:R-:W-:Y:S01]  /*27580*/  LDS R11, [R28+0x87400] ;  /* 0x087400001c0b7984 */ /* 0x000fe20000000800 */
[----:B--2---:R-:W-:Y:S03]  /*27590*/  HMMA.1688.F32.TF32 R16, R24, R14, R20 ;  /* 0x0000000e1810723c */ /* 0x004fe60000081014 */
[----:B------:R-:W-:Y:S04]  /*275a0*/  LDS R22, [R29+0x87400] ;  /* 0x087400001d167984 */ /* 0x000fe80000000800 */
[----:B----4-:R-:W1:Y:S04]  /*275b0*/  LDS R23, [R5+0x87400] ;  /* 0x0874000005177984 */ /* 0x010e680000000800 */
[----:B------:R-:W-:Y:S04]  /*275c0*/  LDS R20, [R29+0x87000] ;  /* 0x087000001d147984 */ /* 0x000fe80000000800 */
[----:B------:R-:W2:Y:S04]  /*275d0*/  LDS R21, [R5+0x87000] ;  /* 0x0870000005157984 */ /* 0x000ea80000000800 */
[----:B---3--:R-:W3:Y:S04]  /*275e0*/  LDSM.16.M88.4 R4, [R13+0x10180] ;  /* 0x010180000d04783b */ /* 0x008ee80000000200 */
[----:B------:R-:W-:Y:S04]  /*275f0*/  LDS R26, [R0+0x87480] ;  /* 0x08748000001a7984 */ /* 0x000fe80000000800 */
[----:B------:R-:W-:Y:S04]  /*27600*/  STL.64 [R1+0x70], R16 ;  /* 0x0000701001007387 */ /* 0x000fe80000100a00 */
[----:B------:R-:W-:Y:S04]  /*27610*/  STL.64 [R1+0x78], R18 ;  /* 0x0000781201007387 */ /* 0x000fe80000100a00 */
[----:B------:R-:W-:Y:S04]  /*27620*/  LDSM.16.M88.4 R16, [R13+0x20180] ;  /* 0x020180000d10783b */ /* 0x000fe80000000200 */
[----:B------:R-:W-:Y:S04]  /*27630*/  LDS R27, [R28+0x87480] ;  /* 0x087480001c1b7984 */ /* 0x000fe80000000800 */
[----:B------:R-:W-:Y:S04]  /*27640*/  LDS R24, [R0+0x87080] ;  /* 0x0870800000187984 */ /* 0x000fe80000000800 */
[----:B-1----:R-:W-:Y:S04]  /*27650*/  STL.64 [R1+0xb60], R22 ;  /* 0x000b601601007387 */ /* 0x002fe80000100a00 */
[----:B------:R-:W-:Y:S04]  /*27660*/  LDS R25, [R28+0x87080] ;  /* 0x087080001c197984 */ /* 0x000fe80000000800 */
[----:B--2---:R-:W-:Y:S04]  /*27670*/  STL.64 [R1+0xb58], R20 ;  /* 0x000b581401007387 */ /* 0x004fe80000100a00 */
[----:B---3--:R-:W-:Y:S04]  /*27680*/  STL.64 [R1+0xb80], R6 ;  /* 0x000b800601007387 */ /* 0x008fe80000100a00 */
[----:B------:R1:W-:Y:S04]  /*27690*/  STL.64 [R1+0xb78], R4 ;  /* 0x000b780401007387 */ /* 0x0003e80000100a00 */
[----:B------:R-:W2:Y:S04]  /*276a0*/  LDSM.16.M88.4 R20, [R13+0x180] ;  /* 0x000180000d14783b */ /* 0x000ea80000000200 */
[----:B-1----:R-:W3:Y:S04]  /*276b0*/  LDL.LU R4, [R1+0xf0] ;  /* 0x0000f00001047983 */ /* 0x002ee80000300800 */
[----:B------:R-:W3:Y:S04]  /*276c0*/  LDL.LU R5, [R1+0xf4] ;  /* 0x0000f40001057983 */ /* 0x000ee80000300800 */
[----:B------:R-:W3:Y:S01]  /*276d0*/  LDL.LU R6, [R1+0xf8] ;  /* 0x0000f80001067983 */ /* 0x000ee20000300800 */
[----:B------:R-:W-:-:S03]  /*276e0*/  IMAD.MOV.U32 R7, RZ, RZ, R12 ;  /* 0x000000ffff077224 */ /* 0x000fc600078e000c */
[----:B------:R-:W1:Y:S04]  /*276f0*/  LDSM.16.M88.4 R12, [R13+0x30180] ;  /* 0x030180000d0c783b */ /* 0x000e680000000200 */
[----:B--2---:R-:W-:Y:S04]  /*27700*/  STL.64 [R1+0x10], R20 ;  /* 0x0000101401007387 */ /* 0x004fe80000100a00 */
[----:B------:R-:W-:Y:S04]  /*27710*/  STL.64 [R1+0x18], R22 ;  /* 0x0000181601007387 */ /* 0x000fe80000100a00 */
[----:B-1----:R-:W-:Y:S04]  /*27720*/  STL [R1+0xac8], R14 ;  /* 0x000ac80e01007387 */ /* 0x002fe80000100800 */
[----:B------:R-:W-:Y:S04]  /*27730*/  STL [R1+0xaa0], R15 ;  /* 0x000aa00f01007387 */ /* 0x000fe80000100800 */
[----:B------:R-:W-:Y:S04]  /*27740*/  STL.64 [R1+0xb20], R26 ;  /* 0x000b201a01007387 */ /* 0x000fe80000100a00 */
[----:B------:R1:W-:Y:S04]  /*27750*/  STL.64 [R1+0xb18], R24 ;  /* 0x000b181801007387 */ /* 0x0003e80000100a00 */
[----:B-1----:R-:W2:Y:S04]  /*27760*/  LDL.LU R24, [R1+0x1b0] ;  /* 0x0001b00001187983 */ /* 0x002ea80000300800 */
[----:B------:R-:W2:Y:S04]  /*27770*/  LDL.LU R25, [R1+0x1b4] ;  /* 0x0001b40001197983 */ /* 0x000ea80000300800 */
[----:B------:R-:W2:Y:S04]  /*27780*/  LDL.LU R26, [R1+0x1b8] ;  /* 0x0001b800011a7983 */ /* 0x000ea80000300800 */
[----:B------:R-:W2:Y:S01]  /*27790*/  LDL.LU R27, [R1+0x1bc] ;  /* 0x0001bc00011b7983 */ /* 0x000ea20000300800 */
[C---:B---3--:R-:W-:Y:S03]  /*277a0*/  HMMA.1688.F32.TF32 R20, R8.reuse, R20, R4 ;  /* 0x000000140814723c */ /* 0x048fe60000081004 */
[----:B------:R-:W3:Y:S04]  /*277b0*/  LDL.LU.64 R6, [R1+0xb80] ;  /* 0x000b800001067983 */ /* 0x000ee80000300a00 */
[----:B------:R-:W2:Y:S11]  /*277c0*/  LDL.LU.64 R4, [R1+0xb78] ;  /* 0x000b780001047983 */ /* 0x000eb60000300a00 */
[----:B------:R-:W-:Y:S05]  /*277d0*/  @!UPT UIADD3 URZ, URZ, URZ, URZ ;  /* 0x0000003f3f3ff290 */ /* 0x000fea000fffe03f */
[----:B------:R1:W-:Y:S04]  /*277e0*/  STL.64 [R1+0xf0], R20 ;  /* 0x0000f01401007387 */ /* 0x0003e80000100a00 */
[----:B------:R4:W-:Y:S04]  /*277f0*/  STL.64 [R1+0xf8], R22 ;  /* 0x0000f81601007387 */ /* 0x0009e80000100a00 */
[----:B-1----:R-:W3:Y:S04]  /*27800*/  LDL.LU R20, [R1+0x180] ;  /* 0x0001800001147983 */ /* 0x002ee80000300800 */
[----:B------:R-:W3:Y:S04]  /*27810*/  LDL.LU R21, [R1+0x184] ;  /* 0x0001840001157983 */ /* 0x000ee80000300800 */
[----:B----4-:R-:W4:Y:S04]  /*27820*/  LDL.LU R22, [R1+0x188] ;  /* 0x0001880001167983 */ /* 0x010f280000300800 */
[----:B------:R-:W4:Y:S01]  /*27830*/  LDL.LU R23, [R1+0x18c] ;  /* 0x00018c0001177983 */ /* 0x000f220000300800 */
[----:B--2---:R-:W-:Y:S11]  /*27840*/  HMMA.1688.F32.TF32 R24, R8, R4, R24 ;  /* 0x000000040818723c */ /* 0x004ff60000081018 */
[----:B------:R-:W-:Y:S11]  /*27850*/  @!UPT UIADD3 URZ, URZ, URZ, URZ ;  /* 0x0000003f3f3ff290 */ /* 0x000ff6000fffe03f */
[----:B------:R-:W-:Y:S02]  /*27860*/  @!UPT UIADD3 URZ, URZ, URZ, URZ ;  /* 0x0000003f3f3ff290 */ /* 0x000fe4000fffe03f */
[----:B------:R-:W-:Y:S01]  /*27870*/  IMAD.MOV.U32 R15, RZ, RZ, R24 ;  /* 0x000000ffff0f7224 */ /* 0x000fe200078e0018 */
[----:B----4-:R-:W-:Y:S04]  /*27880*/  STL.64 [R1+0xb70], R22 ;  /* 0x000b701601007387 */ /* 0x010fe80000100a00 */
[----:B---3--:R1:W-:Y:S04]  /*27890*/  STL.64 [R1+0xb68], R20 ;  /* 0x000b681401007387 */ /* 0x0083e80000100a00 */
[----:B-1----:R-:W2:Y:S04]  /*278a0*/  LDL.LU R20, [R1+0x1a0] ;  /* 0x0001a00001147983 */ /* 0x002ea80000300800 */
[----:B------:R-:W2:Y:S01]  /*278b0*/  LDL.LU R21, [R1+0x1a4] ;  /* 0x0001a40001157983 */ /* 0x000ea20000300800 */
[----:B------:R-:W-:-:S03]  /*278c0*/  IMAD.MOV.U32 R22, RZ, RZ, R3 ;  /* 0x000000ffff167224 */ /* 0x000fc600078e0003 */
[----:B------:R1:W-:Y:S01]  /*278d0*/  STL [R1+0xe4], R25 ;  /* 0x0000e41901007387 */ /* 0x0003e20000100800 */
[----:B------:R-:W-:-:S03]  /*278e0*/  IMAD.MOV.U32 R23, RZ, RZ, R2 ;  /* 0x000000ffff177224 */ /* 0x000fc600078e0002 */
[----:B------:R-:W-:Y:S01]  /*278f0*/  STL.64 [R1+0xb50], R6 ;  /* 0x000b500601007387 */ /* 0x000fe20000100a00 */
[----:B------:R-:W-:-:S03]  /*27900*/  IMAD.MOV.U32 R3, RZ, RZ, R26 ;  /* 0x000000ffff037224 */ /* 0x000fc600078e001a */
[----:B------:R3:W-:Y:S01]  /*27910*/  STL.64 [R1+0xb48], R4 ;  /* 0x000b480401007387 */ /* 0x0007e20000100a00 */
[----:B------:R-:W-:-:S03]  /*27920*/  IMAD.MOV.U32 R2, RZ, RZ, R27 ;  /* 0x000000ffff027224 */ /* 0x000fc600078e001b */
[----:B------:R-:W4:Y:S04]  /*27930*/  LDL.LU R24, [R1+0x140] ;  /* 0x0001400001187983 */ /* 0x000f280000300800 */
[----:B-1----:R-:W4:Y:S04]  /*27940*/  LDL.LU R25, [R1+0x144] ;  /* 0x0001440001197983 */ /* 0x002f280000300800 */
[----:B------:R-:W2:Y:S04]  /*27950*/  LDL.LU R26, [R1+0x148] ;  /* 0x00014800011a7983 */ /* 0x000ea80000300800 */
[----:B------:R-:W2:Y:S04]  /*27960*/  LDL.LU R27, [R1+0x14c] ;  /* 0x00014c00011b7983 */ /* 0x000ea80000300800 */
[----:B---3--:R-:W3:Y:S04]  /*27970*/  LDL.LU R4, [R1+0x170] ;  /* 0x0001700001047983 */ /* 0x008ee80000300800 */
[----:B------:R-:W3:Y:S04]  /*27980*/  LDL.LU R5, [R1+0x174] ;  /* 0x0001740001057983 */ /* 0x000ee80000300800 */
[----:B------:R-:W3:Y:S04]  /*27990*/  LDL.LU R6, [R1+0x178] ;  /* 0x0001780001067983 */ /* 0x000ee80000300800 */
[----:B------:R-:W3:Y:S04]  /*279a0*/  LDL.LU R7, [R1+0x17c] ;  /* 0x00017c0001077983 */ /* 0x000ee80000300800 */
[----:B--2---:R-:W-:Y:S04]  /*279b0*/  STL.64 [R1+0xb30], R26 ;  /* 0x000b301a01007387 */ /* 0x004fe80000100a00 */
[----:B----4-:R1:W-:Y:S04]  /*279c0*/  STL.64 [R1+0xb28], R24 ;  /* 0x000b281801007387 */ /* 0x0103e80000100a00 */
        /* <DEDUP_REMOVED lines=11> */
[----:B------:R-:W-:Y:S04]  /*27a80*/  STL [R1+0xad4], R2 ;  /* 0x000ad40201007387 */ /* 0x000fe80000100800 */
[----:B------:R-:W-:Y:S04]  /*27a90*/  STL [R1+0xad0], R3 ;  /* 0x000ad00301007387 */ /* 0x000fe80000100800 */
[----:B------:R-:W-:Y:S04]  /*27aa0*/  STL [R1+0xacc], R15 ;  /* 0x000acc0f01007387 */ /* 0x000fe80000100800 */
        /* <DEDUP_REMOVED lines=9> */
[----:B------:R4:W-:Y:S04]  /*27b40*/  STL.64 [R1+0xb8], R10 ;  /* 0x0000b80a01007387 */ /* 0x0009e80000100a00 */
[----:B-1----:R-:W2:Y:S04]  /*27b50*/  LDL.LU R8, [R1] ;  /* 0x0000000001087983 */ /* 0x002ea80000300800 */
        /* <DEDUP_REMOVED lines=8> */
[----:B------:R-:W4:Y:S04]  /*27be0*/  LDL.LU R11, [R1+0x12c] ;  /* 0x00012c00010b7983 */ /* 0x000f280000300800 */
[----:B----4-:R-:W-:Y:S04]  /*27bf0*/  STL.64 [R1+0xb00], R10 ;  /* 0x000b000a01007387 */ /* 0x010fe80000100a00 */
[----:B--2---:R1:W-:Y:S04]  /*27c00*/  STL.64 [R1+0xaf8], R8 ;  /* 0x000af80801007387 */ /* 0x0043e80000100a00 */
[----:B-1----:R-:W3:Y:S02]  /*27c10*/  LDL.LU.64 R8, [R1+0x10] ;  /* 0x0000100001087983 */ /* 0x002ee40000300a00 */
[C---:B---3--:R-:W-:Y:S11]  /*27c20*/  HMMA.1688.F32.TF32 R4, R20.reuse, R8, R4 ;  /* 0x000000081404723c */ /* 0x048ff60000081004 */
[----:B------:R-:W-:Y:S11]  /*27c30*/  @!UPT UIADD3 URZ, URZ, URZ, URZ ;  /* 0x0000003f3f3ff290 */ /* 0x000ff6000fffe03f */
[----:B------:R-:W-:Y:S01]  /*27c40*/  @!UPT UIADD3 URZ, URZ, URZ, URZ ;  /* 0x0000003f3f3ff290 */ /* 0x000fe2000fffe03f */
[----:B------:R-:W-:Y:S04]  /*27c50*/  STL.64 [R1+0xa0], R4 ;  /* 0x0000a00401007387 */ /* 0x000fe80000100a00 */
[----:B------:R1:W-:Y:S04]  /*27c60*/  STL.64 [R1+0xa8], R6 ;  /* 0x0000a80601007387 */ /* 0x0003e80000100a00 */
[----:B-1----:R-:W2:Y:S04]  /*27c70*/  LDL.LU.64 R6, [R1+0xb50] ;  /* 0x000b500001067983 */ /* 0x002ea80000300a00 */
[----:B------:R-:W3:Y:S02]  /*27c80*/  LDL.LU.64 R4, [R1+0xb48] ;  /* 0x000b480001047983 */ /* 0x000ee40000300a00 */
[----:B---3--:R-:W-:Y:S11]  /*27c90*/  HMMA.1688.F32.TF32 R24, R20, R4, R24 ;  /* 0x000000041418723c */ /* 0x008ff60000081018 */
[----:B------:R-:W-:Y:S11]  /*27ca0*/  @!UPT UIADD3 URZ, URZ, URZ, URZ ;  /* 0x0000003f3f3ff290 */ /* 0x000ff6000fffe03f */
[----:B------:R-:W-:Y:S01]  /*27cb0*/  @!UPT UIADD3 URZ, URZ, URZ, URZ ;  /* 0x0000003f3f3ff290 */ /* 0x000fe2000fffe03f */
[----:B------:R1:W-:Y:S01]  /*27cc0*/  STL.64 [R1+0x90], R24 ;  /* 0x0000901801007387 */ /* 0x0003e20000100a00 */
[----:B------:R-:W-:Y:S02]  /*27cd0*/  IMAD.MOV.U32 R2, RZ, RZ, R26 ;  /* 0x000000ffff027224 */ /* 0x000fe400078e001a */
[----:B------:R-:W-:Y:S02]  /*27ce0*/  IMAD.MOV.U32 R3, RZ, RZ, R27 ;  /* 0x000000ffff037224 */ /* 0x000fe400078e001b */
[----:B------:R-:W3:Y:S04]  /*27cf0*/  LDL.LU.64 R26, [R1+0xb40] ;  /* 0x000b4000011a7983 */ /* 0x000ee80000300a00 */
[----:B-1----:R-:W3:Y:S04]  /*27d00*/  LDL.LU.64 R24, [R1+0xb38] ;  /* 0x000b380001187983 */ /* 0x002ee80000300a00 */
[----:B--2---:R-:W-:Y:S04]  /*27d10*/  STL.64 [R1+0xb10], R6 ;  /* 0x000b100601007387 */ /* 0x004fe80000100a00 */
[----:B------:R1:W-:Y:S04]  /*27d20*/  STL.64 [R1+0xb08], R4 ;  /* 0x000b080401007387 */ /* 0x0003e80000100a00 */
[----:B-1----:R-:W2:Y:S04]  /*27d30*/  LDL.LU R4, [R1+0x130] ;  /* 0x0001300001047983 */ /* 0x002ea80000300800 */
[----:B------:R-:W2:Y:S04]  /*27d40*/  LDL.LU R5, [R1+0x134] ;  /* 0x0001340001057983 */ /* 0x000ea80000300800 */
[----:B------:R-:W2:Y:S04]  /*27d50*/  LDL.LU R6, [R1+0x138] ;  /* 0x0001380001067983 */ /* 0x000ea80000300800 */
[----:B------:R-:W2:Y:S04]  /*27d60*/  LDL.LU R7, [R1+0x13c] ;  /* 0x00013c0001077983 */ /* 0x000ea80000300800 */
[----:B------:R-:W-:Y:S04]  /*27d70*/  STL [R1+0xadc], R3 ;  /* 0x000adc0301007387 */ /* 0x000fe80000100800 */
[----:B------:R-:W-:Y:S01]  /*27d80*/  STL [R1+0xad8], R2 ;  /* 0x000ad80201007387 */ /* 0x000fe20000100800 */
[----:B------:R-:W-:-:S02]  /*27d90*/  IMAD.MOV.U32 R15, RZ, RZ, R8 ;  /* 0x000000ffff0f7224 */ /* 0x000fc400078e0008 */
[----:B------:R-:W-:Y:S01]  /*27da0*/  IMAD.MOV.U32 R14, RZ, RZ, R9 ;  /* 0x000000ffff0e7224 */ /* 0x000fe200078e0009 */
[----:B------:R-:W-:Y:S04]  /*27db0*/  LDS R3, [R0+0x87c00] ;  /* 0x087c000000037984 */ /* 0x000fe80000000800 */
[----:B------:R-:W-:Y:S01]  /*27dc0*/  LDS R2, [R28+0x87c00] ;  /* 0x087c00001c027984 */ /* 0x000fe20000000800 */
        /* <DEDUP_REMOVED lines=13> */
[----:B------:R-:W-:Y:S04]  /*27ea0*/  LDS R22, [R29+0x87c00] ;  /* 0x087c00001d167984 */ /* 0x000fe80000000800 */
[----:B------:R-:W-:Y:S04]  /*27eb0*/  LDS R20, [R29+0x87800] ;  /* 0x087800001d147984 */ /* 0x000fe80000000800 */
[----:B-1----:R-:W3:Y:S01]  /*27ec0*/  LDL R23, [R1+0x1c0] ;  /* 0x0001c00001177983 */ /* 0x002ee20000100800 */
[C---:B--2---:R-:W-:Y:S11]  /*27ed0*/  HMMA.1688.F32.TF32 R4, R24.reuse, R8, R4 ;  /* 0x000000081804723c */ /* 0x044ff60000081004 */
[----:B------:R-:W-:Y:S11]  /*27ee0*/  @!UPT UIADD3 URZ, URZ, URZ, URZ ;  /* 0x0000003f3f3ff290 */ /* 0x000ff6000fffe03f */
[----:B------:R-:W-:Y:S01]  /*27ef0*/  @!UPT UIADD3 URZ, URZ, URZ, URZ ;  /* 0x0000003f3f3ff290 */ /* 0x000fe2000fffe03f */
[----:B------:R-:W-:Y:S04]  /*27f00*/  STL.64 [R1+0x50], R4 ;  /* 0x0000500401007387 */ /* 0x000fe80000100a00 */
[----:B------:R1:W-:Y:S04]  /*27f10*/  STL.64 [R1+0x58], R6 ;  /* 0x0000580601007387 */ /* 0x0003e80000100a00 */
[----:B---3--:R-:W-:Y:S04]  /*27f20*/  LDS R21, [R23+0x87800] ;  /* 0x0878000017157984 */ /* 0x008fe80000000800 */
[----:B-1----:R-:W2:Y:S04]  /*27f30*/  LDL.LU.64 R6, [R1+0xb10] ;  /* 0x000b100001067983 */ /* 0x002ea80000300a00 */
[----:B------:R-:W3:Y:S04]  /*27f40*/  LDL.LU.64 R4, [R1+0xb08] ;  /* 0x000b080001047983 */ /* 0x000ee80000300a00 */
[----:B------:R-:W3:Y:S04]  /*27f50*/  LDL.LU.64 R10, [R1+0xb00] ;  /* 0x000b0000010a7983 */ /* 0x000ee80000300a00 */
[----:B------:R-:W3:Y:S04]  /*27f60*/  LDL.LU.64 R8, [R1+0xaf8] ;  /* 0x000af80001087983 */ /* 0x000ee80000300a00 */
[----:B------:R-:W-:Y:S04]  /*27f70*/  STL [R1+0xae4], R14 ;  /* 0x000ae40e01007387 */ /* 0x000fe80000100800 */
[----:B------:R-:W-:Y:S04]  /*27f80*/  STL [R1+0xae0], R15 ;  /* 0x000ae00f01007387 */ /* 0x000fe80000100800 */
        /* <DEDUP_REMOVED lines=8> */
[----:B------:R-:W3:Y:S04]  /*28010*/  LDL.LU.64 R8, [R1+0xae8] ;  /* 0x000ae80001087983 */ /* 0x000ee80000300a00 */
[----:B--2---:R-:W-:Y:S04]  /*28020*/  STL.64 [R1+0xac0], R6 ;  /* 0x000ac00601007387 */ /* 0x004fe80000100a00 */
[----:B------:R1:W-:Y:S04]  /*28030*/  STL.64 [R1+0xab8], R4 ;  /* 0x000ab80401007387 */ /* 0x0003e80000100a00 */
[----:B-1----:R-:W2:Y:S04]  /*28040*/  LDL.LU R4, [R1+0x110] ;  /* 0x0001100001047983 */ /* 0x002ea80000300800 */
[----:B------:R-:W2:Y:S04]  /*28050*/  LDL.LU R5, [R1+0x114] ;  /* 0x0001140001057983 */ /* 0x000ea80000300800 */
[----:B------:R-:W2:Y:S04]  /*28060*/  LDL.LU R6, [R1+0x118] ;  /* 0x0001180001067983 */ /* 0x000ea80000300800 */
[----:B------:R-:W2:Y:S04]  /*28070*/  LDL.LU R7, [R1+0x11c] ;  /* 0x00011c0001077983 */ /* 0x000ea80000300800 */
[----:B------:R-:W-:Y:S04]  /*28080*/  STL.64 [R1+0xab0], R18 ;  /* 0x000ab01201007387 */ /* 0x000fe80000100a00 */
[----:B------:R-:W-:Y:S01]  /*28090*/  STL.64 [R1+0xaa8], R16 ;  /* 0x000aa81001007387 */ /* 0x000fe20000100a00 */
[C---:B--2---:R-:W-:Y:S11]  /*280a0*/  HMMA.1688.F32.TF32 R4, R24.reuse, R16, R4 ;  /* 0x000000101804723c */ /* 0x044ff60000081004 */
[----:B------:R-:W-:Y:S11]  /*280b0*/  @!UPT UIADD3 URZ, URZ, URZ, URZ ;  /* 0x0000003f3f3ff290 */ /* 0x000ff6000fffe03f */
[----:B------:R-:W-:Y:S01]  /*280c0*/  @!UPT UIADD3 URZ, URZ, URZ, URZ ;  /* 0x0000003f3f3ff290 */ /* 0x000fe2000fffe03f */
[----:B------:R-:W-:Y:S04]  /*280d0*/  STL.64 [R1+0x30], R4 ;  /* 0x0000300401007387 */ /* 0x000fe80000100a00 */
[----:B------:R3:W-:Y:S02]  /*280e0*/  STL.64 [R1+0x38], R6 ;  /* 0x0000380601007387 */ /* 0x0007e40000100a00 */
[----:B---3--:R-:W-:Y:S02]  /*280f0*/  HMMA.1688.F32.TF32 R4, R24, R12, R8 ;  /* 0x0000000c1804723c */ /* 0x008fe40000081008 */
[----:B------:R-:W-:Y:S04]  /*28100*/  LDS R9, [R23+0x87080] ;  /* 0x0870800017097984 */ /* 0x000fe80000000800 */
[----:B------:R-:W-:Y:S04]  /*28110*/  LDS R11, [R23+0x87480] ;  /* 0x08748000170b7984 */ /* 0x000fe80000000800 */
[----:B------:R-:W1:Y:S04]  /*28120*/  LDS R23, [R23+0x87c00] ;  /* 0x087c000017177984 */ /* 0x000e680000000800 */
[----:B------:R-:W-:Y:S04]  /*28130*/  LDS R26, [R0+0x87c80] ;  /* 0x087c8000001a7984 */ /* 0x000fe80000000800 */
[----:B------:R-:W2:Y:S04]  /*28140*/  LDS R27, [R28+0x87c80] ;  /* 0x087c80001c1b7984 */ /* 0x000ea80000000800 */
[----:B------:R-:W-:Y:S04]  /*28150*/  LDS R24, [R0+0x87880] ;  /* 0x0878800000187984 */ /* 0x000fe80000000800 */
[----:B------:R-:W2:Y:S04]  /*28160*/  LDS R25, [R28+0x87880] ;  /* 0x087880001c197984 */ /* 0x000ea80000000800 */
[----:B------:R4:W-:Y:S04]  /*28170*/  STL.64 [R1+0x20], R4 ;  /* 0x0000200401007387 */ /* 0x0009e80000100a00 */
[----:B------:R1:W-:Y:S04]  /*28180*/  STL.64 [R1+0x28], R6 ;  /* 0x0000280601007387 */ /* 0x0003e80000100a00 */
[----:B------:R-:W3:Y:S04]  /*28190*/  LDL.LU R16, [R1+0x100] ;  /* 0x0001000001107983 */ /* 0x000ee80000300800 */
[----:B------:R-:W3:Y:S04]  /*281a0*/  LDL.LU R17, [R1+0x104] ;  /* 0x0001040001117983 */ /* 0x000ee80000300800 */
[----:B------:R-:W3:Y:S04]  /*281b0*/  LDL.LU R18, [R1+0x108] ;  /* 0x0001080001127983 */ /* 0x000ee80000300800 */
[----:B------:R-:W3:Y:S04]  /*281c0*/  LDL.LU R19, [R1+0x10c] ;  /* 0x00010c0001137983 */ /* 0x000ee80000300800 */
[----:B----4-:R-:W4:Y:S04]  /*281d0*/  LDL.LU R4, [R1+0x190] ;  /* 0x0001900001047983 */ /* 0x010f280000300800 */
[----:B------:R-:W4:Y:S04]  /*281e0*/  LDL.LU R5, [R1+0x194] ;  /* 0x0001940001057983 */ /* 0x000f280000300800 */
[----:B-1----:R-:W4:Y:S04]  /*281f0*/  LDL.LU R6, [R1+0x198] ;  /* 0x0001980001067983 */ /* 0x002f280000300800 */
[----:B------:R-:W4:Y:S04]  /*28200*/  LDL.LU R7, [R1+0x19c] ;  /* 0x00019c0001077983 */ /* 0x000f280000300800 */
[----:B------:R-:W-:Y:S04]  /*28210*/  STL.64 [R1+0xa58], R22 ;  /* 0x000a581601007387 */ /* 0x000fe80000100a00 */
[----:B------:R-:W-:Y:S04]  /*28220*/  STL.64 [R1+0xa50], R20 ;  /* 0x000a501401007387 */ /* 0x000fe80000100a00 */
[----:B--2---:R-:W-:Y:S04]  /*28230*/  STL.64 [R1+0xa08], R26 ;  /* 0x000a081a01007387 */ /* 0x004fe80000100a00 */
[----:B------:R1:W-:Y:S04]  /*28240*/  STL.64 [R1+0xa00], R24 ;  /* 0x000a001801007387 */ /* 0x0003e80000100a00 */
[----:B------:R-:W-:Y:S04]  /*28250*/  LDS R8, [R29+0x87080] ;  /* 0x087080001d087984 */ /* 0x000fe80000000800 */
[----:B------:R-:W4:Y:S04]  /*28260*/  LDS R10, [R29+0x87480] ;  /* 0x087480001d0a7984 */ /* 0x000f280000000800 */
        /* <DEDUP_REMOVED lines=8> */
[----:B------:R-:W-:Y:S02]  /*282f0*/  IMAD.MOV.U32 R21, RZ, RZ, R15 ;  /* 0x000000ffff157224 */ /* 0x000fe400078e000f */
        /* <DEDUP_REMOVED lines=18> */
[----:B------:R-:W2:Y:S01]  /*28420*/  LDL.LU R25, [R1+0x94] ;  /* 0x0000940001197983 */ /* 0x000ea20000300800 */
[----:B---3--:R-:W-:-:S02]  /*28430*/  IMAD.MOV.U32 R26, RZ, RZ, R2 ;  /* 0x000000ffff1a7224 */ /* 0x008fc400078e0002 */
[----:B------:R-:W-:Y:S01]  /*28440*/  IMAD.MOV.U32 R27, RZ, RZ, R3 ;  /* 0x000000ffff1b7224 */ /* 0x000fe200078e0003 */
[----:B------:R-:W3:Y:S04]  /*28450*/  LDL.LU R2, [R1+0xad4] ;  /* 0x000ad40001027983 */ /* 0x000ee80000300800 */
[----:B------:R-:W3:Y:S04]  /*28460*/  LDL.LU R3, [R1+0xad0] ;  /* 0x000ad00001037983 */ /* 0x000ee80000300800 */
[----:B------:R-:W-:Y:S04]  /*28470*/  STL.64 [R1+0xa38], R26 ;  /* 0x000a381a01007387 */ /* 0x000fe80000100a00 */
[----:B--2---:R1:W-:Y:S02]  /*28480*/  STL.64 [R1+0xa30], R24 ;  /* 0x000a301801007387 */ /* 0x0043e40000100a00 */
[----:B-1----:R-:W-:-:S02]  /*28490*/  IMAD.MOV.U32 R24, RZ, RZ, R15 ;  /* 0x000000ffff187224 */ /* 0x002fc400078e000f */
[----:B------:R-:W-:Y:S01]  /*284a0*/  IMAD.MOV.U32 R25, RZ, RZ, R14 ;  /* 0x000000ffff197224 */ /* 0x000fe200078e000e */
[----:B------:R-:W2:Y:S01]  /*284b0*/  LDL.LU R15, [R1+0xacc] ;  /* 0x000acc00010f7983 */ /* 0x000ea20000300800 */
[----:B------:R-:W2:Y:S02]  /*284c0*/  LDL.LU R14, [R1+0xac8] ;  /* 0x000ac800010e7983 */ /* 0x000ea40000300800 */
[----:B------:R-:W2:Y:S02]  /*284d0*/  LDL R26, [R1+0x18] ;  /* 0x00001800011a7983 */ /* 0x000ea40000100800 */
[----:B------:R-:W2:Y:S01]  /*284e0*/  LDL R27, [R1+0x1c] ;  /* 0x00001c00011b7983 */ /* 0x000ea20000100800 */
[C---:B----4-:R-:W-:Y:S11]  /*284f0*/  HMMA.1688.F32.TF32 R4, R8.reuse, R24, R4 ;  /* 0x000000180804723c */ /* 0x050ff60000081004 */
[----:B------:R-:W-:Y:S11]  /*28500*/  @!UPT UIADD3 URZ, URZ, URZ, URZ ;  /* 0x0000003f3f3ff290 */ /* 0x000ff6000fffe03f */
[----:B------:R-:W-:Y:S01]  /*28510*/  @!UPT UIADD3 URZ, URZ, URZ, URZ ;  /* 0x0000003f3f3ff290 */ /* 0x000fe2000fffe03f */
[----:B------:R-:W-:Y:S01]  /*28520*/  STL.64 [R1+0x110], R4 ;  /* 0x0001100401007387 */ /* 0x000fe20000100a00 */
[----:B------:R1:W-:Y:S03]  /*28530*/  STL.64 [R1+0x118], R6 ;  /* 0x0001180601007387 */ /* 0x0003e60000100a00 */
[----:B-1----:R-:W4:Y:S01]  /*28540*/  LDL.LU.64 R6, [R1+0xac0] ;  /* 0x000ac00001067983 */ /* 0x002f220000300a00 */
[----:B------:R-:W2:Y:S02]  /*28550*/  LDL.LU.64 R4, [R1+0xab8] ;  /* 0x000ab80001047983 */ /* 0x000ea40000300a00 */
[C---:B--2---:R-:W-:Y:S11]  /*28560*/  HMMA.1688.F32.TF32 R16, R8.reuse, R4, R16 ;  /* 0x000000040810723c */ /* 0x044ff60000081010 */
[----:B------:R-:W-:Y:S11]  /*28570*/  @!UPT UIADD3 URZ, URZ, URZ, URZ ;  /* 0x0000003f3f3ff290 */ /* 0x000ff6000fffe03f */
[----:B------:R-:W-:Y:S01]  /*28580*/  @!UPT UIADD3 URZ, URZ, URZ, URZ ;  /* 0x0000003f3f3ff290 */ /* 0x000fe2000fffe03f */
[----:B------:R-:W-:Y:S01]  /*28590*/  STL.64 [R1+0x100], R16 ;  /* 0x0001001001007387 */ /* 0x000fe20000100a00 */
[----:B------:R1:W-:Y:S03]  /*285a0*/  STL.64 [R1+0x108], R18 ;  /* 0x0001081201007387 */ /* 0x0003e60000100a00 */
[----:B-1----:R-:W2:Y:S01]  /*285b0*/  LDL.LU.64 R18, [R1+0xab0] ;  /* 0x000ab00001127983 */ /* 0x002ea20000300a00 */
[----:B------:R-:W2:Y:S02]  /*285c0*/  LDL.LU.64 R16, [R1+0xaa8] ;  /* 0x000aa80001107983 */ /* 0x000ea40000300a00 */
[----:B----4-:R1:W-:Y:S02]  /*285d0*/  STL.64 [R1+0xa88], R6 ;  /* 0x000a880601007387 */ /* 0x0103e40000100a00 */
[----:B------:R-:W2:Y:S01]  /*285e0*/  LDL.LU R4, [R1+0xc0] ;  /* 0x0000c00001047983 */ /* 0x000ea20000300800 */
[----:B------:R-:W2:Y:S04]  /*285f0*/  LDL.LU R5, [R1+0xc4] ;  /* 0x0000c40001057983 */ /* 0x000ea80000300800 */
[----:B-1----:R-:W2:Y:S01]  /*28600*/  LDL.LU R6, [R1+0xc8] ;  /* 0x0000c80001067983 */ /* 0x002ea20000300800 */
[----:B------:R-:W2:Y:S02]  /*28610*/  LDL.LU R7, [R1+0xcc] ;  /* 0x0000cc0001077983 */ /* 0x000ea40000300800 */
[C---:B--2---:R-:W-:Y:S07]  /*28620*/  HMMA.1688.F32.TF32 R4, R8.reuse, R16, R4 ;  /* 0x000000100804723c */ /* 0x044fee0000081004 */
[----:B------:R-:W-:Y:S11]  /*28630*/  IMAD.MOV.U32 R16, RZ, RZ, R15 ;  /* 0x000000ffff107224 */ /* 0x000ff600078e000f */
[----:B------:R-:W-:Y:S05]  /*28640*/  @!UPT UIADD3 URZ, URZ, URZ, URZ ;  /* 0x0000003f3f3ff290 */ /* 0x000fea000fffe03f */
[----:B------:R1:W-:Y:S01]  /*28650*/  STL.64 [R1+0xc0], R4 ;  /* 0x0000c00401007387 */ /* 0x0003e20000100a00 */
[----:B------:R2:W-:Y:S03]  /*28660*/  STL.64 [R1+0xc8], R6 ;  /* 0x0000c80601007387 */ /* 0x0005e60000100a00 */
[----:B-1----:R-:W4:Y:S01]  /*28670*/  LDL.LU R4, [R1+0xf0] ;  /* 0x0000f00001047983 */ /* 0x002f220000300800 */
[----:B------:R-:W4:Y:S02]  /*28680*/  LDL.LU R5, [R1+0xf4] ;  /* 0x0000f40001057983 */ /* 0x000f240000300800 */
[----:B--2---:R-:W4:Y:S02]  /*28690*/  LDL.LU R6, [R1+0xf8] ;  /* 0x0000f80001067983 */ /* 0x004f240000300800 */
[----:B------:R-:W4:Y:S01]  /*286a0*/  LDL.LU R7, [R1+0xfc] ;  /* 0x0000fc0001077983 */ /* 0x000f220000300800 */
[----:B------:R3:W-:Y:S01]  /*286b0*/  STL.64 [R1+0xa80], R18 ;  /* 0x000a801201007387 */ /* 0x0007e20000100a00 */
[----:B------:R-:W2:Y:S01]  /*286c0*/  LDL.LU R15, [R1+0xaa0] ;  /* 0x000aa000010f7983 */ /* 0x000ea20000300800 */
[----:B------:R-:W-:Y:S01]  /*286d0*/  HMMA.1688.F32.TF32 R8, R8, R12, R20 ;  /* 0x0000000c0808723c */ /* 0x000fe20000081014 */
[----:B------:R-:W4:Y:S01]  /*286e0*/  LDL.LU R17, [R1+0xe4] ;  /* 0x0000e40001117983 */ /* 0x000f220000300800 */
[----:B------:R-:W4:Y:S01]  /*286f0*/  LDL.LU.64 R22, [R1+0xa98] ;  /* 0x000a980001167983 */ /* 0x000f220000300a00 */
[----:B------:R-:W4:Y:S02]  /*28700*/  LDL.LU.64 R20, [R1+0xa90] ;  /* 0x000a900001147983 */ /* 0x000f240000300a00 */
[----:B---3--:R-:W-:-:S02]  /*28710*/  IMAD.MOV.U32 R19, RZ, RZ, R2 ;  /* 0x000000ffff137224 */ /* 0x008fc400078e0002 */
[----:B------:R-:W-:Y:S11]  /*28720*/  IMAD.MOV.U32 R18, RZ, RZ, R3 ;  /* 0x000000ffff127224 */ /* 0x000ff600078e0003 */
[----:B------:R-:W-:Y:S06]  /*28730*/  @!UPT UIADD3 URZ, URZ, URZ, URZ ;  /* 0x0000003f3f3ff290 */ /* 0x000fec000fffe03f */
[----:B------:R-:W-:Y:S01]  /*28740*/  IMAD.MOV.U32 R12, RZ, RZ, R11 ;  /* 0x000000ffff0c7224 */ /* 0x000fe200078e000b */
[----:B------:R-:W-:Y:S01]  /*28750*/  STL [R1+0x70], R8 ;  /* 0x0000700801007387 */ /* 0x000fe20000100800 */
[----:B------:R-:W-:Y:S02]  /*28760*/  IMAD.MOV.U32 R2, RZ, RZ, R9 ;  /* 0x000000ffff027224 */ /* 0x000fe400078e0009 */
[----:B------:R-:W-:Y:S01]  /*28770*/  IMAD.MOV.U32 R3, RZ, RZ, R10 ;  /* 0x000000ffff037224 */ /* 0x000fe200078e000a */
[----:B--2---:R-:W-:Y:S01]  /*28780*/  STL.64 [R1+0xa78], R14 ;  /* 0x000a780e01007387 */ /* 0x004fe20000100a00 */
[----:B------:R1:W-:Y:S03]  /*28790*/  STL [R1+0xa70], R12 ;  /* 0x000a700c01007387 */ /* 0x0003e60000100800 */
[----:B-1----:R-:W2:Y:S01]  /*287a0*/  LDL.LU R12, [R1+0xd0] ;  /* 0x0000d000010c7983 */ /* 0x002ea20000300800 */
[----:B------:R-:W2:Y:S02]  /*287b0*/  LDL.LU R13, [R1+0xd4] ;  /* 0x0000d400010d7983 */ /* 0x000ea40000300800 */
[----:B------:R-:W2:Y:S02]  /*287c0*/  LDL.LU R14, [R1+0xd8] ;  /* 0x0000d800010e7983 */ /* 0x000ea40000300800 */
[----:B------:R-:W2:Y:S01]  /*287d0*/  LDL.LU R15, [R1+0xdc] ;  /* 0x0000dc00010f7983 */ /* 0x000ea20000300800 */
[----:B------:R-:W3:Y:S01]  /*287e0*/  LDL.LU R8, [R1+0x50] ;  /* 0x0000500001087983 */ /* 0x000ee20000300800 */
[----:B------:R-:W3:Y:S02]  /*287f0*/  LDL.LU R9, [R1+0x54] ;  /* 0x0000540001097983 */ /* 0x000ee40000300800 */
[----:B------:R-:W2:Y:S02]  /*28800*/  LDL.LU R10, [R1+0x58] ;  /* 0x00005800010a7983 */ /* 0x000ea40000300800 */
[----:B------:R-:W2:Y:S01]  /*28810*/  LDL.LU R11, [R1+0x5c] ;  /* 0x00005c00010b7983 */ /* 0x000ea20000300800 */
[C---:B----4-:R-:W-:Y:S01]  /*28820*/  HMMA.1688.F32.TF32 R4, R20.reuse, R26, R4 ;  /* 0x0000001a1404723c */ /* 0x050fe20000081004 */
[----:B--2---:R-:W-:Y:S01]  /*28830*/  STL.64 [R1+0xa48], R10 ;  /* 0x000a480a01007387 */ /* 0x004fe20000100a00 */
[----:B---3--:R1:W-:Y:S03]  /*28840*/  STL.64 [R1+0xa40], R8 ;  /* 0x000a400801007387 */ /* 0x0083e60000100a00 */
[----:B-1----:R-:W2:Y:S01]  /*28850*/  LDL.LU R8, [R1+0xa0] ;  /* 0x0000a00001087983 */ /* 0x002ea20000300800 */
[----:B------:R-:W2:Y:S02]  /*28860*/  LDL.LU R9, [R1+0xa4] ;  /* 0x0000a40001097983 */ /* 0x000ea40000300800 */
[----:B------:R-:W3:Y:S02]  /*28870*/  LDL.LU R10, [R1+0xa8] ;  /* 0x0000a800010a7983 */ /* 0x000ee40000300800 */
[----:B------:R-:W3:Y:S02]  /*28880*/  LDL.LU R11, [R1+0xac] ;  /* 0x0000ac00010b7983 */ /* 0x000ee40000300800 */
[----:B---3--:R-:W-:Y:S01]  /*28890*/  STL.64 [R1+0xa68], R10 ;  /* 0x000a680a01007387 */ /* 0x008fe20000100a00 */
[----:B--2---:R1:W-:Y:S03]  /*288a0*/  STL.64 [R1+0xa60], R8 ;  /* 0x000a600801007387 */ /* 0x0043e60000100a00 */
[----:B-1----:R-:W2:Y:S01]  /*288b0*/  LDL.LU R8, [R1+0xb0] ;  /* 0x0000b00001087983 */ /* 0x002ea20000300800 */
[----:B------:R-:W2:Y:S02]  /*288c0*/  LDL.LU R9, [R1+0xb4] ;  /* 0x0000b40001097983 */ /* 0x000ea40000300800 */
[----:B------:R-:W2:Y:S02]  /*288d0*/  LDL.LU R10, [R1+0xb8] ;  /* 0x0000b800010a7983 */ /* 0x000ea40000300800 */
[----:B------:R-:W2:Y:S02]  /*288e0*/  LDL.LU R11, [R1+0xbc] ;  /* 0x0000bc00010b7983 */ /* 0x000ea40000300800 */
[----:B------:R-:W-:Y:S01]  /*288f0*/  STL.64 [R1+0xf0], R4 ;  /* 0x0000f00401007387 */ /* 0x000fe20000100a00 */
[----:B------:R1:W-:Y:S03]  /*28900*/  STL.64 [R1+0xf8], R6 ;  /* 0x0000f80601007387 */ /* 0x0003e60000100a00 */
[----:B-1----:R-:W3:Y:S02]  /*28910*/  LDL.LU.64 R6, [R1+0xa88] ;  /* 0x000a880001067983 */ /* 0x002ee40000300a00 */
[C---:B---3--:R-:W-:Y:S11]  /*28920*/  HMMA.1688.F32.TF32 R16, R20.reuse, R6, R16 ;  /* 0x000000061410723c */ /* 0x048ff60000081010 */
[----:B------:R-:W-:Y:S11]  /*28930*/  @!UPT UIADD3 URZ, URZ, URZ, URZ ;  /* 0x0000003f3f3ff290 */ /* 0x000ff6000fffe03f */
[----:B------:R-:W-:Y:S01]  /*28940*/  @!UPT UIADD3 URZ, URZ, URZ, URZ ;  /* 0x0000003f3f3ff290 */ /* 0x000fe2000fffe03f */
        /* <DEDUP_REMOVED lines=8> */
[----:B-1----:R-:W2:Y:S01]  /*289d0*/  LDL.LU.64 R14, [R1+0xa78] ;  /* 0x000a7800010e7983 */ /* 0x002ea20000300a00 */
[----:B------:R-:W3:Y:S01]  /*289e0*/  LDL.LU R12, [R1+0xa70] ;  /* 0x000a7000010c7983 */ /* 0x000ee20000300800 */
[----:B--2---:R-:W-:Y:S02]  /*289f0*/  HMMA.1688.F32.TF32 R20, R20, R14, R8 ;  /* 0x0000000e1414723c */ /* 0x004fe40000081008 */
[----:B------:R-:W2:Y:S01]  /*28a00*/  LDL.LU.64 R10, [R1+0xa68] ;  /* 0x000a6800010a7983 */ /* 0x000ea20000300a00 */
[----:B------:R-:W2:Y:S11]  /*28a10*/  LDL.LU.64 R8, [R1+0xa60] ;  /* 0x000a600001087983 */ /* 0x000eb60000300a00 */
[----:B------:R-:W-:Y:S09]  /*28a20*/  @!UPT UIADD3 URZ, URZ, URZ, URZ ;  /* 0x0000003f3f3ff290 */ /* 0x000ff2000fffe03f */
[----:B------:R-:W-:Y:S01]  /*28a30*/  STL.64 [R1+0x130], R20 ;  /* 0x0001301401007387 */ /* 0x000fe20000100a00 */
[----:B------:R1:W-:Y:S03]  /*28a40*/  STL.64 [R1+0x138], R22 ;  /* 0x0001381601007387 */ /* 0x0003e60000100a00 */
[----:B-1----:R-:W2:Y:S01]  /*28a50*/  LDL.LU.64 R22, [R1+0xa58] ;  /* 0x000a580001167983 */ /* 0x002ea20000300a00 */
[----:B------:R-:W2:Y:S02]  /*28a60*/  LDL.LU.64 R20, [R1+0xa50] ;  /* 0x000a500001147983 */ /* 0x000ea40000300a00 */
[C---:B--2---:R-:W-:Y:S01]  /*28a70*/  HMMA.1688.F32.TF32 R24, R20.reuse, R26, R8 ;  /* 0x0000001a1418723c */ /* 0x044fe20000081008 */
[----:B------:R-:W2:Y:S01]  /*28a80*/  LDL.LU.64 R10, [R1+0xa48] ;  /* 0x000a4800010a7983 */ /* 0x000ea20000300a00 */
[----:B------:R-:W2:Y:S11]  /*28a90*/  LDL.LU.64 R8, [R1+0xa40] ;  /* 0x000a400001087983 */ /* 0x000eb60000300a00 */
[----:B------:R-:W-:Y:S10]  /*28aa0*/  @!UPT UIADD3 URZ, URZ, URZ, URZ ;  /* 0x0000003f3f3ff290 */ /* 0x000ff4000fffe03f */
[----:B------:R-:W-:Y:S01]  /*28ab0*/  STL.64 [R1+0xa0], R24 ;  /* 0x0000a01801007387 */ /* 0x000fe20000100a00 */
[----:B------:R1:W-:Y:S03]  /*28ac0*/  STL.64 [R1+0xa8], R26 ;  /* 0x0000a81a01007387 */ /* 0x0003e60000100a00 */
[----:B-1----:R-:W4:Y:S01]  /*28ad0*/  LDL.LU.64 R26, [R1+0xa38] ;  /* 0x000a3800011a7983 */ /* 0x002f220000300a00 */
[----:B------:R-:W4:Y:S02]  /*28ae0*/  LDL.LU.64 R24, [R1+0xa30] ;  /* 0x000a300001187983 */ /* 0x000f240000300a00 */
[C---:B----4-:R-:W-:Y:S11]  /*28af0*/  HMMA.1688.F32.TF32 R24, R20.reuse, R6, R24 ;  /* 0x000000061418723c */ /* 0x050ff60000081018 */
[----:B------:R-:W-:Y:S11]  /*28b00*/  @!UPT UIADD3 URZ, URZ, URZ, URZ ;  /* 0x0000003f3f3ff290 */ /* 0x000ff6000fffe03f */
[----:B------:R-:W-:Y:S01]  /*28b10*/  @!UPT UIADD3 URZ, URZ, URZ, URZ ;  /* 0x0000003f3f3ff290 */ /* 0x000fe2000fffe03f */
[----:B------:R-:W-:Y:S01]  /*28b20*/  STL.64 [R1+0x180], R24 ;  /* 0x0001801801007387 */ /* 0x000fe20000100a00 */
[----:B------:R1:W-:Y:S03]  /*28b30*/  STL.64 [R1+0x188], R26 ;  /* 0x0001881a01007387 */ /* 0x0003e60000100a00 */
[----:B-1----:R-:W4:Y:S01]  /*28b40*/  LDL.LU.64 R26, [R1+0xa28] ;  /* 0x000a2800011a7983 */ /* 0x002f220000300a00 */
[----:B------:R-:W4:Y:S02]  /*28b50*/  LDL.LU.64 R24, [R1+0xa20] ;  /* 0x000a200001187983 */ /* 0x000f240000300a00 */
[----:B------:R1:W-:Y:S02]  /*28b60*/  STL.64 [R1+0x9f8], R6 ;  /* 0x0009f80601007387 */ /* 0x0003e40000100a00 */
[----:B-1----:R-:W2:Y:S01]  /*28b70*/  LDL.LU.64 R6, [R1+0x18] ;  /* 0x0000180001067983 */ /* 0x002ea20000300a00 */
[C---:B----4-:R-:W-:Y:S11]  /*28b80*/  HMMA.1688.F32.TF32 R24, R20.reuse, R18, R24 ;  /* 0x000000121418723c */ /* 0x050ff60000081018 */
[----:B------:R-:W-:Y:S11]  /*28b90*/  @!UPT UIADD3 URZ, URZ, URZ, URZ ;  /* 0x0000003f3f3ff290 */ /* 0x000ff6000fffe03f */
[----:B------:R-:W-:Y:S01]  /*28ba0*/  @!UPT UIADD3 URZ, URZ, URZ, URZ ;  /* 0x0000003f3f3ff290 */ /* 0x000fe2000fffe03f */
[----:B------:R-:W-:Y:S01]  /*28bb0*/  STL.64 [R1+0x170], R24 ;  /* 0x0001701801007387 */ /* 0x000fe20000100a00 */
[----:B------:R1:W-:Y:S03]  /*28bc0*/  STL.64 [R1+0x178], R26 ;  /* 0x0001781a01007387 */ /* 0x0003e60000100a00 */
[----:B-1----:R-:W4:Y:S01]  /*28bd0*/  LDL.LU.64 R26, [R1+0xa18] ;  /* 0x000a1800011a7983 */ /* 0x002f220000300a00 */
[----:B------:R-:W4:Y:S02]  /*28be0*/  LDL.LU.64 R24, [R1+0xa10] ;  /* 0x000a100001187983 */ /* 0x000f240000300a00 */
[----:B------:R-:W2:Y:S02]  /*28bf0*/  LDL.LU R17, [R1+0x1c0] ;  /* 0x0001c00001117983 */ /* 0x000ea40000300800 */
[----:B------:R-:W2:Y:S01]  /*28c00*/  LDL.LU R16, [R1+0x1d0] ;  /* 0x0001d00001107983 */ /* 0x000ea20000300800 */
[----:B------:R-:W-:Y:S01]  /*28c10*/  STL.64 [R1+0x9f0], R18 ;  /* 0x0009f01201007387 */ /* 0x000fe20000100a00 */
[----:B----4-:R-:W-:Y:S03]  /*28c20*/  HMMA.1688.F32.TF32 R20, R20, R14, R24 ;  /* 0x0000000e1414723c */ /* 0x010fe60000081018 */
[----:B--2---:R1:W-:Y:S04]  /*28c30*/  STL.64 [R1+0x9e8], R16 ;  /* 0x0009e81001007387 */ /* 0x0043e80000100a00 */
[----:B-1----:R-:W2:Y:S01]  /*28c40*/  LDL.LU R16, [R1+0x40] ;  /* 0x0000400001107983 */ /* 0x002ea20000300800 */
[----:B------:R-:W2:Y:S02]  /*28c50*/  LDL.LU R17, [R1+0x44] ;  /* 0x0000440001117983 */ /* 0x000ea40000300800 */
[----:B------:R-:W2:Y:S02]  /*28c60*/  LDL.LU R18, [R1+0x48] ;  /* 0x0000480001127983 */ /* 0x000ea40000300800 */
[----:B------:R-:W2:Y:S01]  /*28c70*/  LDL.LU R19, [R1+0x4c] ;  /* 0x00004c0001137983 */ /* 0x000ea20000300800 */
[----:B------:R-:W4:Y:S01]  /*28c80*/  LDL.LU R28, [R1+0x1cc] ;  /* 0x0001cc00011c7983 */ /* 0x000f220000300800 */
[----:B------:R-:W2:Y:S02]  /*28c90*/  LDL.LU.64 R26, [R1+0xa08] ;  /* 0x000a0800011a7983 */ /* 0x000ea40000300a00 */
[----:B------:R-:W2:Y:S07]  /*28ca0*/  LDL.LU.64 R24, [R1+0xa00] ;  /* 0x000a000001187983 */ /* 0x000eae0000300a00 */
[----:B------:R1:W-:Y:S01]  /*28cb0*/  STL.64 [R1+0x140], R20 ;  /* 0x0001401401007387 */ /* 0x0003e20000100a00 */
[----:B------:R3:W-:Y:S03]  /*28cc0*/  STL.64 [R1+0x148], R22 ;  /* 0x0001481601007387 */ /* 0x0007e60000100a00 */
[----:B-1----:R-:W4:Y:S01]  /*28cd0*/  LDL.LU R20, [R1+0x20] ;  /* 0x0000200001147983 */ /* 0x002f220000300800 */
[----:B------:R-:W4:Y:S02]  /*28ce0*/  LDL.LU R21, [R1+0x24] ;  /* 0x0000240001157983 */ /* 0x000f240000300800 */
[----:B---3--:R-:W3:Y:S02]  /*28cf0*/  LDL.LU R22, [R1+0x28] ;  /* 0x0000280001167983 */ /* 0x008ee40000300800 */
[----:B------:R-:W3:Y:S01]  /*28d00*/  LDL.LU R23, [R1+0x2c] ;  /* 0x00002c0001177983 */ /* 0x000ee20000300800 */
[C---:B--2---:R-:W-:Y:S01]  /*28d10*/  HMMA.1688.F32.TF32 R8, R24.reuse, R6, R8 ;  /* 0x000000061808723c */ /* 0x044fe20000081008 */
[----:B---3--:R-:W-:Y:S01]  /*28d20*/  STL.64 [R1+0x9e0], R22 ;  /* 0x0009e01601007387 */ /* 0x008fe20000100a00 */
[----:B----4-:R1:W-:Y:S03]  /*28d30*/  STL.64 [R1+0x9d8], R20 ;  /* 0x0009d81401007387 */ /* 0x0103e60000100a00 */
[----:B-1----:R-:W2:Y:S01]  /*28d40*/  LDL.LU R20, [R1+0x30] ;  /* 0x0000300001147983 */ /* 0x002ea20000300800 */
[----:B------:R-:W2:Y:S02]  /*28d50*/  LDL.LU R21, [R1+0x34] ;  /* 0x0000340001157983 */ /* 0x000ea40000300800 */
[----:B------:R-:W2:Y:S02]  /*28d60*/  LDL.LU R22, [R1+0x38] ;  /* 0x0000380001167983 */ /* 0x000ea40000300800 */
[----:B------:R-:W2:Y:S11]  /*28d70*/  LDL.LU R23, [R1+0x3c] ;  /* 0x00003c0001177983 */ /* 0x000eb60000300800 */
[----:B------:R-:W-:Y:S02]  /*28d80*/  @!UPT UIADD3 URZ, URZ, URZ, URZ ;  /* 0x0000003f3f3ff290 */ /* 0x000fe4000fffe03f */
[----:B------:R1:W-:Y:S01]  /*28d90*/  STL.64 [R1+0x50], R8 ;  /* 0x0000500801007387 */ /* 0x0003e20000100a00 */
[----:B------:R3:W-:Y:S02]  /*28da0*/  STL.64 [R1+0x58], R10 ;  /* 0x0000580a01007387 */ /* 0x0007e40000100a00 */
[----:B-1----:R-:W-:Y:S02]  /*28db0*/  IMAD.MOV.U32 R9, RZ, RZ, R7 ;  /* 0x000000ffff097224 */ /* 0x002fe400078e0007 */
[----:B---3--:R-:W-:Y:S02]  /*28dc0*/  IMAD.MOV.U32 R10, RZ, RZ, R6 ;  /* 0x000000ffff0a7224 */ /* 0x008fe400078e0006 */
[----:B------:R-:W3:Y:S02]  /*28dd0*/  LDL.LU.64 R6, [R1+0x9f8] ;  /* 0x0009f80001067983 */ /* 0x000ee40000300a00 */
[C---:B---3--:R-:W-:Y:S11]  /*28de0*/  HMMA.1688.F32.TF32 R16, R24.reuse, R6, R16 ;  /* 0x000000061810723c */ /* 0x048ff60000081010 */
[----:B------:R-:W-:Y:S11]  /*28df0*/  @!UPT UIADD3 URZ, URZ, URZ, URZ ;  /* 0x0000003f3f3ff290 */ /* 0x000ff6000fffe03f */
[----:B------:R-:W-:Y:S01]  /*28e00*/  @!UPT UIADD3 URZ, URZ, URZ, URZ ;  /* 0x0000003f3f3ff290 */ /* 0x000fe2000fffe03f */
[----:B------:R-:W-:Y:S01]  /*28e10*/  STL.64 [R1+0x40], R16 ;  /* 0x0000401001007387 */ /* 0x000fe20000100a00 */
[----:B------:R1:W-:Y:S03]  /*28e20*/  STL.64 [R1+0x48], R18 ;  /* 0x0000481201007387 */ /* 0x0003e60000100a00 */
[----:B-1----:R-:W2:Y:S01]  /*28e30*/  LDL.LU.64 R18, [R1+0x9f0] ;  /* 0x0009f00001127983 */ /* 0x002ea20000300a00 */
[----:B------:R-:W3:Y:S01]  /*28e40*/  LDL.LU.64 R16, [R1+0x9e8] ;  /* 0x0009e80001107983 */ /* 0x000ee20000300a00 */
[----:B--2---:R-:W-:Y:S11]  /*28e50*/  HMMA.1688.F32.TF32 R20, R24, R18, R20 ;  /* 0x000000121814723c */ /* 0x004ff60000081014 */
[----:B------:R-:W-:Y:S11]  /*28e60*/  @!UPT UIADD3 URZ, URZ, URZ, URZ ;  /* 0x0000003f3f3ff290 */ /* 0x000ff6000fffe03f */
[----:B------:R-:W-:Y:S01]  /*28e70*/  @!UPT UIADD3 URZ, URZ, URZ, URZ ;  /* 0x0000003f3f3ff290 */ /* 0x000fe2000fffe03f */
[----:B------:R-:W-:Y:S01]  /*28e80*/  STL.64 [R1+0x190], R20 ;  /* 0x0001901401007387 */ /* 0x000fe20000100a00 */
[----:B------:R1:W-:Y:S03]  /*28e90*/  STL.64 [R1+0x198], R22 ;  /* 0x0001981601007387 */ /* 0x0003e60000100a00 */
[----:B-1----:R-:W2:Y:S01]  /*28ea0*/  LDL.LU.64 R22, [R1+0x9e0] ;  /* 0x0009e00001167983 */ /* 0x002ea20000300a00 */
[----:B------:R-:W2:Y:S03]  /*28eb0*/  LDL.LU.64 R20, [R1+0x9d8] ;  /* 0x0009d80001147983 */ /* 0x000ea60000300a00 */
[----:B------:R-:W1:Y:S01]  /*28ec0*/  S2R R13, SR_TID.X ;  /* 0x00000000000d7919 */ /* 0x000e620000002100 */
[----:B------:R-:W-:Y:S03]  /*28ed0*/  STL.64 [R1+0x9d0], R14 ;  /* 0x0009d00e01007387 */ /* 0x000fe60000100a00 */
[----:B------:R-:W4:Y:S04]  /*28ee0*/  S2R R8, SR_TID.X ;  /* 0x0000000000087919 */ /* 0x000f280000002100 */
[----:B------:R-:W1:Y:S01]  /*28ef0*/  S2R R5, SR_TID.X ;  /* 0x0000000000057919 */ /* 0x000e620000002100 */
[----:B------:R-:W-:-:S06]  /*28f00*/  UISETP.GE.AND UP1, UPT, UR4, UR13, UPT ;  /* 0x0000000d0400728c */ /* 0x000fcc000bf26270 */
[----:B------:R-:W-:Y:S02]  /*28f10*/  PLOP3.LUT P1, PT, PT, PT, UP1, 0x40, 0x0 ;  /* 0x000000000000781c */ /* 0x000fe40003f2e818 */
[----:B----4-:R-:W-:-:S04]  /*28f20*/  SHF.R.U32.HI R4, RZ, 0x6, R8 ;  /* 0x00000006ff047819 */ /* 0x010fc80000011608 */
[----:B------:R-:W-:Y:S01]  /*28f30*/  SGXT.U32 R4, R4, 0x3 ;  /* 0x000000030404781a */ /* 0x000fe20000000000 */
[----:B-1----:R-:W-:-:S04]  /*28f40*/  IMAD.SHL.U32 R5, R5, 0x4, RZ ;  /* 0x0000000405057824 */ /* 0x002fc800078e00ff */
[----:B------:R-:W-:Y:S01]  /*28f50*/  IMAD R11, R4, c[0x0][0x188], RZ ;  /* 0x00006200040b7a24 */ /* 0x000fe200078e02ff */
[----:B------:R-:W-:Y:S02]  /*28f60*/  LOP3.LUT R5, R5, 0x7fc, RZ, 0xc0, !PT ;  /* 0x000007fc05057812 */ /* 0x000fe400078ec0ff */
[----:B------:R-:W-:Y:S01]  /*28f70*/  SHF.R.U32.HI R8, RZ, 0x1, R8 ;  /* 0x00000001ff087819 */ /* 0x000fe20000011608 */
[----:B------:R-:W-:-:S03]  /*28f80*/  UIADD3 UR11, UR11, 0x1, URZ ;  /* 0x000000010b0b7890 */ /* 0x000fc6000fffe03f */
[----:B------:R-:W-:Y:S01]  /*28f90*/  LOP3.LUT R8, R5, 0x60, R8, 0x78, !PT ;  /* 0x0000006005087812 */ /* 0x000fe200078e7808 */
[----:B------:R-:W-:-:S04]  /*28fa0*/  UISETP.GT.AND UP0, UPT, UR11, 0x1, UPT ;  /* 0x000000010b00788c */ /* 0x000fc8000bf04270 */
[----:B------:R-:W-:Y:S01]  /*28fb0*/  USEL UR11, UR11, URZ, !UP0 ;  /* 0x0000003f0b0b7287 */ /* 0x000fe2000c000000 */
[----:B--2---:R-:W-:Y:S07]  /*28fc0*/  HMMA.1688.F32.TF32 R20, R24, R14, R20 ;  /* 0x0000000e1814723c */ /* 0x004fee0000081014 */
[----:B------:R-:W-:-:S04]  /*28fd0*/  SHF.R.U32.HI R27, RZ, 0x6, R13 ;  /* 0x00000006ff1b7819 */ /* 0x000fc8000001160d */
[----:B------:R-:W-:Y:S11]  /*28fe0*/  SGXT.U32 R27, R27, 0x3 ;  /* 0x000000031b1b781a */ /* 0x000ff60000000000 */
[----:B------:R-:W-:Y:S01]  /*28ff0*/  @!UPT UIADD3 URZ, URZ, URZ, URZ ;  /* 0x0000003f3f3ff290 */ /* 0x000fe2000fffe03f */
[----:B------:R-:W-:Y:S01]  /*29000*/  STL.64 [R1+0x30], R20 ;  /* 0x0000301401007387 */ /* 0x000fe20000100a00 */
[----:B------:R-:W-:Y:S02]  /*29010*/  STL.64 [R1+0x38], R22 ;  /* 0x0000381601007387 */ /* 0x000fe40000100a00 */
[----:B------:R1:W-:Y:S02]  /*29020*/  STL.64 [R1+0x9c8], R12 ;  /* 0x0009c80c01007387 */ /* 0x0003e40000100a00 */
[----:B------:R-:W-:Y:S01]  /*29030*/  STL [R1+0x9c0], R27 ;  /* 0x0009c01b01007387 */ /* 0x000fe20000100800 */
[----:B------:R-:W-:Y:S01]  /*29040*/  ISETP.GE.AND P0, PT, R27, UR10, PT ;  /* 0x0000000a1b007c0c */ /* 0x000fe2000bf06270 */
[----:B------:R-:W-:Y:S04]  /*29050*/  LDS R22, [R29+0x87c80] ;  /* 0x087c80001d167984 */ /* 0x000fe80000000800 */
[----:B---3--:R-:W-:Y:S04]  /*29060*/  LDS R21, [R17+0x87880] ;  /* 0x0878800011157984 */ /* 0x008fe80000000800 */
[----:B------:R2:W-:Y:S04]  /*29070*/  LDS R23, [R17+0x87c80] ;  /* 0x087c800011177984 */ /* 0x0005e80000000800 */
[----:B-1----:R-:W3:Y:S01]  /*29080*/  LDL R12, [R1+0x62c] ;  /* 0x00062c00010c7983 */ /* 0x002ee20000100800 */
[C---:B------:R-:W-:Y:S01]  /*29090*/  IMAD R20, R4.reuse, c[0x0][0x188], RZ ;  /* 0x0000620004147a24 */ /* 0x040fe200078e02ff */
[----:B------:R-:W-:Y:S01]  /*290a0*/  SEL R0, RZ, 0x4, P0 ;  /* 0x00000004ff007807 */ /* 0x000fe20000000000 */
[----:B------:R-:W-:-:S03]  /*290b0*/  IMAD R4, R4, c[0x0][0x188], RZ ;  /* 0x0000620004047a24 */ /* 0x000fc600078e02ff */
[----:B------:R-:W-:Y:S02]  /*290c0*/  SHF.R.S32.HI R20, RZ, 0x1f, R20 ;  /* 0x0000001fff147819 */ /* 0x000fe40000011414 */
[----:B------:R-:W-:Y:S01]  /*290d0*/  SEL R0, R0, RZ, P1 ;  /* 0x000000ff00007207 */ /* 0x000fe20000800000 */
[----:B------:R-:W-:Y:S01]  /*290e0*/  LEA R4, P1, R4, R16, 0x2 ;  /* 0x0000001004047211 */ /* 0x000fe200078210ff */
[----:B------:R-:W-:Y:S02]  /*290f0*/  SHF.L.U64.HI R11, R11, 0x2, R20 ;  /* 0x000000020b0b7819 */ /* 0x000fe40000010214 */
[----:B------:R1:W4:Y:S01]  /*29100*/  LDS R20, [R29+0x87880] ;  /* 0x087880001d147984 */ /* 0x0003220000000800 */
[----:B------:R-:W-:Y:S02]  /*29110*/  BAR.SYNC.DEFER_BLOCKING 0x0 ;  /* 0x0000000000007b1d */ /* 0x000fe40000010000 */
[----:B------:R-:W-:-:S04]  /*29120*/  IMAD.X R5, R28, 0x1, R11, P1 ;  /* 0x000000011c057824 */ /* 0x000fc800008e060b */
[----:B------:R-:W1:Y:S01]  /*29130*/  S2R R11, SR_TID.X ;  /* 0x00000000000b7919 */ /* 0x000e620000002100 */
[----:B------:R-:W-:Y:S01]  /*29140*/  ISETP.NE.U32.AND P0, PT, R0, RZ, PT ;  /* 0x000000ff0000720c */ /* 0x000fe20003f05070 */
[----:B------:R-:W-:Y:S02]  /*29150*/  IMAD.U32 R0, RZ, RZ, UR11 ;  /* 0x0000000bff007e24 */ /* 0x000fe4000f8e00ff */
[----:B--2---:R-:W2:Y:S02]  /*29160*/  S2R R17, SR_TID.X ;  /* 0x0000000000117919 */ /* 0x004ea40000002100 */
[----:B------:R-:W-:-:S05]  /*29170*/  IMAD R0, R0, 0x8000, R8 ;  /* 0x0000800000007824 */ /* 0x000fca00078e0208 */
[----:B------:R-:W-:Y:S02]  /*29180*/  IADD3 R8, R0, 0x100000, RZ ;  /* 0x0010000000087810 */ /* 0x000fe40007ffe0ff */
[----:B------:R-:W-:-:S03]  /*29190*/  PLOP3.LUT P1, PT, PT, PT, UP1, 0x40, 0x0 ;  /* 0x000000000000781c */ /* 0x000fc60003f2e818 */
[----:B------:R-:W-:Y:S01]  /*291a0*/  @!PT LDS RZ, [RZ] ;  /* 0x00000000fffff984 */ /* 0x000fe20000000800 */
[----:B------:R-:W-:Y:S01]  /*291b0*/  @!PT LDS RZ, [RZ] ;  /* 0x00000000fffff984 */ /* 0x000fe20000000800 */
[----:B------:R-:W-:Y:S01]  /*291c0*/  @!PT LDS RZ, [RZ] ;  /* 0x00000000fffff984 */ /* 0x000fe20000000800 */
[----:B------:R2:W-:Y:S01]  /*291d0*/  LDGSTS.E [R8+-0x80000], [R4.64], P0 ;  /* 0x8000000004087fae */ /* 0x0005e2000812184e */
[----:B-1----:R-:W-:-:S04]  /*291e0*/  LEA.HI R11, R11, 0x8, RZ, 0x1a ;  /* 0x000000080b0b7811 */ /* 0x002fc800078fd0ff */
[C---:B------:R-:W-:Y:S01]  /*291f0*/  ISETP.GE.AND P0, PT, R11.reuse, UR10, PT ;  /* 0x0000000a0b007c0c */ /* 0x040fe2000bf06270 */
[----:B------:R-:W-:-:S03]  /*29200*/  IMAD R26, R11, c[0x0][0x188], RZ ;  /* 0x000062000b1a7a24 */ /* 0x000fc600078e02ff */
[----:B--2---:R-:W-:Y:S02]  /*29210*/  SEL R4, RZ, 0x4, P0 ;  /* 0x00000004ff047807 */ /* 0x004fe40000000000 */
[----:B------:R-:W-:Y:S02]  /*29220*/  SHF.R.U32.HI R17, RZ, 0x6, R17 ;  /* 0x00000006ff117819 */ /* 0x000fe40000011611 */
[----:B------:R-:W-:Y:S02]  /*29230*/  SHF.R.S32.HI R11, RZ, 0x1f, R26 ;  /* 0x0000001fff0b7819 */ /* 0x000fe4000001141a */
[----:B------:R-:W-:Y:S02]  /*29240*/  SEL R4, R4, RZ, P1 ;  /* 0x000000ff04047207 */ /* 0x000fe40000800000 */
[----:B------:R-:W-:Y:S02]  /*29250*/  SGXT.U32 R17, R17, 0x3 ;  /* 0x000000031111781a */ /* 0x000fe40000000000 */
[----:B------:R-:W-:-:S02]  /*29260*/  SHF.L.U64.HI R11, R26, 0x2, R11 ;  /* 0x000000021a0b7819 */ /* 0x000fc4000001020b */
[----:B------:R-:W-:Y:S01]  /*29270*/  ISETP.NE.U32.AND P0, PT, R4, RZ, PT ;  /* 0x000000ff0400720c */ /* 0x000fe20003f05070 */
[----:B------:R-:W-:-:S05]  /*29280*/  LEA R4, P1, R26, R16, 0x2 ;  /* 0x000000101a047211 */ /* 0x000fca00078210ff */
[----:B------:R-:W-:Y:S01]  /*29290*/  IMAD.X R5, R28, 0x1, R11, P1 ;  /* 0x000000011c057824 */ /* 0x000fe200008e060b */
[----:B------:R-:W-:Y:S02]  /*292a0*/  LOP3.LUT R11, R17, 0x10, RZ, 0xfc, !PT ;  /* 0x00000010110b7812 */ /* 0x000fe400078efcff */
[----:B------:R-:W1:Y:S04]  /*292b0*/  S2R R17, SR_TID.X ;  /* 0x0000000000117919 */ /* 0x000e680000002100 */
[----:B------:R2:W-:Y:S01]  /*292c0*/  LDGSTS.E [R8+-0x7f800], [R4.64], P0 ;  /* 0x8080000004087fae */ /* 0x0005e2000812184e */
[----:B------:R-:W-:Y:S02]  /*292d0*/  ISETP.GE.AND P0, PT, R11, UR10, PT ;  /* 0x0000000a0b007c0c */ /* 0x000fe4000bf06270 */
[----:B-1----:R-:W-:-:S04]  /*292e0*/  SHF.R.U32.HI R11, RZ, 0x6, R17 ;  /* 0x00000006ff0b7819 */ /* 0x002fc80000011611 */
[----:B------:R-:W-:Y:S01]  /*292f0*/  SGXT.U32 R11, R11, 0x3 ;  /* 0x000000030b0b781a */ /* 0x000fe20000000000 */
[----:B------:R-:W-:-:S04]  /*29300*/  IMAD.MOV.U32 R17, RZ, RZ, c[0x0][0x188] ;  /* 0x00006200ff117624 */ /* 0x000fc800078e00ff */
[C---:B------:R-:W-:Y:S02]  /*29310*/  IMAD R14, R11.reuse, c[0x0][0x188], RZ ;  /* 0x000062000b0e7a24 */ /* 0x040fe400078e02ff */
[C---:B------:R-:W-:Y:S02]  /*29320*/  IMAD R13, R11.reuse, c[0x0][0x188], RZ ;  /* 0x000062000b0d7a24 */ /* 0x040fe400078e02ff */
[----:B------:R-:W-:Y:S02]  /*29330*/  IMAD R11, R11, c[0x0][0x188], RZ ;  /* 0x000062000b0b7a24 */ /* 0x000fe400078e02ff */
[C---:B------:R-:W-:Y:S02]  /*29340*/  IMAD R14, R17.reuse, 0x10, R14 ;  /* 0x00000010110e7824 */ /* 0x040fe400078e020e */
[C---:B------:R-:W-:Y:S02]  /*29350*/  IMAD R13, R17.reuse, 0x10, R13 ;  /* 0x00000010110d7824 */ /* 0x040fe400078e020d */
[----:B------:R-:W-:-:S02]  /*29360*/  IMAD R11, R17, 0x10, R11 ;  /* 0x00000010110b7824 */ /* 0x000fc400078e020b */
[----:B------:R-:W1:Y:S01]  /*29370*/  S2R R17, SR_TID.X ;  /* 0x0000000000117919 */ /* 0x000e620000002100 */
[----:B------:R-:W-:Y:S02]  /*29380*/  PLOP3.LUT P1, PT, PT, PT, UP1, 0x40, 0x0 ;  /* 0x000000000000781c */ /* 0x000fe40003f2e818 */
[----:B--2---:R-:W-:Y:S02]  /*29390*/  SEL R4, RZ, 0x4, P0 ;  /* 0x00000004ff047807 */ /* 0x004fe40000000000 */
[----:B------:R-:W-:Y:S02]  /*293a0*/  SHF.R.S32.HI R14, RZ, 0x1f, R14 ;  /* 0x0000001fff0e7819 */ /* 0x000fe4000001140e */
[----:B------:R-:W-:Y:S02]  /*293b0*/  SEL R4, R4, RZ, P1 ;  /* 0x000000ff04047207 */ /* 0x000fe40000800000 */
[----:B------:R-:W-:Y:S02]  /*293c0*/  SHF.L.U64.HI R13, R13, 0x2, R14 ;  /* 0x000000020d0d7819 */ /* 0x000fe4000001020e */
[----:B------:R-:W2:Y:S01]  /*293d0*/  LDL R14, [R1+0x624] ;  /* 0x00062400010e7983 */ /* 0x000ea20000100800 */
[----:B------:R-:W-:Y:S01]  /*293e0*/  ISETP.NE.U32.AND P0, PT, R4, RZ, PT ;  /* 0x000000ff0400720c */ /* 0x000fe20003f05070 */
[----:B------:R-:W-:-:S05]  /*293f0*/  LEA R4, P1, R11, R16, 0x2 ;  /* 0x000000100b047211 */ /* 0x000fca00078210ff */
[----:B------:R-:W-:Y:S01]  /*29400*/  IMAD.X R5, R28, 0x1, R13, P1 ;  /* 0x000000011c057824 */ /* 0x000fe200008e060d */
[----:B-1----:R-:W-:-:S06]  /*29410*/  LEA.HI R11, R17, 0x18, RZ, 0x1a ;  /* 0x00000018110b7811 */ /* 0x002fcc00078fd0ff */
[----:B------:R1:W-:Y:S04]  /*29420*/  LDGSTS.E [R8+-0x7f000], [R4.64], P0 ;  /* 0x8100000004087fae */ /* 0x0003e8000812184e */
[----:B------:R-:W2:Y:S01]  /*29430*/  LDL R13, [R1+0x658] ;  /* 0x00065800010d7983 */ /* 0x000ea20000100800 */
[C---:B------:R-:W-:Y:S02]  /*29440*/  ISETP.GE.AND P0, PT, R11.reuse, UR10, PT ;  /* 0x0000000a0b007c0c */ /* 0x040fe4000bf06270 */
[----:B------:R-:W-:Y:S01]  /*29450*/  PLOP3.LUT P1, PT, PT, PT, UP1, 0x40, 0x0 ;  /* 0x000000000000781c */ /* 0x000fe20003f2e818 */
[----:B------:R-:W-:Y:S01]  /*29460*/  IMAD R26, R11, c[0x0][0x188], RZ ;  /* 0x000062000b1a7a24 */ /* 0x000fe200078e02ff */
[----:B------:R-:W-:Y:S02]  /*29470*/  SHF.R.U32.HI R17, RZ, 0x6, R17 ;  /* 0x00000006ff117819 */ /* 0x000fe40000011611 */
[----:B-1----:R-:W-:-:S02]  /*29480*/  SEL R4, RZ, 0x4, P0 ;  /* 0x00000004ff047807 */ /* 0x002fc40000000000 */
[----:B------:R-:W-:Y:S02]  /*29490*/  SHF.R.S32.HI R11, RZ, 0x1f, R26 ;  /* 0x0000001fff0b7819 */ /* 0x000fe4000001141a */
[----:B------:R-:W-:Y:S02]  /*294a0*/  SEL R4, R4, RZ, P1 ;  /* 0x000000ff04047207 */ /* 0x000fe40000800000 */
[----:B------:R-:W-:Y:S02]  /*294b0*/  SHF.L.U64.HI R11, R26, 0x2, R11 ;  /* 0x000000021a0b7819 */ /* 0x000fe4000001020b */
[----:B------:R-:W-:Y:S02]  /*294c0*/  SGXT.U32 R17, R17, 0x3 ;  /* 0x000000031111781a */ /* 0x000fe40000000000 */
        /* <DEDUP_REMOVED lines=10> */
[----:B------:R-:W-:-:S04]  /*29570*/  IMAD R11, R11, c[0x0][0x188], RZ ;  /* 0x000062000b0b7a24 */ /* 0x000fc800078e02ff */
[----:B------:R-:W-:-:S04]  /*29580*/  IMAD R11, R17, 0x10, R11 ;  /* 0x00000010110b7824 */ /* 0x000fc800078e020b */
[----:B------:R-:W-:Y:S02]  /*29590*/  IMAD R11, R17, 0x10, R11 ;  /* 0x00000010110b7824 */ /* 0x000fe400078e020b */
[----:B------:R-:W1:Y:S01]  /*295a0*/  S2R R17, SR_TID.X ;  /* 0x0000000000117919 */ /* 0x000e620000002100 */
[----:B------:R-:W-:Y:S02]  /*295b0*/  PLOP3.LUT P1, PT, PT, PT, UP1, 0x40, 0x0 ;  /* 0x000000000000781c */ /* 0x000fe40003f2e818 */
[----:B------:R-:W-:Y:S01]  /*295c0*/  SEL R4, RZ, 0x4, P0 ;  /* 0x00000004ff047807 */ /* 0x000fe20000000000 */
[----:B------:R-:W-:-:S03]  /*295d0*/  IMAD.SHL.U32 R11, R11, 0x4, RZ ;  /* 0x000000040b0b7824 */ /* 0x000fc600078e00ff */
[----:B------:R-:W-:-:S04]  /*295e0*/  SEL R4, R4, RZ, P1 ;  /* 0x000000ff04047207 */ /* 0x000fc80000800000 */
[----:B------:R-:W-:Y:S01]  /*295f0*/  ISETP.NE.U32.AND P0, PT, R4, RZ, PT ;  /* 0x000000ff0400720c */ /* 0x000fe20003f05070 */
[----:B------:R-:W-:Y:S01]  /*29600*/  IADD3 R4, P1, R11, R16, RZ ;  /* 0x000000100b047210 */ /* 0x000fe20007f3e0ff */
[----:B-1----:R-:W-:-:S05]  /*29610*/  LEA.HI R11, R17, 0x28, RZ, 0x1a ;  /* 0x00000028110b7811 */ /* 0x002fca00078fd0ff */
[----:B------:R-:W-:Y:S02]  /*29620*/  IMAD R26, R11, c[0x0][0x188], RZ ;  /* 0x000062000b1a7a24 */ /* 0x000fe400078e02ff */
[----:B---3--:R-:W-:-:S05]  /*29630*/  IMAD.X R5, R28, 0x1, R12, P1 ;  /* 0x000000011c057824 */ /* 0x008fca00008e060c */
[----:B------:R1:W-:Y:S01]  /*29640*/  LDGSTS.E [R8+-0x7e000], [R4.64], P0 ;  /* 0x8200000004087fae */ /* 0x0003e2000812184e */
[----:B------:R-:W-:Y:S02]  /*29650*/  ISETP.GE.AND P0, PT, R11, UR10, PT ;  /* 0x0000000a0b007c0c */ /* 0x000fe4000bf06270 */
[----:B------:R-:W-:Y:S01]  /*29660*/  PLOP3.LUT P1, PT, PT, PT, UP1, 0x40, 0x0 ;  /* 0x000000000000781c */ /* 0x000fe20003f2e818 */
[----:B------:R-:W-:Y:S01]  /*29670*/  IMAD.SHL.U32 R12, R26, 0x4, RZ ;  /* 0x000000041a0c7824 */ /* 0x000fe200078e00ff */
[----:B-1----:R-:W-:-:S04]  /*29680*/  SEL R4, RZ, 0x4, P0 ;  /* 0x00000004ff047807 */ /* 0x002fc80000000000 */
[----:B------:R-:W-:Y:S02]  /*29690*/  SEL R4, R4, RZ, P1 ;  /* 0x000000ff04047207 */ /* 0x000fe40000800000 */
[----:B------:R-:W-:Y:S02]  /*296a0*/  SHF.R.S32.HI R11, RZ, 0x1f, R26 ;  /* 0x0000001fff0b7819 */ /* 0x000fe4000001141a */
[----:B------:R-:W-:Y:S01]  /*296b0*/  ISETP.NE.U32.AND P0, PT, R4, RZ, PT ;  /* 0x000000ff0400720c */ /* 0x000fe20003f05070 */
[----:B------:R-:W-:Y:S02]  /*296c0*/  IADD3 R4, P1, R12, R16, RZ ;  /* 0x000000100c047210 */ /* 0x000fe40007f3e0ff */
[----:B------:R-:W3:Y:S01]  /*296d0*/  LDL R12, [R1+0x650] ;  /* 0x00065000010c7983 */ /* 0x000ee20000100800 */
[----:B------:R-:W-:-:S05]  /*296e0*/  SHF.L.U64.HI R11, R26, 0x2, R11 ;  /* 0x000000021a0b7819 */ /* 0x000fca000001020b */
[----:B------:R-:W-:Y:S02]  /*296f0*/  IMAD.X R5, R28, 0x1, R11, P1 ;  /* 0x000000011c057824 */ /* 0x000fe400008e060b */
[----:B------:R-:W4:Y:S01]  /*29700*/  LDL R11, [R1+0x61c] ;  /* 0x00061c00010b7983 */ /* 0x000f220000100800 */
[----:B------:R-:W-:-:S03]  /*29710*/  SHF.R.U32.HI R17, RZ, 0x6, R17 ;  /* 0x00000006ff117819 */ /* 0x000fc60000011611 */
[----:B------:R1:W-:Y:S01]  /*29720*/  LDGSTS.E [R8+-0x7d800], [R4.64], P0 ;  /* 0x8280000004087fae */ /* 0x0003e2000812184e */
[----:B------:R-:W-:-:S04]  /*29730*/  SGXT.U32 R17, R17, 0x3 ;  /* 0x000000031111781a */ /* 0x000fc80000000000 */
[----:B------:R-:W-:Y:S02]  /*29740*/  LOP3.LUT R15, R17, 0x30, RZ, 0xfc, !PT ;  /* 0x00000030110f7812 */ /* 0x000fe400078efcff */
[----:B------:R-:W2:Y:S02]  /*29750*/  S2R R17, SR_TID.X ;  /* 0x0000000000117919 */ /* 0x000ea40000002100 */
[----:B------:R-:W-:Y:S02]  /*29760*/  ISETP.GE.AND P0, PT, R15, UR10, PT ;  /* 0x0000000a0f007c0c */ /* 0x000fe4000bf06270 */
[----:B------:R-:W-:Y:S02]  /*29770*/  PLOP3.LUT P1, PT, PT, PT, UP1, 0x40, 0x0 ;  /* 0x000000000000781c */ /* 0x000fe40003f2e818 */
[----:B-1----:R-:W-:-:S04]  /*29780*/  SEL R4, RZ, 0x4, P0 ;  /* 0x00000004ff047807 */ /* 0x002fc80000000000 */
[----:B------:R-:W-:-:S04]  /*29790*/  SEL R4, R4, RZ, P1 ;  /* 0x000000ff04047207 */ /* 0x000fc80000800000 */
[----:B------:R-:W-:Y:S02]  /*297a0*/  ISETP.NE.U32.AND P0, PT, R4, RZ, PT ;  /* 0x000000ff0400720c */ /* 0x000fe40003f05070 */
[----:B--2---:R-:W-:Y:S01]  /*297b0*/  IADD3 R4, P1, R13, R16, RZ ;  /* 0x000000100d047210 */ /* 0x004fe20007f3e0ff */
[----:B------:R-:W-:-:S04]  /*297c0*/  LEA.HI R13, R17, 0x38, RZ, 0x1a ;  /* 0x00000038110d7811 */ /* 0x000fc800078fd0ff */
[----:B------:R-:W-:-:S06]  /*297d0*/  IMAD.X R5, R28, 0x1, R14, P1 ;  /* 0x000000011c057824 */ /* 0x000fcc00008e060e */
[----:B------:R1:W-:Y:S01]  /*297e0*/  LDGSTS.E [R8+-0x7d000], [R4.64], P0 ;  /* 0x8300000004087fae */ /* 0x0003e2000812184e */
[C---:B------:R-:W-:Y:S02]  /*297f0*/  ISETP.GE.AND P0, PT, R13.reuse, UR10, PT ;  /* 0x0000000a0d007c0c */ /* 0x040fe4000bf06270 */
[----:B------:R-:W-:Y:S01]  /*29800*/  PLOP3.LUT P1, PT, PT, PT, UP1, 0x40, 0x0 ;  /* 0x000000000000781c */ /* 0x000fe20003f2e818 */
[----:B------:R-:W-:Y:S01]  /*29810*/  IMAD R26, R13, c[0x0][0x188], RZ ;  /* 0x000062000d1a7a24 */ /* 0x000fe200078e02ff */
[----:B-1----:R-:W-:-:S03]  /*29820*/  SEL R4, RZ, 0x4, P0 ;  /* 0x00000004ff047807 */ /* 0x002fc60000000000 */
[----:B------:R-:W-:Y:S01]  /*29830*/  IMAD.SHL.U32 R13, R26, 0x4, RZ ;  /* 0x000000041a0d7824 */ /* 0x000fe200078e00ff */
[----:B------:R-:W-:Y:S02]  /*29840*/  SEL R4, R4, RZ, P1 ;  /* 0x000000ff04047207 */ /* 0x000fe40000800000 */
[----:B------:R-:W-:Y:S02]  /*29850*/  SHF.R.S32.HI R14, RZ, 0x1f, R26 ;  /* 0x0000001fff0e7819 */ /* 0x000fe4000001141a */
[----:B------:R-:W-:Y:S02]  /*29860*/  SHF.R.U32.HI R17, RZ, 0x6, R17 ;  /* 0x00000006ff117819 */ /* 0x000fe40000011611 */
[----:B------:R-:W-:Y:S02]  /*29870*/  ISETP.NE.U32.AND P0, PT, R4, RZ, PT ;  /* 0x000000ff0400720c */ /* 0x000fe40003f05070 */
[----:B------:R-:W-:Y:S01]  /*29880*/  SHF.L.U64.HI R14, R26, 0x2, R14 ;  /* 0x000000021a0e7819 */ /* 0x000fe2000001020e */
[----:B------:R-:W-:Y:S01]  /*29890*/  IADD3 R4, P1, R13, R16, RZ ;  /* 0x000000100d047210 */ /* 0x000fe20007f3e0ff */
[----:B------:R-:W-:-:S04]  /*298a0*/  SGXT.U32 R17, R17, 0x3 ;  /* 0x000000031111781a */ /* 0x000fc80000000000 */
[----:B------:R-:W-:Y:S01]  /*298b0*/  IMAD.X R5, R28, 0x1, R14, P1 ;  /* 0x000000011c057824 */ /* 0x000fe200008e060e */
[----:B------:R-:W-:-:S04]  /*298c0*/  LOP3.LUT R13, R17, 0x40, RZ, 0xfc, !PT ;  /* 0x00000040110d7812 */ /* 0x000fc800078efcff */
[----:B------:R1:W-:Y:S01]  /*298d0*/  LDGSTS.E [R8+-0x7c800], [R4.64], P0 ;  /* 0x8380000004087fae */ /* 0x0003e2000812184e */
[----:B------:R-:W-:Y:S02]  /*298e0*/  ISETP.GE.AND P0, PT, R13, UR10, PT ;  /* 0x0000000a0d007c0c */ /* 0x000fe4000bf06270 */
[----:B------:R-:W-:Y:S02]  /*298f0*/  PLOP3.LUT P1, PT, PT, PT, UP1, 0x40, 0x0 ;  /* 0x000000000000781c */ /* 0x000fe40003f2e818 */
[----:B-1----:R-:W-:-:S04]  /*29900*/  SEL R4, RZ, 0x4, P0 ;  /* 0x00000004ff047807 */ /* 0x002fc80000000000 */
[----:B------:R-:W-:-:S04]  /*29910*/  SEL R4, R4, RZ, P1 ;  /* 0x000000ff04047207 */ /* 0x000fc80000800000 */
[----:B------:R-:W-:Y:S02]  /*29920*/  ISETP.NE.U32.AND P0, PT, R4, RZ, PT ;  /* 0x000000ff0400720c */ /* 0x000fe40003f05070 */
[----:B---3--:R-:W-:Y:S02]  /*29930*/  IADD3 R4, P1, R12, R16, RZ ;  /* 0x000000100c047210 */ /* 0x008fe40007f3e0ff */
[----:B------:R-:W2:Y:S01]  /*29940*/  LDL.LU R12, [R1+0x110] ;  /* 0x00011000010c7983 */ /* 0x000ea20000300800 */
[----:B------:R-:W2:Y:S02]  /*29950*/  LDL.LU R13, [R1+0x114] ;  /* 0x00011400010d7983 */ /* 0x000ea40000300800 */
[----:B------:R-:W2:Y:S02]  /*29960*/  LDL.LU R14, [R1+0x118] ;  /* 0x00011800010e7983 */ /* 0x000ea40000300800 */
[----:B------:R-:W2:Y:S01]  /*29970*/  LDL.LU R15, [R1+0x11c] ;  /* 0x00011c00010f7983 */ /* 0x000ea20000300800 */
[----:B------:R-:W3:Y:S01]  /*29980*/  LDL R29, [R1+0x63c] ;  /* 0x00063c00011d7983 */ /* 0x000ee20000100800 */
[----:B----4-:R-:W-:-:S03]  /*29990*/  IMAD.X R5, R28, 0x1, R11, P1 ;  /* 0x000000011c057824 */ /* 0x010fc600008e060b */
[----:B------:R-:W4:Y:S04]  /*299a0*/  LDL R11, [R1+0x614] ;  /* 0x00061400010b7983 */ /* 0x000f280000100800 */
[----:B------:R-:W1:Y:S04]  /*299b0*/  S2R R17, SR_TID.X ;  /* 0x0000000000117919 */ /* 0x000e680000002100 */
[----:B------:R1:W-:Y:S01]  /*299c0*/  LDGSTS.E [R8+-0x7c000], [R4.64], P0 ;  /* 0x8400000004087fae */ /* 0x0003e2000812184e */
[----:B------:R-:W-:Y:S02]  /*299d0*/  PLOP3.LUT P1, PT, PT, PT, UP1, 0x40, 0x0 ;  /* 0x000000000000781c */ /* 0x000fe40003f2e818 */
[----:B-1----:R-:W-:-:S04]  /*299e0*/  LEA.HI R17, R17, 0x48, RZ, 0x1a ;  /* 0x0000004811117811 */ /* 0x002fc800078fd0ff */
[C---:B------:R-:W-:Y:S01]  /*299f0*/  ISETP.GE.AND P0, PT, R17.reuse, UR10, PT ;  /* 0x0000000a11007c0c */ /* 0x040fe2000bf06270 */
[----:B------:R-:W-:Y:S02]  /*29a00*/  IMAD R26, R17, c[0x0][0x188], RZ ;  /* 0x00006200111a7a24 */ /* 0x000fe400078e02ff */
[----:B------:R-:W1:Y:S01]  /*29a10*/  S2R R17, SR_TID.X ;  /* 0x0000000000117919 */ /* 0x000e620000002100 */
[----:B------:R-:W-:Y:S01]  /*29a20*/  SEL R4, RZ, 0x4, P0 ;  /* 0x00000004ff047807 */ /* 0x000fe20000000000 */
[----:B------:R-:W-:-:S03]  /*29a30*/  IMAD.SHL.U32 R25, R26, 0x4, RZ ;  /* 0x000000041a197824 */ /* 0x000fc600078e00ff */
[----:B------:R-:W-:Y:S02]  /*29a40*/  SEL R4, R4, RZ, P1 ;  /* 0x000000ff04047207 */ /* 0x000fe40000800000 */
[----:B------:R-:W-:Y:S02]  /*29a50*/  SHF.R.S32.HI R24, RZ, 0x1f, R26 ;  /* 0x0000001fff187819 */ /* 0x000fe4000001141a */
[----:B------:R-:W-:Y:S02]  /*29a60*/  ISETP.NE.U32.AND P0, PT, R4, RZ, PT ;  /* 0x000000ff0400720c */ /* 0x000fe40003f05070 */
[----:B------:R-:W-:Y:S01]  /*29a70*/  SHF.L.U64.HI R24, R26, 0x2, R24 ;  /* 0x000000021a187819 */ /* 0x000fe20000010218 */
[----:B------:R-:W-:-:S05]  /*29a80*/  IADD3 R4, P1, R25, R16, RZ ;  /* 0x0000001019047210 */ /* 0x000fca0007f3e0ff */
[----:B------:R-:W-:Y:S02]  /*29a90*/  IMAD.X R5, R28, 0x1, R24, P1 ;  /* 0x000000011c057824 */ /* 0x000fe400008e0618 */
[----:B------:R-:W2:Y:S01]  /*29aa0*/  LDL.LU R24, [R1+0x100] ;  /* 0x0001000001187983 */ /* 0x000ea20000300800 */
[----:B-1----:R-:W-:-:S03]  /*29ab0*/  SHF.R.U32.HI R17, RZ, 0x6, R17 ;  /* 0x00000006ff117819 */ /* 0x002fc60000011611 */
[----:B------:R1:W-:Y:S01]  /*29ac0*/  LDGSTS.E [R8+-0x7b800], [R4.64], P0 ;  /* 0x8480000004087fae */ /* 0x0003e2000812184e */
[----:B------:R-:W-:-:S03]  /*29ad0*/  PLOP3.LUT P1, PT, PT, PT, UP1, 0x40, 0x0 ;  /* 0x000000000000781c */ /* 0x000fc60003f2e818 */
[----:B------:R-:W2:Y:S01]  /*29ae0*/  LDL.LU R25, [R1+0x104] ;  /* 0x0001040001197983 */ /* 0x000ea20000300800 */
[----:B------:R-:W-:Y:S01]  /*29af0*/  SGXT.U32 R17, R17, 0x3 ;  /* 0x000000031111781a */ /* 0x000fe20000000000 */
[----:B------:R-:W2:Y:S02]  /*29b00*/  LDL.LU R26, [R1+0x108] ;  /* 0x00010800011a7983 */ /* 0x000ea40000300800 */
[----:B------:R-:W2:Y:S01]  /*29b10*/  LDL.LU R27, [R1+0x10c] ;  /* 0x00010c00011b7983 */ /* 0x000ea20000300800 */
[----:B------:R-:W-:-:S04]  /*29b20*/  LOP3.LUT R17, R17, 0x50, RZ, 0xfc, !PT ;  /* 0x0000005011117812 */ /* 0x000fc800078efcff */
[----:B------:R-:W-:Y:S02]  /*29b30*/  ISETP.GE.AND P0, PT, R17, UR10, PT ;  /* 0x0000000a11007c0c */ /* 0x000fe4000bf06270 */
[----:B------:R-:W1:Y:S02]  /*29b40*/  S2R R17, SR_TID.X ;  /* 0x0000000000117919 */ /* 0x000e640000002100 */
[----:B-1----:R-:W-:-:S04]  /*29b50*/  SEL R4, RZ, 0x4, P0 ;  /* 0x00000004ff047807 */ /* 0x002fc80000000000 */
[----:B------:R-:W-:-:S04]  /*29b60*/  SEL R4, R4, RZ, P1 ;  /* 0x000000ff04047207 */ /* 0x000fc80000800000 */
[----:B------:R-:W-:Y:S02]  /*29b70*/  ISETP.NE.U32.AND P0, PT, R4, RZ, PT ;  /* 0x000000ff0400720c */ /* 0x000fe40003f05070 */
[----:B------:R-:W-:Y:S02]  /*29b80*/  LEA.HI R17, R17, 0x58, RZ, 0x1a ;  /* 0x0000005811117811 */ /* 0x000fe400078fd0ff */
[----:B---3--:R-:W-:-:S05]  /*29b90*/  IADD3 R4, P1, R29, R16, RZ ;  /* 0x000000101d047210 */ /* 0x008fca0007f3e0ff */
[----:B----4-:R-:W-:-:S05]  /*29ba0*/  IMAD.X R5, R28, 0x1, R11, P1 ;  /* 0x000000011c057824 */ /* 0x010fca00008e060b */
[----:B------:R1:W-:Y:S01]  /*29bb0*/  LDGSTS.E [R8+-0x7b000], [R4.64], P0 ;  /* 0x8500000004087fae */ /* 0x0003e2000812184e */
[C---:B------:R-:W-:Y:S01]  /*29bc0*/  ISETP.GE.AND P0, PT, R17.reuse, UR10, PT ;  /* 0x0000000a11007c0c */ /* 0x040fe2000bf06270 */
[----:B------:R-:W-:Y:S01]  /*29bd0*/  IMAD R29, R17, c[0x0][0x188], RZ ;  /* 0x00006200111d7a24 */ /* 0x000fe200078e02ff */
[----:B------:R-:W-:-:S03]  /*29be0*/  PLOP3.LUT P1, PT, PT, PT, UP1, 0x40, 0x0 ;  /* 0x000000000000781c */ /* 0x000fc60003f2e818 */
[----:B------:R-:W-:Y:S01]  /*29bf0*/  IMAD.SHL.U32 R17, R29, 0x4, RZ ;  /* 0x000000041d117824 */ /* 0x000fe200078e00ff */
[----:B------:R-:W-:Y:S02]  /*29c00*/  SHF.R.S32.HI R11, RZ, 0x1f, R29 ;  /* 0x0000001fff0b7819 */ /* 0x000fe4000001141d */
[----:B-1----:R-:W-:-:S04]  /*29c10*/  SEL R4, RZ, 0x4, P0 ;  /* 0x00000004ff047807 */ /* 0x002fc80000000000 */
[----:B------:R-:W-:Y:S02]  /*29c20*/  SEL R4, R4, RZ, P1 ;  /* 0x000000ff04047207 */ /* 0x000fe40000800000 */
[----:B------:R-:W-:Y:S02]  /*29c30*/  SHF.L.U64.HI R11, R29, 0x2, R11 ;  /* 0x000000021d0b7819 */ /* 0x000fe4000001020b */
[----:B------:R-:W-:Y:S01]  /*29c40*/  ISETP.NE.U32.AND P0, PT, R4, RZ, PT ;  /* 0x000000ff0400720c */ /* 0x000fe20003f05070 */
[----:B------:R-:W-:-:S05]  /*29c50*/  IADD3 R4, P1, R17, R16, RZ ;  /* 0x0000001011047210 */ /* 0x000fca0007f3e0ff */
[----:B------:R-:W-:Y:S02]  /*29c60*/  IMAD.X R5, R28, 0x1, R11, P1 ;  /* 0x000000011c057824 */ /* 0x000fe400008e060b */
[----:B------:R-:W-:-:S05]  /*29c70*/  IMAD.MOV.U32 R11, RZ, RZ, R9 ;  /* 0x000000ffff0b7224 */ /* 0x000fca00078e0009 */
[----:B------:R2:W-:Y:S02]  /*29c80*/  LDGSTS.E [R8+-0x7a800], [R4.64], P0 ;  /* 0x8580000004087fae */ /* 0x0005e4000812184e */
[C---:B--2---:R-:W-:Y:S02]  /*29c90*/  HMMA.1688.F32.TF32 R8, R20.reuse, R10, R12 ;  /* 0x0000000a1408723c */ /* 0x044fe4000008100c */
[----:B------:R-:W2:Y:S01]  /*29ca0*/  LDL.LU.64 R14, [R1+0x9d0] ;  /* 0x0009d000010e7983 */ /* 0x000ea20000300a00 */
[----:B------:R-:W3:Y:S02]  /*29cb0*/  LDL.LU.64 R12, [R1+0x9c8] ;  /* 0x0009c800010c7983 */ /* 0x000ee40000300a00 */
[----:B------:R-:W4:Y:S02]  /*29cc0*/  LDL R5, [R1+0x638] ;  /* 0x0006380001057983 */ /* 0x000f240000100800 */
[----:B------:R-:W2:Y:S11]  /*29cd0*/  LDL R17, [R1+0x60c] ;  /* 0x00060c0001117983 */ /* 0x000eb60000100800 */
[----:B------:R-:W-:Y:S05]  /*29ce0*/  @!UPT UIADD3 URZ, URZ, URZ, URZ ;  /* 0x0000003f3f3ff290 */ /* 0x000fea000fffe03f */
[----:B------:R1:W-:Y:S01]  /*29cf0*/  STL [R1+0x7c8], R8 ;  /* 0x0007c80801007387 */ /* 0x0003e20000100800 */
[----:B------:R1:W-:Y:S02]  /*29d00*/  STL [R1+0x7c4], R9 ;  /* 0x0007c40901007387 */ /* 0x0003e40000100800 */
[----:B------:R1:W-:Y:S02]  /*29d10*/  STL [R1+0x7c0], R10 ;  /* 0x0007c00a01007387 */ /* 0x0003e40000100800 */
[----:B------:R1:W-:Y:S02]  /*29d20*/  STL [R1+0x7bc], R11 ;  /* 0x0007bc0b01007387 */ /* 0x0003e40000100800 */
[----:B-1----:R-:W2:Y:S01]  /*29d30*/  LDL.LU R8, [R1+0xc0] ;  /* 0x0000c00001087983 */ /* 0x002ea20000300800 */
[----:B------:R-:W2:Y:S02]  /*29d40*/  LDL.LU R9, [R1+0xc4] ;  /* 0x0000c40001097983 */ /* 0x000ea40000300800 */
[----:B------:R-:W2:Y:S02]  /*29d50*/  LDL.LU R10, [R1+0xc8] ;  /* 0x0000c800010a7983 */ /* 0x000ea40000300800 */
[----:B------:R-:W2:Y:S01]  /*29d60*/  LDL.LU R11, [R1+0xcc] ;  /* 0x0000cc00010b7983 */ /* 0x000ea20000300800 */
[----:B------:R-:W-:Y:S01]  /*29d70*/  PLOP3.LUT P1, PT, PT, PT, UP1, 0x40, 0x0 ;  /* 0x000000000000781c */ /* 0x000fe20003f2e818 */
[----:B------:R-:W-:Y:S07]  /*29d80*/  HMMA.1688.F32.TF32 R24, R20, R6, R24 ;  /* 0x000000061418723c */ /* 0x000fee0000081018 */
[----:B------:R-:W-:Y:S11]  /*29d90*/  IADD3 R6, R0, 0x100000, RZ ;  /* 0x0010000000067810 */ /* 0x000ff60007ffe0ff */
[----:B------:R-:W-:Y:S05]  /*29da0*/  @!UPT UIADD3 URZ, URZ, URZ, URZ ;  /* 0x0000003f3f3ff290 */ /* 0x000fea000fffe03f */
[----:B------:R-:W-:Y:S01]  /*29db0*/  STL.64 [R1+0xe0], R24 ;  /* 0x0000e01801007387 */ /* 0x000fe20000100a00 */
[----:B------:R1:W-:Y:S03]  /*29dc0*/  STL.64 [R1+0xe8], R26 ;  /* 0x0000e81a01007387 */ /* 0x0003e60000100a00 */
[----:B-1----:R-:W2:Y:S01]  /*29dd0*/  LDL.LU R27, [R1+0x9c0] ;  /* 0x0009c000011b7983 */ /* 0x002ea20000300800 */
[----:B---3--:R-:W-:-:S04]  /*29de0*/  SHF.R.U32.HI R13, RZ, 0x6, R13 ;  /* 0x00000006ff0d7819 */ /* 0x008fc8000001160d */
[----:B------:R-:W-:-:S04]  /*29df0*/  SGXT.U32 R13, R13, 0x3 ;  /* 0x000000030d0d781a */ /* 0x000fc80000000000 */
[----:B------:R-:W-:-:S04]  /*29e00*/  LOP3.LUT R13, R13, 0x60, RZ, 0xfc, !PT ;  /* 0x000000600d0d7812 */ /* 0x000fc800078efcff */
[----:B------:R-:W-:-:S04]  /*29e10*/  ISETP.GE.AND P0, PT, R13, UR10, PT ;  /* 0x0000000a0d007c0c */ /* 0x000fc8000bf06270 */
[----:B------:R-:W-:-:S04]  /*29e20*/  SEL R4, RZ, 0x4, P0 ;  /* 0x00000004ff047807 */ /* 0x000fc80000000000 */
[----:B------:R-:W-:-:S04]  /*29e30*/  SEL R4, R4, RZ, P1 ;  /* 0x000000ff04047207 */ /* 0x000fc80000800000 */
[----:B------:R-:W-:Y:S01]  /*29e40*/  ISETP.NE.U32.AND P0, PT, R4, RZ, PT ;  /* 0x000000ff0400720c */ /* 0x000fe20003f05070 */
[----:B----4-:R-:W-:Y:S01]  /*29e50*/  IADD3 R4, P1, R5, R16, RZ ;  /* 0x0000001005047210 */ /* 0x010fe20007f3e0ff */
[----:B------:R-:W1:Y:S04]  /*29e60*/  S2R R13, SR_TID.X ;  /* 0x00000000000d7919 */ /* 0x000e680000002100 */
[----:B--2---:R-:W-:-:S07]  /*29e70*/  IMAD.X R5, R28, 0x1, R17, P1 ;  /* 0x000000011c057824 */ /* 0x004fce00008e0611 */
[----:B------:R2:W-:Y:S02]  /*29e80*/  LDGSTS.E [R6+-0x7a000], [R4.64], P0 ;  /* 0x8600000004067fae */ /* 0x0005e4000812184e */
[----:B--2---:R-:W-:Y:S01]  /*29e90*/  HMMA.1688.F32.TF32 R4, R20, R18, R8 ;  /* 0x000000121404723c */ /* 0x004fe20000081008 */
[----:B-1----:R-:W-:-:S05]  /*29ea0*/  LEA.HI R17, R13, 0x68, RZ, 0x1a ;  /* 0x000000680d117811 */ /* 0x002fca00078fd0ff */
[----:B------:R1:W-:Y:S11]  /*29eb0*/  STL.64 [R1+0x9b0], R16 ;  /* 0x0009b01001007387 */ /* 0x0003f60000100a00 */
[----:B------:R-:W-:Y:S06]  /*29ec0*/  @!UPT UIADD3 URZ, URZ, URZ, URZ ;  /* 0x0000003f3f3ff290 */ /* 0x000fec000fffe03f */
[----:B------:R-:W-:Y:S01]  /*29ed0*/  STL.64 [R1], R4 ;  /* 0x0000000401007387 */ /* 0x000fe20000100a00 */
[----:B------:R2:W-:Y:S02]  /*29ee0*/  STL.64 [R1+0x8], R6 ;  /* 0x0000080601007387 */ /* 0x0005e40000100a00 */
[----:B-1----:R-:W3:Y:S01]  /*29ef0*/  LDL.LU R16, [R1+0x70] ;  /* 0x0000700001107983 */ /* 0x002ee20000300800 */
[----:B------:R-:W-:Y:S01]  /*29f00*/  ISETP.GE.AND P0, PT, R17, UR10, PT ;  /* 0x0000000a11007c0c */ /* 0x000fe2000bf06270 */
[----:B------:R-:W-:Y:S02]  /*29f10*/  IMAD.MOV.U32 R17, RZ, RZ, R2 ;  /* 0x000000ffff117224 */ /* 0x000fe400078e0002 */
[----:B------:R-:W-:Y:S02]  /*29f20*/  IMAD.MOV.U32 R18, RZ, RZ, R3 ;  /* 0x000000ffff127224 */ /* 0x000fe400078e0003 */
[----:B------:R-:W-:Y:S01]  /*29f30*/  IMAD.MOV.U32 R19, RZ, RZ, R12 ;  /* 0x000000ffff137224 */ /* 0x000fe200078e000c */
[----:B------:R-:W4:Y:S01]  /*29f40*/  LDL.LU R2, [R1+0x9bc] ;  /* 0x0009bc0001027983 */ /* 0x000f220000300800 */
[----:B------:R-:W4:Y:S02]  /*29f50*/  LDL.LU R3, [R1+0x9b8] ;  /* 0x0009b80001037983 */ /* 0x000f240000300800 */
[----:B------:R-:W4:Y:S01]  /*29f60*/  LDL R9, [R1+0x604] ;  /* 0x0006040001097983 */ /* 0x000f220000100800 */
[----:B--2---:R-:W2:Y:S01]  /*29f70*/  LDL R6, [R1+0x630] ;  /* 0x0006300001067983 */ /* 0x004ea20000100800 */
[----:B------:R-:W2:Y:S03]  /*29f80*/  LDL.LU R24, [R1+0x59c] ;  /* 0x00059c0001187983 */ /* 0x000ea60000300800 */
[----:B------:R-:W1:Y:S01]  /*29f90*/  S2R R12, SR_TID.X ;  /* 0x00000000000c7919 */ /* 0x000e620000002100 */
[----:B---3--:R-:W-:Y:S03]  /*29fa0*/  HMMA.1688.F32.TF32 R20, R20, R14, R16 ;  /* 0x0000000e1414723c */ /* 0x008fe60000081010 */
[----:B------:R-:W3:Y:S11]  /*29fb0*/  LDL.LU.64 R16, [R1+0x9b0] ;  /* 0x0009b00001107983 */ /* 0x000ef60000300a00 */
[----:B------:R-:W-:Y:S09]  /*29fc0*/  @!UPT UIADD3 URZ, URZ, URZ, URZ ;  /* 0x0000003f3f3ff290 */ /* 0x000ff2000fffe03f */
[----:B------:R2:W-:Y:S01]  /*29fd0*/  STL.64 [R1+0x60], R20 ;  /* 0x0000601401007387 */ /* 0x0005e20000100a00 */
[----:B------:R2:W-:Y:S02]  /*29fe0*/  STL.64 [R1+0x68], R22 ;  /* 0x0000681601007387 */ /* 0x0005e40000100a00 */
[----:B------:R-:W4:Y:S02]  /*29ff0*/  LDL.LU R18, [R1+0x598] ;  /* 0x0005980001127983 */ /* 0x000f240000300800 */
[----:B------:R-:W4:Y:S01]  /*2a000*/  LDL.LU R29, [R1+0x58c] ;  /* 0x00058c00011d7983 */ /* 0x000f220000300800 */
[----:B------:R-:W-:Y:S02]  /*2a010*/  LOP3.LUT R8, R27, 0x70, RZ, 0xfc, !PT ;  /* 0x000000701b087812 */ /* 0x000fe400078efcff */
[C---:B-1----:R-:W-:Y:S01]  /*2a020*/  LOP3.LUT R7, R12.reuse, 0x7f, RZ, 0xc0, !PT ;  /* 0x0000007f0c077812 */ /* 0x042fe200078ec0ff */
[----:B------:R-:W-:Y:S01]  /*2a030*/  LEA.HI R12, R12, 0x68, RZ, 0x1a ;  /* 0x000000680c0c7811 */ /* 0x000fe200078fd0ff */
[----:B------:R-:W-:-:S02]  /*2a040*/  ISETP.GE.AND P1, PT, R8, UR10, PT ;  /* 0x0000000a08007c0c */ /* 0x000fc4000bf26270 */
[----:B------:R-:W-:Y:S02]  /*2a050*/  PLOP3.LUT P2, PT, PT, PT, UP1, 0x40, 0x0 ;  /* 0x000000000000781c */ /* 0x000fe40003f4e818 */
[----:B------:R-:W-:Y:S01]  /*2a060*/  SEL R4, RZ, 0x4, P0 ;  /* 0x00000004ff047807 */ /* 0x000fe20000000000 */
[C---:B------:R-:W-:Y:S01]  /*2a070*/  LEA.HI R8, R13.reuse, 0x78, RZ, 0x1a ;  /* 0x000000780d087811 */ /* 0x040fe200078fd0ff */
[----:B------:R-:W-:Y:S02]  /*2a080*/  PLOP3.LUT P3, PT, PT, PT, UP1, 0x40, 0x0 ;  /* 0x000000000000781c */ /* 0x000fe40003f6e818 */
[----:B------:R-:W-:Y:S02]  /*2a090*/  SEL R5, RZ, 0x4, P1 ;  /* 0x00000004ff057807 */ /* 0x000fe40000800000 */
[----:B------:R-:W-:Y:S01]  /*2a0a0*/  SEL R4, R4, RZ, P2 ;  /* 0x000000ff04047207 */ /* 0x000fe20001000000 */
[----:B------:R-:W-:Y:S01]  /*2a0b0*/  IMAD R12, R12, c[0x0][0x188], RZ ;  /* 0x000062000c0c7a24 */ /* 0x000fe200078e02ff */
[----:B------:R-:W-:-:S02]  /*2a0c0*/  LEA.HI R27, R13, 0x78, RZ, 0x1a ;  /* 0x000000780d1b7811 */ /* 0x000fc400078fd0ff */
[----:B------:R-:W-:Y:S02]  /*2a0d0*/  ISETP.GE.AND P1, PT, R8, UR10, PT ;  /* 0x0000000a08007c0c */ /* 0x000fe4000bf26270 */
[----:B------:R-:W-:Y:S01]  /*2a0e0*/  SEL R5, R5, RZ, P3 ;  /* 0x000000ff05057207 */ /* 0x000fe20001800000 */
[----:B------:R-:W-:Y:S01]  /*2a0f0*/  ISETP.GE.AND P3, PT, R7, UR10, PT ;  /* 0x0000000a07007c0c */ /* 0x000fe2000bf66270 */
[----:B------:R-:W-:Y:S01]  /*2a100*/  ISETP.NE.U32.AND P0, PT, R4, RZ, PT ;  /* 0x000000ff0400720c */ /* 0x000fe20003f05070 */
[----:B------:R-:W-:Y:S01]  /*2a110*/  IMAD.SHL.U32 R7, R12, 0x4, RZ ;  /* 0x000000040c077824 */ /* 0x000fe200078e00ff */
[----:B------:R-:W-:Y:S02]  /*2a120*/  PLOP3.LUT P4, PT, PT, PT, UP1, 0x40, 0x0 ;  /* 0x000000000000781c */ /* 0x000fe40003f8e818 */
[----:B------:R-:W-:Y:S01]  /*2a130*/  SEL R4, RZ, 0x4, P1 ;  /* 0x00000004ff047807 */ /* 0x000fe20000800000 */
[----:B------:R-:W-:Y:S01]  /*2a140*/  IMAD R27, R27, c[0x0][0x188], RZ ;  /* 0x000062001b1b7a24 */ /* 0x000fe200078e02ff */
[----:B------:R-:W-:-:S02]  /*2a150*/  ISETP.NE.U32.AND P2, PT, R5, RZ, PT ;  /* 0x000000ff0500720c */ /* 0x000fc40003f45070 */
[----:B------:R-:W-:Y:S01]  /*2a160*/  PLOP3.LUT P5, PT, PT, PT, UP1, 0x40, 0x0 ;  /* 0x000000000000781c */ /* 0x000fe20003fae818 */
[----:B------:R-:W-:Y:S01]  /*2a170*/  SEL R5, RZ, 0x4, P3 ;  /* 0x00000004ff057807 */ /* 0x000fe20001800000 */
[----:B------:R-:W-:Y:S01]  /*2a180*/  SEL R4, R4, RZ, P4 ;  /* 0x000000ff04047207 */ /* 0x000fe20002000000 */
[----:B------:R-:W-:Y:S02]  /*2a190*/  IMAD.SHL.U32 R11, R27, 0x4, RZ ;  /* 0x000000041b0b7824 */ /* 0x000fe400078e00ff */
[----:B------:R-:W-:Y:S01]  /*2a1a0*/  IMAD.U32 R15, RZ, RZ, UR7 ;  /* 0x00000007ff0f7e24 */ /* 0x000fe2000f8e00ff */
[----:B------:R-:W-:Y:S02]  /*2a1b0*/  SEL R5, R5, RZ, P5 ;  /* 0x000000ff05057207 */ /* 0x000fe40002800000 */
[----:B------:R-:W-:Y:S01]  /*2a1c0*/  ISETP.NE.U32.AND P4, PT, R4, RZ, PT ;  /* 0x000000ff0400720c */ /* 0x000fe20003f85070 */
[----:B--2---:R-:W2:Y:S01]  /*2a1d0*/  LDL.LU R20, [R1+0x588] ;  /* 0x0005880001147983 */ /* 0x004ea20000300800 */
[----:B------:R-:W-:Y:S01]  /*2a1e0*/  ISETP.NE.U32.AND P3, PT, R5, RZ, PT ;  /* 0x000000ff0500720c */ /* 0x000fe20003f65070 */
[C---:B------:R-:W-:Y:S01]  /*2a1f0*/  IADD3 R5, R0.reuse, 0x100000, RZ ;  /* 0x0010000000057810 */ /* 0x040fe20007ffe0ff */
[C---:B------:R-:W-:Y:S01]  /*2a200*/  IADD3 R14, R0.reuse, 0x100000, RZ ;  /* 0x00100000000e7810 */ /* 0x040fe20007ffe0ff */
[----:B------:R-:W-:-:S02]  /*2a210*/  IADD3 R0, R0, 0x100000, RZ ;  /* 0x0010000000007810 */ /* 0x000fc40007ffe0ff */
[----:B---3--:R-:W-:-:S05]  /*2a220*/  IMAD R17, R17, c[0x0][0x188], RZ ;  /* 0x0000620011117a24 */ /* 0x008fca00078e02ff */
[----:B------:R-:W-:Y:S02]  /*2a230*/  SHF.R.S32.HI R10, RZ, 0x1f, R17 ;  /* 0x0000001fff0a7819 */ /* 0x000fe40000011411 */
[-C--:B------:R-:W-:Y:S02]  /*2a240*/  IADD3 R12, P1, R7, R16.reuse, RZ ;  /* 0x00000010070c7210 */ /* 0x080fe40007f3e0ff */
[----:B------:R-:W-:Y:S01]  /*2a250*/  SHF.L.U64.HI R10, R17, 0x2, R10 ;  /* 0x00000002110a7819 */ /* 0x000fe2000001020a */
[----:B------:R-:W-:Y:S01]  /*2a260*/  IMAD R17, R8, c[0x0][0x188], RZ ;  /* 0x0000620008117a24 */ /* 0x000fe200078e02ff */
[-C--:B------:R-:W-:Y:S02]  /*2a270*/  IADD3 R6, P6, R6, R16.reuse, RZ ;  /* 0x0000001006067210 */ /* 0x080fe40007fde0ff */
[----:B------:R-:W-:Y:S01]  /*2a280*/  IADD3 R4, P5, R11, R16, RZ ;  /* 0x000000100b047210 */ /* 0x000fe20007fbe0ff */
[----:B------:R-:W-:Y:S01]  /*2a290*/  IMAD.X R13, R28, 0x1, R10, P1 ;  /* 0x000000011c0d7824 */ /* 0x000fe200008e060a */
[----:B------:R-:W-:-:S02]  /*2a2a0*/  SHF.R.S32.HI R8, RZ, 0x1f, R17 ;  /* 0x0000001fff087819 */ /* 0x000fc40000011411 */
[----:B------:R-:W-:Y:S01]  /*2a2b0*/  LEA R16, P1, R15, R16, 0x2 ;  /* 0x000000100f107211 */ /* 0x000fe200078210ff */
[----:B------:R-:W3:Y:S01]  /*2a2c0*/  LDL.LU R10, [R1+0x57c] ;  /* 0x00057c00010a7983 */ /* 0x000ee20000300800 */
[----:B------:R-:W3:Y:S01]  /*2a2d0*/  LDL.LU R22, [R1+0x578] ;  /* 0x0005780001167983 */ /* 0x000ee20000300800 */
[----:B------:R-:W-:Y:S02]  /*2a2e0*/  SHF.L.U64.HI R8, R17, 0x2, R8 ;  /* 0x0000000211087819 */ /* 0x000fe40000010208 */
[----:B------:R1:W-:Y:S04]  /*2a2f0*/  LDGSTS.E [R5+-0x79800], [R12.64], P0 ;  /* 0x868000000c057fae */ /* 0x0003e8000812184e */
[----:B------:R-:W-:Y:S01]  /*2a300*/  STL [R1+0x1d0], R16 ;  /* 0x0001d01001007387 */ /* 0x000fe20000100800 */
[----:B------:R-:W-:Y:S02]  /*2a310*/  STL [R1+0x7cc], R24 ;  /* 0x0007cc1801007387 */ /* 0x000fe40000100800 */
[----:B----4-:R-:W-:-:S02]  /*2a320*/  IMAD.X R7, R28, 0x1, R9, P6 ;  /* 0x000000011c077824 */ /* 0x010fc400030e0609 */
[----:B------:R4:W-:Y:S03]  /*2a330*/  STL [R1+0x7d0], R28 ;  /* 0x0007d01c01007387 */ /* 0x0009e60000100800 */
[----:B------:R4:W-:Y:S01]  /*2a340*/  LDGSTS.E [R14+-0x79000], [R6.64], P2 ;  /* 0x87000000060e7fae */ /* 0x0009e2000912184e */
[----:B-1----:R-:W-:-:S03]  /*2a350*/  IMAD.X R5, R28, 0x1, R8, P5 ;  /* 0x000000011c057824 */ /* 0x002fc600028e0608 */
[----:B----4-:R-:W4:Y:S01]  /*2a360*/  LDL.LU R28, [R1+0x56c] ;  /* 0x00056c00011c7983 */ /* 0x010f220000300800 */
[----:B------:R-:W4:Y:S02]  /*2a370*/  LDL.LU R25, [R1+0x568] ;  /* 0x0005680001197983 */ /* 0x000f240000300800 */
[----:B------:R-:W-:Y:S02]  /*2a380*/  STL [R1+0x7d4], R29 ;  /* 0x0007d41d01007387 */ /* 0x000fe40000100800 */
[----:B------:R1:W-:Y:S01]  /*2a390*/  STL [R1+0x7d8], R18 ;  /* 0x0007d81201007387 */ /* 0x0003e20000100800 */
[----:B------:R1:W-:Y:S04]  /*2a3a0*/  LDGSTS.E [R0+-0x78800], [R4.64], P4 ;  /* 0x8780000004007fae */ /* 0x0003e8000a12184e */
[----:B------:R-:W2:Y:S01]  /*2a3b0*/  S2R R27, SR_TID.X ;  /* 0x00000000001b7919 */ /* 0x000ea20000002100 */
[----:B------:R-:W-:Y:S01]  /*2a3c0*/  USHF.R.U32.HI UR17, URZ, 0x3, UR5 ;  /* 0x000000033f117899 */ /* 0x000fe20008011605 */
[C---:B------:R-:W-:Y:S01]  /*2a3d0*/  IADD3 R12, P0, R2.reuse, R24, RZ ;  /* 0x00000018020c7210 */ /* 0x040fe20007f1e0ff */
[----:B------:R-:W-:Y:S01]  /*2a3e0*/  IMAD.U32 R6, RZ, RZ, UR11 ;  /* 0x0000000bff067e24 */ /* 0x000fe2000f8e00ff */
[----:B------:R-:W-:Y:S01]  /*2a3f0*/  IADD3 R16, P2, R2, R29, RZ ;  /* 0x0000001d02107210 */ /* 0x000fe20007f5e0ff */
[----:B------:R-:W0:Y:S04]  /*2a400*/  LDGDEPBAR ;  /* 0x00000000000079af */ /* 0x000e280000000000 */
[----:B-1----:R-:W4:Y:S04]  /*2a410*/  LDL R5, [R1+0x55c] ;  /* 0x00055c0001057983 */ /* 0x002f280000100800 */
[----:B------:R-:W4:Y:S01]  /*2a420*/  LDL R0, [R1+0x54c] ;  /* 0x00054c0001007983 */ /* 0x000f220000100800 */
[----:B------:R-:W-:-:S02]  /*2a430*/  IMAD.U32 R8, RZ, RZ, UR17 ;  /* 0x00000011ff087e24 */ /* 0x000fc4000f8e00ff */
[----:B------:R-:W-:Y:S02]  /*2a440*/  IMAD.X R13, R18, 0x1, R3, P0 ;  /* 0x00000001120d7824 */ /* 0x000fe400000e0603 */
[----:B------:R-:W4:Y:S01]  /*2a450*/  LDL.LU R18, [R1+0x564] ;  /* 0x0005640001127983 */ /* 0x000f220000300800 */
[----:B------:R-:W4:Y:S02]  /*2a460*/  LDL.LU R29, [R1+0x538] ;  /* 0x00053800011d7983 */ /* 0x000f240000300800 */
[----:B------:R-:W4:Y:S02]  /*2a470*/  LDL.LU R24, [R1+0x540] ;  /* 0x0005400001187983 */ /* 0x000f240000300800 */
[----:B--2---:R-:W-:-:S05]  /*2a480*/  IMAD.SHL.U32 R27, R27, 0x4, RZ ;  /* 0x000000041b1b7824 */ /* 0x004fca00078e00ff */
[----:B------:R-:W-:-:S05]  /*2a490*/  LOP3.LUT R8, R8, 0x7fc, R27, 0x78, !PT ;  /* 0x000007fc08087812 */ /* 0x000fca00078e781b */
[----:B------:R-:W-:Y:S02]  /*2a4a0*/  IMAD R4, R6, 0x40000, R8 ;  /* 0x0004000006047824 */ /* 0x000fe400078e0208 */
[----:B------:R-:W2:Y:S01]  /*2a4b0*/  LDL.LU R8, [R1+0x574] ;  /* 0x0005740001087983 */ /* 0x000ea20000300800 */
[----:B------:R-:W2:Y:S02]  /*2a4c0*/  LDL.LU R9, [R1+0x548] ;  /* 0x0005480001097983 */ /* 0x000ea40000300800 */
[----:B------:R-:W2:Y:S02]  /*2a4d0*/  LDL.LU R11, [R1+0x550] ;  /* 0x00055000010b7983 */ /* 0x000ea40000300800 */
[----:B------:R-:W2:Y:S01]  /*2a4e0*/  LDL.LU R27, [R1+0x560] ;  /* 0x00056000011b7983 */ /* 0x000ea20000300800 */
[----:B------:R-:W2:Y:S01]  /*2a4f0*/  LDL.LU R26, [R1+0x594] ;  /* 0x00059400011a7983 */ /* 0x000ea20000300800 */
[----:B------:R-:W2:Y:S02]  /*2a500*/  LDL.LU R23, [R1+0x570] ;  /* 0x0005700001177983 */ /* 0x000ea40000300800 */
[----:B------:R-:W2:Y:S02]  /*2a510*/  LDL.LU R21, [R1+0x580] ;  /* 0x0005800001157983 */ /* 0x000ea40000300800 */
[----:B------:R-:W2:Y:S02]  /*2a520*/  LDL.LU R19, [R1+0x590] ;  /* 0x0005900001137983 */ /* 0x000ea40000300800 */
[----:B------:R-:W-:Y:S01]  /*2a530*/  IMAD.X R17, R20, 0x1, R3, P2 ;  /* 0x0000000114117824 */ /* 0x000fe200010e0603 */
[----:B------:R1:W-:Y:S04]  /*2a540*/  LDGSTS.E [R4], [R12.64], P3 ;  /* 0x000000000c047fae */ /* 0x0003e8000992184e */
[----:B------:R1:W-:Y:S01]  /*2a550*/  LDGSTS.E [R4+0x1000], [R16.64], P3 ;  /* 0x0100000010047fae */ /* 0x0003e2000992184e */
[----:B---3--:R-:W-:-:S03]  /*2a560*/  IADD3 R6, P0, R2, R10, RZ ;  /* 0x0000000a02067210 */ /* 0x008fc60007f1e0ff */
[----:B------:R3:W-:Y:S04]  /*2a570*/  STL [R1+0x7dc], R10 ;  /* 0x0007dc0a01007387 */ /* 0x0007e80000100800 */
[----:B---3--:R-:W3:Y:S01]  /*2a580*/  LDL R10, [R1+0x53c] ;  /* 0x00053c00010a7983 */ /* 0x008ee20000100800 */
[----:B------:R1:W-:Y:S02]  /*2a590*/  STL [R1+0x7e0], R20 ;  /* 0x0007e01401007387 */ /* 0x0003e40000100800 */
[----:B------:R-:W-:Y:S01]  /*2a5a0*/  IMAD.X R7, R22, 0x1, R3, P0 ;  /* 0x0000000116077824 */ /* 0x000fe200000e0603 */
[----:B----4-:R-:W-:-:S04]  /*2a5b0*/  IADD3 R14, P2, R2, R28, RZ ;  /* 0x0000001c020e7210 */ /* 0x010fc80007f5e0ff */
[----:B------:R4:W-:Y:S04]  /*2a5c0*/  LDGSTS.E [R4+0x2000], [R6.64], P3 ;  /* 0x0200000006047fae */ /* 0x0009e8000992184e */
[----:B-1----:R-:W3:Y:S01]  /*2a5d0*/  LDL.LU R20, [R1+0x528] ;  /* 0x0005280001147983 */ /* 0x002ee20000300800 */
[----:B------:R-:W-:Y:S02]  /*2a5e0*/  STL [R1+0x7e4], R28 ;  /* 0x0007e41c01007387 */ /* 0x000fe40000100800 */
[----:B------:R1:W-:Y:S02]  /*2a5f0*/  STL [R1+0x7e8], R22 ;  /* 0x0007e81601007387 */ /* 0x0003e40000100800 */
[----:B------:R-:W3:Y:S01]  /*2a600*/  LDL.LU R16, [R1+0x584] ;  /* 0x0005840001107983 */ /* 0x000ee20000300800 */
[----:B------:R-:W3:Y:S01]  /*2a610*/  LDL.LU R17, [R1+0x558] ;  /* 0x0005580001117983 */ /* 0x000ee20000300800 */
[----:B------:R-:W-:-:S05]  /*2a620*/  IMAD.X R15, R25, 0x1, R3, P2 ;  /* 0x00000001190f7824 */ /* 0x000fca00010e0603 */
[----:B------:R2:W-:Y:S04]  /*2a630*/  LDGSTS.E [R4+0x3000], [R14.64], P3 ;  /* 0x030000000e047fae */ /* 0x0005e8000992184e */
[----:B-1----:R-:W3:Y:S01]  /*2a640*/  LDL R22, [R1+0x52c] ;  /* 0x00052c0001167983 */ /* 0x002ee20000100800 */
[C---:B------:R-:W-:Y:S02]  /*2a650*/  IADD3 R12, P0, R2.reuse, R5, RZ ;  /* 0x00000005020c7210 */ /* 0x040fe40007f1e0ff */
[----:B------:R-:W3:Y:S02]  /*2a660*/  LDL R5, [R1+0x51c] ;  /* 0x00051c0001057983 */ /* 0x000ee40000100800 */
[----:B------:R-:W3:Y:S01]  /*2a670*/  LDL.LU R28, [R1+0x554] ;  /* 0x00055400011c7983 */ /* 0x000ee20000300800 */
[----:B------:R1:W-:Y:S01]  /*2a680*/  STL [R1+0x7ec], R25 ;  /* 0x0007ec1901007387 */ /* 0x0003e20000100800 */
[----:B----4-:R-:W-:-:S03]  /*2a690*/  IADD3 R6, P2, R2, R0, RZ ;  /* 0x0000000002067210 */ /* 0x010fc60007f5e0ff */
[----:B-1----:R-:W3:Y:S01]  /*2a6a0*/  LDL.LU R25, [R1+0x518] ;  /* 0x0005180001197983 */ /* 0x002ee20000300800 */
[----:B------:R-:W3:Y:S02]  /*2a6b0*/  LDL R0, [R1+0x50c] ;  /* 0x00050c0001007983 */ /* 0x000ee40000100800 */
[--C-:B--2---:R-:W-:Y:S02]  /*2a6c0*/  IMAD.X R7, R9, 0x1, R3.reuse, P2 ;  /* 0x0000000109077824 */ /* 0x104fe400010e0603 */
[--C-:B---3--:R-:W-:Y:S01]  /*2a6d0*/  IMAD.X R13, R17, 0x1, R3.reuse, P0 ;  /* 0x00000001110d7824 */ /* 0x108fe200000e0603 */
[----:B------:R-:W-:Y:S01]  /*2a6e0*/  IADD3 R14, P0, R2, R10, RZ ;  /* 0x0000000a020e7210 */ /* 0x000fe20007f1e0ff */
[----:B------:R1:W-:Y:S04]  /*2a6f0*/  STL [R1+0x7f0], R17 ;  /* 0x0007f01101007387 */ /* 0x0003e80000100800 */
[----:B------:R2:W-:Y:S01]  /*2a700*/  LDGSTS.E [R4+0x4000], [R12.64], P3 ;  /* 0x040000000c047fae */ /* 0x0005e2000992184e */
[----:B------:R3:W-:Y:S02]  /*2a710*/  LDGSTS.E [R4+0x5000], [R6.64], P3 ;  /* 0x0500000006047fae */ /* 0x0007e4000992184e */
[----:B------:R-:W-:-:S05]  /*2a720*/  IMAD.X R15, R29, 0x1, R3, P0 ;  /* 0x000000011d0f7824 */ /* 0x000fca00000e0603 */
[----:B------:R3:W-:Y:S04]  /*2a730*/  LDGSTS.E [R4+0x6000], [R14.64], P3 ;  /* 0x060000000e047fae */ /* 0x0007e8000992184e */
[----:B-1----:R-:W4:Y:S01]  /*2a740*/  LDL.LU R17, [R1+0x544] ;  /* 0x0005440001117983 */ /* 0x002f220000300800 */
[----:B------:R-:W4:Y:S01]  /*2a750*/  LDL R10, [R1+0x4fc] ;  /* 0x0004fc00010a7983 */ /* 0x000f220000100800 */
[C---:B--2---:R-:W-:Y:S02]  /*2a760*/  IADD3 R12, P2, R2.reuse, R22, RZ ;  /* 0x00000016020c7210 */ /* 0x044fe40007f5e0ff */
[----:B------:R-:W-:Y:S01]  /*2a770*/  STL [R1+0x7f4], R9 ;  /* 0x0007f40901007387 */ /* 0x000fe20000100800 */
[----:B------:R1:W-:Y:S01]  /*2a780*/  STL [R1+0x7f8], R29 ;  /* 0x0007f81d01007387 */ /* 0x0003e20000100800 */
[----:B---3--:R-:W-:Y:S01]  /*2a790*/  IADD3 R6, P0, R2, R5, RZ ;  /* 0x0000000502067210 */ /* 0x008fe20007f1e0ff */
[----:B------:R-:W-:Y:S01]  /*2a7a0*/  IMAD.X R13, R20, 0x1, R3, P2 ;  /* 0x00000001140d7824 */ /* 0x000fe200010e0603 */
[----:B------:R-:W-:-:S04]  /*2a7b0*/  IADD3 R14, P2, R2, R0, RZ ;  /* 0x00000000020e7210 */ /* 0x000fc80007f5e0ff */
[----:B------:R2:W-:Y:S04]  /*2a7c0*/  LDGSTS.E [R4+0x7000], [R12.64], P3 ;  /* 0x070000000c047fae */ /* 0x0005e8000992184e */
[----:B-1----:R-:W3:Y:S01]  /*2a7d0*/  LDL.LU R29, [R1+0x508] ;  /* 0x00050800011d7983 */ /* 0x002ee20000300800 */
[----:B------:R-:W3:Y:S02]  /*2a7e0*/  LDL R5, [R1+0x4f8] ;  /* 0x0004f80001057983 */ /* 0x000ee40000100800 */
[----:B------:R1:W-:Y:S02]  /*2a7f0*/  STL [R1+0x7fc], R20 ;  /* 0x0007fc1401007387 */ /* 0x0003e40000100800 */
[----:B------:R-:W3:Y:S01]  /*2a800*/  LDL R0, [R1+0x4e8] ;  /* 0x0004e80001007983 */ /* 0x000ee20000100800 */
[----:B-1----:R-:W3:Y:S01]  /*2a810*/  LDL R20, [R1+0x4dc] ;  /* 0x0004dc0001147983 */ /* 0x002ee20000100800 */
[----:B------:R1:W-:Y:S02]  /*2a820*/  STL [R1+0x800], R25 ;  /* 0x0008001901007387 */ /* 0x0003e40000100800 */
[----:B--2---:R-:W2:Y:S02]  /*2a830*/  LDL R13, [R1+0x4ec] ;  /* 0x0004ec00010d7983 */ /* 0x004ea40000100800 */
[----:B------:R-:W-:Y:S01]  /*2a840*/  IMAD.X R7, R25, 0x1, R3, P0 ;  /* 0x0000000119077824 */ /* 0x000fe200000e0603 */
[----:B------:R-:W2:Y:S04]  /*2a850*/  LDL R22, [R1+0x4cc] ;  /* 0x0004cc0001167983 */ /* 0x000ea80000100800 */
[----:B------:R-:W2:Y:S04]  /*2a860*/  LDL R9, [R1+0x4c8] ;  /* 0x0004c80001097983 */ /* 0x000ea80000100800 */
[----:B------:R2:W-:Y:S04]  /*2a870*/  LDGSTS.E [R4+0x8000], [R6.64], P3 ;  /* 0x0800000006047fae */ /* 0x0005e8000992184e */
[----:B-1----:R-:W2:Y:S01]  /*2a880*/  LDL R25, [R1+0x4bc] ;  /* 0x0004bc0001197983 */ /* 0x002ea20000100800 */
[----:B----4-:R-:W-:-:S03]  /*2a890*/  IADD3 R12, P0, R2, R10, RZ ;  /* 0x0000000a020c7210 */ /* 0x010fc60007f1e0ff */
[----:B------:R-:W4:Y:S01]  /*2a8a0*/  LDL R10, [R1+0x4d8] ;  /* 0x0004d800010a7983 */ /* 0x000f220000100800 */
[----:B---3--:R-:W-:-:S03]  /*2a8b0*/  IMAD.X R15, R29, 0x1, R3, P2 ;  /* 0x000000011d0f7824 */ /* 0x008fc600010e0603 */
[----:B------:R1:W-:Y:S04]  /*2a8c0*/  STL [R1+0x804], R29 ;  /* 0x0008041d01007387 */ /* 0x0003e80000100800 */
[----:B------:R3:W-:Y:S04]  /*2a8d0*/  LDGSTS.E [R4+0x9000], [R14.64], P3 ;  /* 0x090000000e047fae */ /* 0x0007e8000992184e */
[----:B-1----:R-:W4:Y:S01]  /*2a8e0*/  LDL R29, [R1+0x4ac] ;  /* 0x0004ac00011d7983 */ /* 0x002f220000100800 */
[----:B--2---:R-:W-:Y:S01]  /*2a8f0*/  IADD3 R6, P2, R2, R13, RZ ;  /* 0x0000000d02067210 */ /* 0x004fe20007f5e0ff */
[----:B------:R-:W-:-:S02]  /*2a900*/  IMAD.X R13, R5, 0x1, R3, P0 ;  /* 0x00000001050d7824 */ /* 0x000fc400000e0603 */
[----:B------:R-:W2:Y:S01]  /*2a910*/  LDL R5, [R1+0x4b8] ;  /* 0x0004b80001057983 */ /* 0x000ea20000100800 */
[----:B---3--:R-:W-:Y:S01]  /*2a920*/  IADD3 R14, P0, R2, R20, RZ ;  /* 0x00000014020e7210 */ /* 0x008fe20007f1e0ff */
[----:B------:R-:W-:Y:S02]  /*2a930*/  IMAD.X R7, R0, 0x1, R3, P2 ;  /* 0x0000000100077824 */ /* 0x000fe400010e0603 */
[----:B------:R-:W3:Y:S04]  /*2a940*/  LDL R20, [R1+0x49c] ;  /* 0x00049c0001147983 */ /* 0x000ee80000100800 */
[----:B------:R-:W3:Y:S04]  /*2a950*/  LDL R0, [R1+0x4a8] ;  /* 0x0004a80001007983 */ /* 0x000ee80000100800 */
[----:B------:R1:W-:Y:S01]  /*2a960*/  LDGSTS.E [R4+0xa000], [R12.64], P3 ;  /* 0x0a0000000c047fae */ /* 0x0003e2000992184e */
[----:B------:R4:W-:Y:S01]  /*2a970*/  LDGSTS.E [R4+0xb000], [R6.64], P3 ;  /* 0x0b00000006047fae */ /* 0x0009e2000992184e */
[----:B-1----:R-:W-:-:S02]  /*2a980*/  IADD3 R12, P2, R2, R22, RZ ;  /* 0x00000016020c7210 */ /* 0x002fc40007f5e0ff */
[----:B------:R-:W3:Y:S03]  /*2a990*/  LDL R22, [R1+0x48c] ;  /* 0x00048c0001167983 */ /* 0x000ee60000100800 */
[--C-:B------:R-:W-:Y:S02]  /*2a9a0*/  IMAD.X R13, R9, 0x1, R3.reuse, P2 ;  /* 0x00000001090d7824 */ /* 0x100fe400010e0603 */
[----:B------:R-:W3:Y:S01]  /*2a9b0*/  LDL R9, [R1+0x488] ;  /* 0x0004880001097983 */ /* 0x000ee20000100800 */
[----:B----4-:R-:W-:-:S03]  /*2a9c0*/  IMAD.X R15, R10, 0x1, R3, P0 ;  /* 0x000000010a0f7824 */ /* 0x010fc600000e0603 */
[----:B------:R-:W4:Y:S01]  /*2a9d0*/  LDL R10, [R1+0x498] ;  /* 0x00049800010a7983 */ /* 0x000f220000100800 */
[C---:B------:R-:W-:Y:S02]  /*2a9e0*/  IADD3 R6, P0, R2.reuse, R25, RZ ;  /* 0x0000001902067210 */ /* 0x040fe40007f1e0ff */
[----:B------:R-:W4:Y:S01]  /*2a9f0*/  LDL R25, [R1+0x47c] ;  /* 0x00047c0001197983 */ /* 0x000f220000100800 */
[----:B------:R1:W-:Y:S01]  /*2aa00*/  LDGSTS.E [R4+0xc000], [R14.64], P3 ;  /* 0x0c0000000e047fae */ /* 0x0003e2000992184e */
[----:B------:R3:W-:Y:S02]  /*2aa10*/  LDGSTS.E [R4+0xd000], [R12.64], P3 ;  /* 0x0d0000000c047fae */ /* 0x0007e4000992184e */
[----:B--2---:R-:W-:Y:S02]  /*2aa20*/  IMAD.X R7, R5, 0x1, R3, P0 ;  /* 0x0000000105077824 */ /* 0x004fe400000e0603 */
[----:B------:R-:W2:Y:S01]  /*2aa30*/  LDL R5, [R1+0x478] ;  /* 0x0004780001057983 */ /* 0x000ea20000100800 */
[----:B-1----:R-:W-:-:S03]  /*2aa40*/  IADD3 R14, P2, R2, R29, RZ ;  /* 0x0000001d020e7210 */ /* 0x002fc60007f5e0ff */
[----:B------:R-:W2:Y:S01]  /*2aa50*/  LDL R29, [R1+0x46c] ;  /* 0x00046c00011d7983 */ /* 0x000ea20000100800 */
[----:B---3--:R-:W-:-:S03]  /*2aa60*/  IADD3 R12, P0, R2, R20, RZ ;  /* 0x00000014020c7210 */ /* 0x008fc60007f1e0ff */
[----:B------:R1:W-:Y:S04]  /*2aa70*/  LDGSTS.E [R4+0xe000], [R6.64], P3 ;  /* 0x0e00000006047fae */ /* 0x0003e8000992184e */
[----:B------:R-:W3:Y:S01]  /*2aa80*/  LDL R20, [R1+0x45c] ;  /* 0x00045c0001147983 */ /* 0x000ee20000100800 */
[----:B------:R-:W-:Y:S02]  /*2aa90*/  IMAD.X R15, R0, 0x1, R3, P2 ;  /* 0x00000001000f7824 */ /* 0x000fe400010e0603 */
[----:B------:R-:W3:Y:S03]  /*2aaa0*/  LDL R0, [R1+0x468] ;  /* 0x0004680001007983 */ /* 0x000ee60000100800 */
[----:B------:R4:W-:Y:S01]  /*2aab0*/  LDGSTS.E [R4+0xf000], [R14.64], P3 ;  /* 0x0f0000000e047fae */ /* 0x0009e2000992184e */
[----:B-1----:R-:W-:-:S03]  /*2aac0*/  IADD3 R6, P2, R2, R22, RZ ;  /* 0x0000001602067210 */ /* 0x002fc60007f5e0ff */
[----:B------:R-:W3:Y:S02]  /*2aad0*/  LDL R22, [R1+0x44c] ;  /* 0x00044c0001167983 */ /* 0x000ee40000100800 */
        /* <DEDUP_REMOVED lines=10> */
[----:B-1----:R-:W-:-:S02]  /*2ab80*/  IADD3 R12, P2, R2, R29, RZ ;  /* 0x0000001d020c7210 */ /* 0x002fc40007f5e0ff */
[----:B------:R-:W2:Y:S01]  /*2ab90*/  LDL R29, [R1+0x42c] ;  /* 0x00042c00011d7983 */ /* 0x000ea20000100800 */
[----:B---3--:R-:W-:Y:S01]  /*2aba0*/  IADD3 R6, P0, R2, R20, RZ ;  /* 0x0000001402067210 */ /* 0x008fe20007f1e0ff */
        /* <DEDUP_REMOVED lines=71> */
[----:B------:R-:W-:-:S03]  /*2b020*/  IADD3 R12, P0, R2, R25, RZ ;  /* 0x00000019020c7210 */ /* 0x000fc60007f1e0ff */
[----:B------:R1:W-:Y:S01]  /*2b030*/  LDGSTS.E [R4+0x20000], [R6.64], P3 ;  /* 0x2000000006047fae */ /* 0x0003e2000992184e */
[----:B------:R-:W4:Y:S02]  /*2b040*/  LDL R25, [R1+0x33c] ;  /* 0x00033c0001197983 */ /* 0x000f240000100800 */
[----:B------:R3:W-:Y:S02]  /*2b050*/  LDGSTS.E [R4+0x21000], [R14.64], P3 ;  /* 0x210000000e047fae */ /* 0x0007e4000992184e */
[----:B--2---:R-:W-:Y:S02]  /*2b060*/  IMAD.X R13, R5, 0x1, R3, P0 ;  /* 0x00000001050d7824 */ /* 0x004fe400000e0603 */
[----:B------:R-:W2:Y:S01]  /*2b070*/  LDL R5, [R1+0x32c] ;  /* 0x00032c0001057983 */ /* 0x000ea20000100800 */
[----:B-1----:R-:W-:-:S03]  /*2b080*/  IADD3 R6, P2, R2, R29, RZ ;  /* 0x0000001d02067210 */ /* 0x002fc60007f5e0ff */
[----:B------:R1:W-:Y:S01]  /*2b090*/  LDGSTS.E [R4+0x22000], [R12.64], P3 ;  /* 0x220000000c047fae */ /* 0x0003e2000992184e */
[----:B---3--:R-:W-:-:S03]  /*2b0a0*/  IADD3 R14, P0, R2, R20, RZ ;  /* 0x00000014020e7210 */ /* 0x008fc60007f1e0ff */
[----:B------:R-:W3:Y:S01]  /*2b0b0*/  LDL R20, [R1+0x338] ;  /* 0x0003380001147983 */ /* 0x000ee20000100800 */
[----:B------:R-:W3:Y:S02]  /*2b0c0*/  LDL R29, [R1+0x30c] ;  /* 0x00030c00011d7983 */ /* 0x000ee40000100800 */
[----:B------:R-:W-:Y:S02]  /*2b0d0*/  IMAD.X R7, R0, 0x1, R3, P2 ;  /* 0x0000000100077824 */ /* 0x000fe400010e0603 */
[----:B------:R-:W3:Y:S04]  /*2b0e0*/  LDL R0, [R1+0x31c] ;  /* 0x00031c0001007983 */ /* 0x000ee80000100800 */
[----:B------:R4:W-:Y:S01]  /*2b0f0*/  LDGSTS.E [R4+0x23000], [R6.64], P3 ;  /* 0x2300000006047fae */ /* 0x0009e2000992184e */
[----:B-1----:R-:W-:-:S03]  /*2b100*/  IADD3 R12, P2, R2, R22, RZ ;  /* 0x00000016020c7210 */ /* 0x002fc60007f5e0ff */
[----:B------:R-:W3:Y:S02]  /*2b110*/  LDL R22, [R1+0x328] ;  /* 0x0003280001167983 */ /* 0x000ee40000100800 */
[--C-:B------:R-:W-:Y:S02]  /*2b120*/  IMAD.X R13, R9, 0x1, R3.reuse, P2 ;  /* 0x00000001090d7824 */ /* 0x100fe400010e0603 */
[----:B------:R-:W3:Y:S01]  /*2b130*/  LDL R9, [R1+0x308] ;  /* 0x0003080001097983 */ /* 0x000ee20000100800 */
[----:B----4-:R-:W-:-:S03]  /*2b140*/  IMAD.X R15, R10, 0x1, R3, P0 ;  /* 0x000000010a0f7824 */ /* 0x010fc600000e0603 */
[----:B------:R-:W4:Y:S04]  /*2b150*/  LDL R10, [R1+0x318] ;  /* 0x00031800010a7983 */ /* 0x000f280000100800 */
[----:B------:R2:W-:Y:S01]  /*2b160*/  LDGSTS.E [R4+0x24000], [R14.64], P3 ;  /* 0x240000000e047fae */ /* 0x0005e2000992184e */
[C---:B------:R-:W-:Y:S02]  /*2b170*/  IADD3 R6, P0, R2.reuse, R25, RZ ;  /* 0x0000001902067210 */ /* 0x040fe40007f1e0ff */
[----:B------:R-:W4:Y:S02]  /*2b180*/  LDL R25, [R1+0x2fc] ;  /* 0x0002fc0001197983 */ /* 0x000f240000100800 */
[----:B------:R1:W-:Y:S01]  /*2b190*/  LDGSTS.E [R4+0x25000], [R12.64], P3 ;  /* 0x250000000c047fae */ /* 0x0003e2000992184e */
[----:B--2---:R-:W-:-:S02]  /*2b1a0*/  IADD3 R14, P2, R2, R5, RZ ;  /* 0x00000005020e7210 */ /* 0x004fc40007f5e0ff */
[----:B------:R-:W2:Y:S01]  /*2b1b0*/  LDL R5, [R1+0x2ec] ;  /* 0x0002ec0001057983 */ /* 0x000ea20000100800 */
[----:B---3--:R-:W-:-:S03]  /*2b1c0*/  IMAD.X R7, R20, 0x1, R3, P0 ;  /* 0x0000000114077824 */ /* 0x008fc600000e0603 */
[----:B------:R-:W3:Y:S04]  /*2b1d0*/  LDL R20, [R1+0x2f8] ;  /* 0x0002f80001147983 */ /* 0x000ee80000100800 */
[----:B------:R1:W-:Y:S02]  /*2b1e0*/  LDGSTS.E [R4+0x26000], [R6.64], P3 ;  /* 0x2600000006047fae */ /* 0x0003e4000992184e */
[----:B-1----:R-:W-:Y:S02]  /*2b1f0*/  IADD3 R12, P0, R2, R0, RZ ;  /* 0x00000000020c7210 */ /* 0x002fe40007f1e0ff */
[----:B------:R-:W3:Y:S02]  /*2b200*/  LDL R0, [R1+0x2dc] ;  /* 0x0002dc0001007983 */ /* 0x000ee40000100800 */
[----:B------:R-:W-:-:S02]  /*2b210*/  IMAD.X R15, R22, 0x1, R3, P2 ;  /* 0x00000001160f7824 */ /* 0x000fc400010e0603 */
[----:B------:R-:W3:Y:S01]  /*2b220*/  LDL R22, [R1+0x2e8] ;  /* 0x0002e80001167983 */ /* 0x000ee20000100800 */
[----:B------:R-:W-:-:S03]  /*2b230*/  IADD3 R6, P2, R2, R29, RZ ;  /* 0x0000001d02067210 */ /* 0x000fc60007f5e0ff */
[----:B------:R1:W-:Y:S01]  /*2b240*/  LDGSTS.E [R4+0x27000], [R14.64], P3 ;  /* 0x270000000e047fae */ /* 0x0003e2000992184e */
[----:B------:R-:W3:Y:S02]  /*2b250*/  LDL R29, [R1+0x298] ;  /* 0x00029800011d7983 */ /* 0x000ee40000100800 */
[--C-:B------:R-:W-:Y:S02]  /*2b260*/  IMAD.X R7, R9, 0x1, R3.reuse, P2 ;  /* 0x0000000109077824 */ /* 0x100fe400010e0603 */
[----:B------:R-:W3:Y:S01]  /*2b270*/  LDL R9, [R1+0x2d8] ;  /* 0x0002d80001097983 */ /* 0x000ee20000100800 */
[----:B----4-:R-:W-:-:S03]  /*2b280*/  IMAD.X R13, R10, 0x1, R3, P0 ;  /* 0x000000010a0d7824 */ /* 0x010fc600000e0603 */
[----:B------:R-:W4:Y:S04]  /*2b290*/  LDL R10, [R1+0x2c8] ;  /* 0x0002c800010a7983 */ /* 0x000f280000100800 */
[----:B------:R2:W-:Y:S01]  /*2b2a0*/  LDGSTS.E [R4+0x28000], [R12.64], P3 ;  /* 0x280000000c047fae */ /* 0x0005e2000992184e */
[C---:B-1----:R-:W-:Y:S01]  /*2b2b0*/  IADD3 R14, P0, R2.reuse, R25, RZ ;  /* 0x00000019020e7210 */ /* 0x042fe20007f1e0ff */
[----:B------:R1:W-:Y:S02]  /*2b2c0*/  LDGSTS.E [R4+0x29000], [R6.64], P3 ;  /* 0x2900000006047fae */ /* 0x0003e4000992184e */
[----:B------:R-:W4:Y:S01]  /*2b2d0*/  LDL R25, [R1+0x2a4] ;  /* 0x0002a40001197983 */ /* 0x000f220000100800 */
[----:B--2---:R-:W-:Y:S02]  /*2b2e0*/  IADD3 R12, P2, R2, R5, RZ ;  /* 0x00000005020c7210 */ /* 0x004fe40007f5e0ff */
[----:B------:R-:W2:Y:S01]  /*2b2f0*/  LDL R5, [R1+0x2b8] ;  /* 0x0002b80001057983 */ /* 0x000ea20000100800 */
[----:B---3--:R-:W-:-:S03]  /*2b300*/  IMAD.X R15, R20, 0x1, R3, P0 ;  /* 0x00000001140f7824 */ /* 0x008fc600000e0603 */
[----:B------:R-:W3:Y:S01]  /*2b310*/  LDL R20, [R1+0x2a8] ;  /* 0x0002a80001147983 */ /* 0x000ee20000100800 */
[----:B-1----:R-:W-:Y:S02]  /*2b320*/  IADD3 R6, P0, R2, R0, RZ ;  /* 0x0000000002067210 */ /* 0x002fe40007f1e0ff */
[----:B------:R-:W3:Y:S01]  /*2b330*/  LDL R0, [R1+0x2b4] ;  /* 0x0002b40001007983 */ /* 0x000ee20000100800 */
[----:B------:R1:W-:Y:S04]  /*2b340*/  LDGSTS.E [R4+0x2a000], [R14.64], P3 ;  /* 0x2a0000000e047fae */ /* 0x0003e8000992184e */
[----:B-1----:R-:W3:Y:S01]  /*2b350*/  LDL R15, [R1+0x2c4] ;  /* 0x0002c400010f7983 */ /* 0x002ee20000100800 */
[--C-:B------:R-:W-:Y:S02]  /*2b360*/  IMAD.X R13, R22, 0x1, R3.reuse, P2 ;  /* 0x00000001160d7824 */ /* 0x100fe400010e0603 */
[----:B------:R-:W3:Y:S02]  /*2b370*/  LDL R22, [R1+0x288] ;  /* 0x0002880001167983 */ /* 0x000ee40000100800 */
[----:B------:R-:W-:Y:S01]  /*2b380*/  IMAD.X R7, R9, 0x1, R3, P0 ;  /* 0x0000000109077824 */ /* 0x000fe200000e0603 */
[----:B------:R2:W-:Y:S04]  /*2b390*/  LDGSTS.E [R4+0x2b000], [R12.64], P3 ;  /* 0x2b0000000c047fae */ /* 0x0005e8000992184e */
[----:B------:R-:W3:Y:S04]  /*2b3a0*/  LDL R9, [R1+0x278] ;  /* 0x0002780001097983 */ /* 0x000ee80000100800 */
[----:B------:R1:W-:Y:S01]  /*2b3b0*/  LDGSTS.E [R4+0x2c000], [R6.64], P3 ;  /* 0x2c00000006047fae */ /* 0x0003e2000992184e */
[----:B----4-:R-:W-:-:S03]  /*2b3c0*/  IADD3 R14, P2, R2, R10, RZ ;  /* 0x0000000a020e7210 */ /* 0x010fc60007f5e0ff */
[----:B------:R-:W4:Y:S01]  /*2b3d0*/  LDL R10, [R1+0x294] ;  /* 0x00029400010a7983 */ /* 0x000f220000100800 */
[----:B--2---:R-:W-:-:S03]  /*2b3e0*/  IADD3 R12, P0, R2, R5, RZ ;  /* 0x00000005020c7210 */ /* 0x004fc60007f1e0ff */
[----:B------:R-:W2:Y:S02]  /*2b3f0*/  LDL R5, [R1+0x284] ;  /* 0x0002840001057983 */ /* 0x000ea40000100800 */
[--C-:B---3--:R-:W-:Y:S02]  /*2b400*/  IMAD.X R13, R0, 0x1, R3.reuse, P0 ;  /* 0x00000001000d7824 */ /* 0x108fe400000e0603 */
[----:B------:R-:W3:Y:S01]  /*2b410*/  LDL R0, [R1+0x274] ;  /* 0x0002740001007983 */ /* 0x000ee20000100800 */
[--C-:B------:R-:W-:Y:S01]  /*2b420*/  IMAD.X R15, R15, 0x1, R3.reuse, P2 ;  /* 0x000000010f0f7824 */ /* 0x100fe200010e0603 */
[----:B-1----:R-:W-:Y:S02]  /*2b430*/  IADD3 R6, P2, R2, R20, RZ ;  /* 0x0000001402067210 */ /* 0x002fe40007f5e0ff */
[----:B------:R-:W3:Y:S04]  /*2b440*/  LDL R20, [R1+0x268] ;  /* 0x0002680001147983 */ /* 0x000ee80000100800 */
[----:B------:R1:W-:Y:S01]  /*2b450*/  LDGSTS.E [R4+0x2d000], [R14.64], P3 ;  /* 0x2d0000000e047fae */ /* 0x0003e2000992184e */
[----:B------:R1:W-:Y:S02]  /*2b460*/  LDGSTS.E [R4+0x2e000], [R12.64], P3 ;  /* 0x2e0000000c047fae */ /* 0x0003e4000992184e */
[----:B------:R-:W-:-:S02]  /*2b470*/  IMAD.X R7, R25, 0x1, R3, P2 ;  /* 0x0000000119077824 */ /* 0x000fc400010e0603 */
[----:B------:R-:W3:Y:S04]  /*2b480*/  LDL R25, [R1+0x228] ;  /* 0x0002280001197983 */ /* 0x000ee80000100800 */
[----:B------:R4:W-:Y:S01]  /*2b490*/  LDGSTS.E [R4+0x2f000], [R6.64], P3 ;  /* 0x2f00000006047fae */ /* 0x0009e2000992184e */
[C---:B-1----:R-:W-:Y:S02]  /*2b4a0*/  IADD3 R14, P0, R2.reuse, R29, RZ ;  /* 0x0000001d020e7210 */ /* 0x042fe40007f1e0ff */
[----:B------:R-:W-:Y:S01]  /*2b4b0*/  IADD3 R12, P2, R2, R22, RZ ;  /* 0x00000016020c7210 */ /* 0x000fe20007f5e0ff */
[----:B------:R-:W3:Y:S04]  /*2b4c0*/  LDL R29, [R1+0x238] ;  /* 0x00023800011d7983 */ /* 0x000ee80000100800 */
[----:B------:R-:W3:Y:S01]  /*2b4d0*/  LDL R22, [R1+0x234] ;  /* 0x0002340001167983 */ /* 0x000ee20000100800 */
[----:B----4-:R-:W-:Y:S01]  /*2b4e0*/  IMAD.X R15, R10, 0x1, R3, P0 ;  /* 0x000000010a0f7824 */ /* 0x010fe200000e0603 */
[----:B------:R-:W-:-:S02]  /*2b4f0*/  IADD3 R6, P0, R2, R9, RZ ;  /* 0x0000000902067210 */ /* 0x000fc40007f1e0ff */
[----:B------:R-:W4:Y:S04]  /*2b500*/  LDL R10, [R1+0x264] ;  /* 0x00026400010a7983 */ /* 0x000f280000100800 */
[----:B------:R1:W-:Y:S04]  /*2b510*/  LDGSTS.E [R4+0x30000], [R14.64], P3 ;  /* 0x300000000e047fae */ /* 0x0003e8000992184e */
[----:B------:R-:W4:Y:S04]  /*2b520*/  LDL R9, [R1+0x248] ;  /* 0x0002480001097983 */ /* 0x000f280000100800 */
[----:B-1----:R-:W4:Y:S01]  /*2b530*/  LDL R15, [R1+0x258] ;  /* 0x00025800010f7983 */ /* 0x002f220000100800 */
[----:B--2---:R-:W-:-:S03]  /*2b540*/  IMAD.X R13, R5, 0x1, R3, P2 ;  /* 0x00000001050d7824 */ /* 0x004fc600010e0603 */
[----:B------:R-:W2:Y:S04]  /*2b550*/  LDL R5, [R1+0x244] ;  /* 0x0002440001057983 */ /* 0x000ea80000100800 */
[----:B------:R1:W-:Y:S04]  /*2b560*/  LDGSTS.E [R4+0x31000], [R12.64], P3 ;  /* 0x310000000c047fae */ /* 0x0003e8000992184e */
[----:B-1----:R-:W2:Y:S01]  /*2b570*/  LDL R13, [R1+0x254] ;  /* 0x00025400010d7983 */ /* 0x002ea20000100800 */
[----:B---3--:R-:W-:-:S03]  /*2b580*/  IMAD.X R7, R0, 0x1, R3, P0 ;  /* 0x0000000100077824 */ /* 0x008fc600000e0603 */
[----:B------:R-:W3:Y:S01]  /*2b590*/  LDL R0, [R1+0x224] ;  /* 0x0002240001007983 */ /* 0x000ee20000100800 */
[----:B------:R-:W-:-:S03]  /*2b5a0*/  IADD3 R14, P2, R2, R20, RZ ;  /* 0x00000014020e7210 */ /* 0x000fc60007f5e0ff */
[----:B------:R1:W-:Y:S04]  /*2b5b0*/  LDGSTS.E [R4+0x32000], [R6.64], P3 ;  /* 0x3200000006047fae */ /* 0x0003e8000992184e */
[----:B------:R-:W3:Y:S01]  /*2b5c0*/  LDL R20, [R1+0x218] ;  /* 0x0002180001147983 */ /* 0x000ee20000100800 */
[----:B----4-:R-:W-:Y:S01]  /*2b5d0*/  IADD3 R12, P0, R2, R15, RZ ;  /* 0x0000000f020c7210 */ /* 0x010fe20007f1e0ff */
[--C-:B------:R-:W-:Y:S01]  /*2b5e0*/  IMAD.X R15, R10, 0x1, R3.reuse, P2 ;  /* 0x000000010a0f7824 */ /* 0x100fe200010e0603 */
[----:B-1----:R-:W-:Y:S01]  /*2b5f0*/  IADD3 R6, P2, R2, R9, RZ ;  /* 0x0000000902067210 */ /* 0x002fe20007f5e0ff */
[----:B------:R-:W4:Y:S04]  /*2b600*/  LDL R10, [R1+0x208] ;  /* 0x00020800010a7983 */ /* 0x000f280000100800 */
[----:B------:R-:W4:Y:S04]  /*2b610*/  LDL R9, [R1+0x214] ;  /* 0x0002140001097983 */ /* 0x000f280000100800 */
[----:B------:R1:W-:Y:S01]  /*2b620*/  LDGSTS.E [R4+0x33000], [R14.64], P3 ;  /* 0x330000000e047fae */ /* 0x0003e2000992184e */
[----:B--2---:R-:W-:-:S03]  /*2b630*/  IMAD.X R7, R5, 0x1, R3, P2 ;  /* 0x0000000105077824 */ /* 0x004fc600010e0603 */
[----:B------:R-:W2:Y:S01]  /*2b640*/  LDL R5, [R1+0x1f8] ;  /* 0x0001f80001057983 */ /* 0x000ea20000100800 */
[--C-:B------:R-:W-:Y:S01]  /*2b650*/  IMAD.X R13, R13, 0x1, R3.reuse, P0 ;  /* 0x000000010d0d7824 */ /* 0x100fe200000e0603 */
[----:B-1----:R-:W-:Y:S02]  /*2b660*/  IADD3 R14, P0, R2, R29, RZ ;  /* 0x0000001d020e7210 */ /* 0x002fe40007f1e0ff */
[----:B------:R-:W2:Y:S04]  /*2b670*/  LDL R29, [R1+0x1e8] ;  /* 0x0001e800011d7983 */ /* 0x000ea80000100800 */
[----:B------:R1:W-:Y:S01]  /*2b680*/  LDGSTS.E [R4+0x34000], [R12.64], P3 ;  /* 0x340000000c047fae */ /* 0x0003e2000992184e */
[----:B------:R3:W-:Y:S02]  /*2b690*/  LDGSTS.E [R4+0x35000], [R6.64], P3 ;  /* 0x3500000006047fae */ /* 0x0007e4000992184e */
[----:B------:R-:W-:-:S02]  /*2b6a0*/  IMAD.X R15, R22, 0x1, R3, P0 ;  /* 0x00000001160f7824 */ /* 0x000fc400000e0603 */
[----:B------:R-:W2:Y:S04]  /*2b6b0*/  LDL R22, [R1+0x1e0] ;  /* 0x0001e00001167983 */ /* 0x000ea80000100800 */
[----:B------:R3:W-:Y:S01]  /*2b6c0*/  LDGSTS.E [R4+0x36000], [R14.64], P3 ;  /* 0x360000000e047fae */ /* 0x0007e2000992184e */
[C---:B-1----:R-:W-:Y:S02]  /*2b6d0*/  IADD3 R12, P2, R2.reuse, R25, RZ ;  /* 0x00000019020c7210 */ /* 0x042fe40007f5e0ff */
[----:B---3--:R-:W-:Y:S01]  /*2b6e0*/  IADD3 R6, P0, R2, R20, RZ ;  /* 0x0000001402067210 */ /* 0x008fe20007f1e0ff */
[----:B------:R-:W3:Y:S04]  /*2b6f0*/  LDL R25, [R1+0x5c4] ;  /* 0x0005c40001197983 */ /* 0x000ee80000100800 */
[----:B------:R-:W3:Y:S04]  /*2b700*/  LDL R15, [R1+0x204] ;  /* 0x00020400010f7983 */ /* 0x000ee80000100800 */
[----:B------:R-:W3:Y:S01]  /*2b710*/  LDL R20, [R1+0x5cc] ;  /* 0x0005cc0001147983 */ /* 0x000ee20000100800 */
[----:B------:R-:W-:-:S02]  /*2b720*/  IMAD.X R13, R0, 0x1, R3, P2 ;  /* 0x00000001000d7824 */ /* 0x000fc400010e0603 */
[----:B------:R-:W3:Y:S03]  /*2b730*/  LDL R0, [R1+0x1f4] ;  /* 0x0001f40001007983 */ /* 0x000ee60000100800 */
[----:B------:R1:W-:Y:S04]  /*2b740*/  LDGSTS.E [R4+0x37000], [R12.64], P3 ;  /* 0x370000000c047fae */ /* 0x0003e8000992184e */
[----:B-1----:R-:W3:Y:S01]  /*2b750*/  LDL R13, [R1+0x5a4] ;  /* 0x0005a400010d7983 */ /* 0x002ee20000100800 */
[----:B----4-:R-:W-:Y:S01]  /*2b760*/  IMAD.X R7, R9, 0x1, R3, P0 ;  /* 0x0000000109077824 */ /* 0x010fe200000e0603 */
[C---:B------:R-:W-:Y:S02]  /*2b770*/  IADD3 R14, P2, R2.reuse, R10, RZ ;  /* 0x0000000a020e7210 */ /* 0x040fe40007f5e0ff */
[----:B------:R-:W4:Y:S04]  /*2b780*/  LDL R9, [R1+0x5d4] ;  /* 0x0005d40001097983 */ /* 0x000f280000100800 */
[----:B------:R1:W-:Y:S04]  /*2b790*/  LDGSTS.E [R4+0x38000], [R6.64], P3 ;  /* 0x3800000006047fae */ /* 0x0003e8000992184e */
[----:B------:R-:W4:Y:S04]  /*2b7a0*/  LDL R10, [R1+0x1d8] ;  /* 0x0001d800010a7983 */ /* 0x000f280000100800 */
[----:B-1----:R-:W4:Y:S01]  /*2b7b0*/  LDL R7, [R1+0x5b4] ;  /* 0x0005b40001077983 */ /* 0x002f220000100800 */
[----:B--2---:R-:W-:-:S03]  /*2b7c0*/  IADD3 R12, P0, R2, R5, RZ ;  /* 0x00000005020c7210 */ /* 0x004fc60007f1e0ff */
[----:B------:R-:W2:Y:S01]  /*2b7d0*/  LDL R5, [R1+0x5a8] ;  /* 0x0005a80001057983 */ /* 0x000ea20000100800 */
[----:B---3--:R-:W-:-:S05]  /*2b7e0*/  IMAD.X R15, R15, 0x1, R3, P2 ;  /* 0x000000010f0f7824 */ /* 0x008fca00010e0603 */
[----:B------:R4:W-:Y:S01]  /*2b7f0*/  LDGSTS.E [R4+0x39000], [R14.64], P3 ;  /* 0x390000000e047fae */ /* 0x0009e2000992184e */
[----:B------:R-:W-:Y:S01]  /*2b800*/  IADD3 R6, P2, R2, R13, RZ ;  /* 0x0000000d02067210 */ /* 0x000fe20007f5e0ff */
[--C-:B------:R-:W-:Y:S02]  /*2b810*/  IMAD.X R13, R0, 0x1, R3.reuse, P0 ;  /* 0x00000001000d7824 */ /* 0x100fe400000e0603 */
[----:B------:R-:W3:Y:S04]  /*2b820*/  LDL R0, [R1+0x5b8] ;  /* 0x0005b80001007983 */ /* 0x000ee80000100800 */
[----:B------:R1:W-:Y:S01]  /*2b830*/  LDGSTS.E [R4+0x3a000], [R12.64], P3 ;  /* 0x3a0000000c047fae */ /* 0x0003e2000992184e */
[----:B------:R-:W-:Y:S02]  /*2b840*/  STL [R1+0x808], R26 ;  /* 0x0008081a01007387 */ /* 0x000fe40000100800 */
[----:B------:R-:W-:Y:S02]  /*2b850*/  STL [R1+0x80c], R16 ;  /* 0x00080c1001007387 */ /* 0x000fe40000100800 */
[----:B------:R1:W-:Y:S01]  /*2b860*/  STL [R1+0x810], R19 ;  /* 0x0008101301007387 */ /* 0x0003e20000100800 */
[C---:B----4-:R-:W-:Y:S01]  /*2b870*/  IADD3 R14, P0, R2.reuse, R7, RZ ;  /* 0x00000007020e7210 */ /* 0x050fe20007f1e0ff */
[----:B------:R-:W-:Y:S01]  /*2b880*/  IMAD.X R7, R29, 0x1, R3, P2 ;  /* 0x000000011d077824 */ /* 0x000fe200010e0603 */
[----:B-1----:R-:W-:-:S03]  /*2b890*/  IADD3 R12, P2, R2, R25, RZ ;  /* 0x00000019020c7210 */ /* 0x002fc60007f5e0ff */
[--C-:B------:R-:W-:Y:S01]  /*2b8a0*/  IMAD.X R15, R22, 0x1, R3.reuse, P0 ;  /* 0x00000001160f7824 */ /* 0x100fe200000e0603 */
[----:B------:R1:W-:Y:S01]  /*2b8b0*/  LDGSTS.E [R4+0x3b000], [R6.64], P3 ;  /* 0x3b00000006047fae */ /* 0x0003e2000992184e */
[----:B------:R-:W-:-:S03]  /*2b8c0*/  IMAD.X R13, R10, 0x1, R3, P2 ;  /* 0x000000010a0d7824 */ /* 0x000fc600010e0603 */
[----:B------:R4:W-:Y:S02]  /*2b8d0*/  LDGSTS.E [R4+0x3c000], [R14.64], P3 ;  /* 0x3c0000000e047fae */ /* 0x0009e4000992184e */
[----:B------:R2:W-:Y:S01]  /*2b8e0*/  LDGSTS.E [R4+0x3d000], [R12.64], P3 ;  /* 0x3d0000000c047fae */ /* 0x0005e2000992184e */
[C---:B-1----:R-:W-:Y:S02]  /*2b8f0*/  IADD3 R6, P0, R2.reuse, R20, RZ ;  /* 0x0000001402067210 */ /* 0x042fe40007f1e0ff */
[----:B----4-:R-:W-:-:S03]  /*2b900*/  IADD3 R14, P2, R2, R9, RZ ;  /* 0x00000009020e7210 */ /* 0x010fc60007f5e0ff */
[----:B--2---:R-:W-:Y:S01]  /*2b910*/  IMAD.X R7, R5, 0x1, R3, P0 ;  /* 0x0000000105077824 */ /* 0x004fe200000e0603 */
[----:B------:R-:W-:-:S04]  /*2b920*/  IADD3 R12, P0, R2, R26, RZ ;  /* 0x0000001a020c7210 */ /* 0x000fc80007f1e0ff */
[----:B------:R1:W-:Y:S01]  /*2b930*/  LDGSTS.E [R4+0x3e000], [R6.64], P3 ;  /* 0x3e00000006047fae */ /* 0x0003e2000992184e */
[--C-:B------:R-:W-:Y:S02]  /*2b940*/  IMAD.X R13, R19, 0x1, R3.reuse, P0 ;  /* 0x00000001130d7824 */ /* 0x100fe400000e0603 */
[----:B------:R-:W2:Y:S02]  /*2b950*/  LDL.LU R19, [R1+0x4e0] ;  /* 0x0004e00001137983 */ /* 0x000ea40000300800 */
[----:B---3--:R-:W-:Y:S01]  /*2b960*/  IMAD.X R15, R0, 0x1, R3, P2 ;  /* 0x00000001000f7824 */ /* 0x008fe200010e0603 */
[----:B-1----:R-:W-:Y:S02]  /*2b970*/  IADD3 R6, P2, R2, R16, RZ ;  /* 0x0000001002067210 */ /* 0x002fe40007f5e0ff */
[----:B------:R-:W3:Y:S01]  /*2b980*/  LDL.LU R16, [R1+0x514] ;  /* 0x0005140001107983 */ /* 0x000ee20000300800 */
[----:B------:R-:W4:Y:S02]  /*2b990*/  LDL.LU R26, [R1+0x4f0] ;  /* 0x0004f000011a7983 */ /* 0x000f240000300800 */
[----:B------:R-:W2:Y:S02]  /*2b9a0*/  LDL.LU R29, [R1+0x524] ;  /* 0x00052400011d7983 */ /* 0x000ea40000300800 */
[----:B------:R-:W2:Y:S01]  /*2b9b0*/  LDL.LU R25, [R1+0x500] ;  /* 0x0005000001197983 */ /* 0x000ea20000300800 */
[----:B------:R-:W2:Y:S04]  /*2b9c0*/  LDL.LU R20, [R1+0x534] ;  /* 0x0005340001147983 */ /* 0x000ea80000300800 */
[----:B------:R-:W1:Y:S01]  /*2b9d0*/  S2R R5, SR_TID.X ;  /* 0x0000000000057919 */ /* 0x000e620000002100 */
[----:B------:R-:W-:-:S02]  /*2b9e0*/  IMAD.U32 R0, RZ, RZ, UR11 ;  /* 0x0000000bff007e24 */ /* 0x000fc4000f8e00ff */
[----:B------:R-:W3:Y:S02]  /*2b9f0*/  LDL.LU R9, [R1+0x510] ;  /* 0x0005100001097983 */ /* 0x000ee40000300800 */
[----:B------:R-:W3:Y:S01]  /*2ba00*/  LDL.LU R22, [R1+0x520] ;  /* 0x0005200001167983 */ /* 0x000ee20000300800 */
[----:B------:R1:W-:Y:S02]  /*2ba10*/  LDGSTS.E [R4+0x3f000], [R14.64], P3 ;  /* 0x3f0000000e047fae */ /* 0x0003e4000992184e */
[----:B-1----:R-:W-:Y:S02]  /*2ba20*/  IMAD.SHL.U32 R10, R5, 0x4, RZ ;  /* 0x00000004050a7824 */ /* 0x002fe400078e00ff */
[----:B------:R-:W-:-:S05]  /*2ba30*/  IMAD.U32 R5, RZ, RZ, UR17 ;  /* 0x00000011ff057e24 */ /* 0x000fca000f8e00ff */
[----:B------:R-:W-:Y:S02]  /*2ba40*/  LOP3.LUT R5, R5, 0x7fc, R10, 0x78, !PT ;  /* 0x000007fc05057812 */ /* 0x000fe400078e780a */
[----:B------:R-:W4:Y:S01]  /*2ba50*/  LDL.LU R10, [R1+0x530] ;  /* 0x00053000010a7983 */ /* 0x000f220000300800 */
[----:B------:R-:W4:Y:S01]  /*2ba60*/  LDL R15, [R1+0x4d4] ;  /* 0x0004d400010f7983 */ /* 0x000f220000100800 */
[----:B------:R-:W-:Y:S02]  /*2ba70*/  LOP3.LUT R5, R5, 0x40, RZ, 0x3c, !PT ;  /* 0x0000004005057812 */ /* 0x000fe400078e3cff */
[----:B------:R-:W-:-:S03]  /*2ba80*/  IADD3 R4, P0, R2, R8, RZ ;  /* 0x0000000802047210 */ /* 0x000fc60007f1e0ff */
[----:B------:R-:W-:Y:S01]  /*2ba90*/  IMAD R0, R0, 0x40000, R5 ;  /* 0x0004000000007824 */ /* 0x000fe200078e0205 */
[----:B------:R1:W-:Y:S01]  /*2baa0*/  STL [R1+0x814], R8 ;  /* 0x0008140801007387 */ /* 0x0003e20000100800 */
[----:B------:R-:W-:-:S03]  /*2bab0*/  IMAD.X R7, R21, 0x1, R3, P2 ;  /* 0x0000000115077824 */ /* 0x000fc600010e0603 */
[----:B------:R1:W-:Y:S01]  /*2bac0*/  LDGSTS.E [R0+0x800], [R12.64], P3 ;  /* 0x008000000c007fae */ /* 0x0003e2000992184e */
[----:B------:R-:W-:Y:S02]  /*2bad0*/  IMAD.X R5, R23, 0x1, R3, P0 ;  /* 0x0000000117057824 */ /* 0x000fe400000e0603 */
[----:B------:R1:W-:Y:S02]  /*2bae0*/  LDGSTS.E [R0+0x1800], [R6.64], P3 ;  /* 0x0180000006007fae */ /* 0x0003e4000992184e */
[----:B-1----:R-:W4:Y:S01]  /*2baf0*/  LDL.LU R8, [R1+0x504] ;  /* 0x0005040001087983 */ /* 0x002f220000300800 */
[----:B------:R1:W-:Y:S03]  /*2bb00*/  STL [R1+0x818], R21 ;  /* 0x0008181501007387 */ /* 0x0003e60000100800 */
[----:B------:R1:W-:Y:S01]  /*2bb10*/  LDGSTS.E [R0+0x2800], [R4.64], P3 ;  /* 0x0280000004007fae */ /* 0x0003e2000992184e */
[----:B------:R-:W-:-:S03]  /*2bb20*/  IADD3 R12, P2, R2, R18, RZ ;  /* 0x00000012020c7210 */ /* 0x000fc60007f5e0ff */
[----:B-1----:R-:W4:Y:S01]  /*2bb30*/  LDL.LU R21, [R1+0x4d0] ;  /* 0x0004d00001157983 */ /* 0x002f220000300800 */
[----:B------:R1:W-:Y:S01]  /*2bb40*/  STL [R1+0x81c], R18 ;  /* 0x00081c1201007387 */ /* 0x0003e20000100800 */
[C---:B------:R-:W-:Y:S01]  /*2bb50*/  IADD3 R6, P0, R2.reuse, R28, RZ ;  /* 0x0000001c02067210 */ /* 0x040fe20007f1e0ff */
[--C-:B------:R-:W-:Y:S01]  /*2bb60*/  IMAD.X R13, R27, 0x1, R3.reuse, P2 ;  /* 0x000000011b0d7824 */ /* 0x100fe200010e0603 */
[----:B-1----:R-:W4:Y:S01]  /*2bb70*/  LDL.LU R18, [R1+0x4a4] ;  /* 0x0004a40001127983 */ /* 0x002f220000300800 */
[----:B------:R-:W-:Y:S02]  /*2bb80*/  STL [R1+0x820], R23 ;  /* 0x0008201701007387 */ /* 0x000fe40000100800 */
[----:B------:R1:W-:Y:S02]  /*2bb90*/  STL [R1+0x824], R28 ;  /* 0x0008241c01007387 */ /* 0x0003e40000100800 */
[----:B------:R-:W-:Y:S01]  /*2bba0*/  IMAD.X R7, R11, 0x1, R3, P0 ;  /* 0x000000010b077824 */ /* 0x000fe200000e0603 */
[----:B------:R2:W-:Y:S01]  /*2bbb0*/  LDGSTS.E [R0+0x3800], [R12.64], P3 ;  /* 0x038000000c007fae */ /* 0x0005e2000992184e */
[----:B------:R-:W-:-:S03]  /*2bbc0*/  IADD3 R4, P2, R2, R17, RZ ;  /* 0x0000001102047210 */ /* 0x000fc60007f5e0ff */
[----:B------:R2:W-:Y:S04]  /*2bbd0*/  LDGSTS.E [R0+0x4800], [R6.64], P3 ;  /* 0x0480000006007fae */ /* 0x0005e8000992184e */
[----:B-1----:R-:W4:Y:S01]  /*2bbe0*/  LDL.LU R28, [R1+0x4f4] ;  /* 0x0004f400011c7983 */ /* 0x002f220000300800 */
[----:B------:R1:W-:Y:S03]  /*2bbf0*/  STL [R1+0x828], R27 ;  /* 0x0008281b01007387 */ /* 0x0003e60000100800 */
[----:B-1----:R-:W4:Y:S01]  /*2bc00*/  LDL.LU R27, [R1+0x4c0] ;  /* 0x0004c000011b7983 */ /* 0x002f220000300800 */
[----:B------:R-:W-:Y:S02]  /*2bc10*/  STL [R1+0x82c], R17 ;  /* 0x00082c1101007387 */ /* 0x000fe40000100800 */
[----:B------:R-:W-:Y:S01]  /*2bc20*/  STL [R1+0x830], R11 ;  /* 0x0008300b01007387 */ /* 0x000fe20000100800 */
[----:B--2---:R-:W-:Y:S01]  /*2bc30*/  IADD3 R12, P0, R2, R20, RZ ;  /* 0x00000014020c7210 */ /* 0x004fe20007f1e0ff */
[----:B------:R1:W-:Y:S04]  /*2bc40*/  STL [R1+0x834], R20 ;  /* 0x0008341401007387 */ /* 0x0003e80000100800 */
[----:B-1----:R-:W2:Y:S01]  /*2bc50*/  LDL.LU R20, [R1+0x4e4] ;  /* 0x0004e40001147983 */ /* 0x002ea20000300800 */
[----:B------:R-:W-:-:S02]  /*2bc60*/  IMAD.X R5, R24, 0x1, R3, P2 ;  /* 0x0000000118057824 */ /* 0x000fc400010e0603 */
[----:B------:R1:W-:Y:S01]  /*2bc70*/  STL [R1+0x838], R24 ;  /* 0x0008381801007387 */ /* 0x0003e20000100800 */
[----:B------:R-:W-:Y:S02]  /*2bc80*/  IADD3 R6, P2, R2, R29, RZ ;  /* 0x0000001d02067210 */ /* 0x000fe40007f5e0ff */
[----:B------:R4:W-:Y:S04]  /*2bc90*/  LDGSTS.E [R0+0x5800], [R4.64], P3 ;  /* 0x0580000004007fae */ /* 0x0009e8000992184e */
[----:B-1----:R-:W2:Y:S01]  /*2bca0*/  LDL.LU R24, [R1+0x4b0] ;  /* 0x0004b00001187983 */ /* 0x002ea20000300800 */
[----:B------:R-:W-:Y:S02]  /*2bcb0*/  STL [R1+0x83c], R29 ;  /* 0x00083c1d01007387 */ /* 0x000fe40000100800 */
[----:B---3--:R-:W-:-:S02]  /*2bcc0*/  IMAD.X R7, R22, 0x1, R3, P2 ;  /* 0x0000000116077824 */ /* 0x008fc400010e0603 */
[----:B----4-:R-:W-:Y:S01]  /*2bcd0*/  IMAD.X R13, R10, 0x1, R3, P0 ;  /* 0x000000010a0d7824 */ /* 0x010fe200000e0603 */
[----:B------:R1:W-:Y:S01]  /*2bce0*/  STL [R1+0x840], R10 ;  /* 0x0008400a01007387 */ /* 0x0003e20000100800 */
[----:B------:R-:W-:-:S03]  /*2bcf0*/  IADD3 R4, P0, R2, R16, RZ ;  /* 0x0000001002047210 */ /* 0x000fc60007f1e0ff */
[----:B------:R3:W-:Y:S01]  /*2bd00*/  LDGSTS.E [R0+0x6800], [R12.64], P3 ;  /* 0x068000000c007fae */ /* 0x0007e2000992184e */
[----:B------:R4:W-:Y:S03]  /*2bd10*/  LDGSTS.E [R0+0x7800], [R6.64], P3 ;  /* 0x0780000006007fae */ /* 0x0009e6000992184e */
[----:B-1----:R-:W2:Y:S01]  /*2bd20*/  LDL.LU R10, [R1+0x4a0] ;  /* 0x0004a000010a7983 */ /* 0x002ea20000300800 */
[----:B------:R-:W-:Y:S02]  /*2bd30*/  STL [R1+0x844], R16 ;  /* 0x0008441001007387 */ /* 0x000fe40000100800 */
[----:B------:R1:W-:Y:S02]  /*2bd40*/  STL [R1+0x848], R22 ;  /* 0x0008481601007387 */ /* 0x0003e40000100800 */
[----:B------:R-:W-:Y:S01]  /*2bd50*/  IMAD.X R5, R9, 0x1, R3, P0 ;  /* 0x0000000109057824 */ /* 0x000fe200000e0603 */
[----:B---3--:R-:W-:-:S04]  /*2bd60*/  IADD3 R12, P2, R2, R8, RZ ;  /* 0x00000008020c7210 */ /* 0x008fc80007f5e0ff */
[----:B------:R2:W-:Y:S04]  /*2bd70*/  LDGSTS.E [R0+0x8800], [R4.64], P3 ;  /* 0x0880000004007fae */ /* 0x0005e8000992184e */
[----:B-1----:R-:W3:Y:S01]  /*2bd80*/  LDL.LU R22, [R1+0x4c4] ;  /* 0x0004c40001167983 */ /* 0x002ee20000300800 */
[----:B------:R-:W-:Y:S02]  /*2bd90*/  STL [R1+0x84c], R8 ;  /* 0x00084c0801007387 */ /* 0x000fe40000100800 */
[----:B------:R1:W-:Y:S02]  /*2bda0*/  STL [R1+0x850], R9 ;  /* 0x0008500901007387 */ /* 0x0003e40000100800 */
[----:B------:R-:W-:-:S05]  /*2bdb0*/  IMAD.X R13, R25, 0x1, R3, P2 ;  /* 0x00000001190d7824 */ /* 0x000fca00010e0603 */
[----:B------:R2:W-:Y:S04]  /*2bdc0*/  LDGSTS.E [R0+0x9800], [R12.64], P3 ;  /* 0x098000000c007fae */ /* 0x0005e8000992184e */
[----:B-1----:R-:W3:Y:S04]  /*2bdd0*/  LDL.LU R9, [R1+0x4b4] ;  /* 0x0004b40001097983 */ /* 0x002ee80000300800 */
[----:B------:R-:W-:Y:S01]  /*2bde0*/  STL [R1+0x854], R28 ;  /* 0x0008541c01007387 */ /* 0x000fe20000100800 */
[----:B----4-:R-:W-:Y:S01]  /*2bdf0*/  IADD3 R6, P0, R2, R28, RZ ;  /* 0x0000001c02067210 */ /* 0x010fe20007f1e0ff */
[----:B------:R1:W-:Y:S04]  /*2be00*/  STL [R1+0x858], R25 ;  /* 0x0008581901007387 */ /* 0x0003e80000100800 */
[----:B------:R-:W-:Y:S01]  /*2be10*/  IMAD.X R7, R26, 0x1, R3, P0 ;  /* 0x000000011a077824 */ /* 0x000fe200000e0603 */
[----:B-1----:R-:W4:Y:S01]  /*2be20*/  LDL.LU R25, [R1+0x494] ;  /* 0x0004940001197983 */ /* 0x002f220000300800 */
[----:B--2---:R-:W-:-:S03]  /*2be30*/  IADD3 R4, P2, R2, R20, RZ ;  /* 0x0000001402047210 */ /* 0x004fc60007f5e0ff */
[----:B------:R-:W-:Y:S01]  /*2be40*/  STL [R1+0x85c], R20 ;  /* 0x00085c1401007387 */ /* 0x000fe20000100800 */
[----:B------:R1:W-:Y:S02]  /*2be50*/  STL [R1+0x860], R26 ;  /* 0x0008601a01007387 */ /* 0x0003e40000100800 */
[----:B------:R-:W2:Y:S02]  /*2be60*/  LDL R14, [R1+0x474] ;  /* 0x00047400010e7983 */ /* 0x000ea40000100800 */
[----:B------:R-:W2:Y:S01]  /*2be70*/  LDL.LU R11, [R1+0x444] ;  /* 0x00044400010b7983 */ /* 0x000ea20000300800 */
[----:B------:R-:W-:Y:S01]  /*2be80*/  IADD3 R12, P0, R2, R15, RZ ;  /* 0x0000000f020c7210 */ /* 0x000fe20007f1e0ff */
[----:B------:R3:W-:Y:S04]  /*2be90*/  LDGSTS.E [R0+0xa800], [R6.64], P3 ;  /* 0x0a80000006007fae */ /* 0x0007e8000992184e */
[----:B-1----:R-:W2:Y:S01]  /*2bea0*/  LDL.LU R26, [R1+0x450] ;  /* 0x00045000011a7983 */ /* 0x002ea20000300800 */
[----:B------:R-:W2:Y:S02]  /*2beb0*/  LDL.LU R20, [R1+0x484] ;  /* 0x0004840001147983 */ /* 0x000ea40000300800 */
[----:B------:R-:W2:Y:S02]  /*2bec0*/  LDL.LU R29, [R1+0x460] ;  /* 0x00046000011d7983 */ /* 0x000ea40000300800 */
[----:B------:R-:W2:Y:S01]  /*2bed0*/  LDL.LU R23, [R1+0x470] ;  /* 0x0004700001177983 */ /* 0x000ea20000300800 */
[----:B------:R-:W2:Y:S01]  /*2bee0*/  LDL.LU R28, [R1+0x480] ;  /* 0x00048000011c7983 */ /* 0x000ea20000300800 */
[----:B------:R-:W2:Y:S02]  /*2bef0*/  LDL.LU R8, [R1+0x490] ;  /* 0x0004900001087983 */ /* 0x000ea40000300800 */
[----:B------:R-:W-:-:S02]  /*2bf00*/  IMAD.X R5, R19, 0x1, R3, P2 ;  /* 0x0000000113057824 */ /* 0x000fc400010e0603 */
[----:B------:R-:W-:Y:S01]  /*2bf10*/  IMAD.X R13, R21, 0x1, R3, P0 ;  /* 0x00000001150d7824 */ /* 0x000fe200000e0603 */
[----:B------:R1:W-:Y:S04]  /*2bf20*/  STL [R1+0x864], R19 ;  /* 0x0008641301007387 */ /* 0x0003e80000100800 */
[----:B------:R3:W-:Y:S01]  /*2bf30*/  LDGSTS.E [R0+0xb800], [R4.64], P3 ;  /* 0x0b80000004007fae */ /* 0x0007e2000992184e */
[----:B------:R3:W-:Y:S03]  /*2bf40*/  LDGSTS.E [R0+0xc800], [R12.64], P3 ;  /* 0x0c8000000c007fae */ /* 0x0007e6000992184e */
[----:B-1----:R-:W2:Y:S01]  /*2bf50*/  LDL.LU R19, [R1+0x440] ;  /* 0x0004400001137983 */ /* 0x002ea20000300800 */
[----:B---3--:R-:W-:-:S03]  /*2bf60*/  IADD3 R6, P2, R2, R22, RZ ;  /* 0x0000001602067210 */ /* 0x008fc60007f5e0ff */
[----:B------:R1:W-:Y:S02]  /*2bf70*/  STL [R1+0x868], R22 ;  /* 0x0008681601007387 */ /* 0x0003e40000100800 */
[----:B------:R-:W-:Y:S01]  /*2bf80*/  IMAD.X R7, R27, 0x1, R3, P2 ;  /* 0x000000011b077824 */ /* 0x000fe200010e0603 */
[----:B------:R-:W-:-:S04]  /*2bf90*/  IADD3 R12, P2, R2, R18, RZ ;  /* 0x00000012020c7210 */ /* 0x000fc80007f5e0ff */
[----:B------:R4:W-:Y:S04]  /*2bfa0*/  LDGSTS.E [R0+0xd800], [R6.64], P3 ;  /* 0x0d80000006007fae */ /* 0x0009e8000992184e */
[----:B-1----:R-:W3:Y:S01]  /*2bfb0*/  LDL.LU R22, [R1+0x464] ;  /* 0x0004640001167983 */ /* 0x002ee20000300800 */
[----:B------:R-:W-:Y:S01]  /*2bfc0*/  IADD3 R4, P0, R2, R9, RZ ;  /* 0x0000000902047210 */ /* 0x000fe20007f1e0ff */
[----:B------:R-:W-:Y:S02]  /*2bfd0*/  STL [R1+0x86c], R21 ;  /* 0x00086c1501007387 */ /* 0x000fe40000100800 */
[----:B------:R1:W-:Y:S02]  /*2bfe0*/  STL [R1+0x870], R9 ;  /* 0x0008700901007387 */ /* 0x0003e40000100800 */
[----:B------:R-:W-:-:S02]  /*2bff0*/  IMAD.X R13, R10, 0x1, R3, P2 ;  /* 0x000000010a0d7824 */ /* 0x000fc400010e0603 */
[----:B------:R-:W-:-:S05]  /*2c000*/  IMAD.X R5, R24, 0x1, R3, P0 ;  /* 0x0000000118057824 */ /* 0x000fca00000e0603 */
[----:B------:R2:W-:Y:S04]  /*2c010*/  LDGSTS.E [R0+0xe800], [R4.64], P3 ;  /* 0x0e80000004007fae */ /* 0x0005e8000992184e */
[----:B-1----:R-:W3:Y:S01]  /*2c020*/  LDL.LU R9, [R1+0x454] ;  /* 0x0004540001097983 */ /* 0x002ee20000300800 */
[----:B------:R-:W-:Y:S02]  /*2c030*/  STL [R1+0x874], R27 ;  /* 0x0008741b01007387 */ /* 0x000fe40000100800 */
[----:B------:R-:W-:Y:S02]  /*2c040*/  STL [R1+0x878], R18 ;  /* 0x0008781201007387 */ /* 0x000fe40000100800 */
[----:B------:R-:W-:Y:S01]  /*2c050*/  STL [R1+0x87c], R24 ;  /* 0x00087c1801007387 */ /* 0x000fe20000100800 */
[----:B------:R1:W-:Y:S01]  /*2c060*/  LDGSTS.E [R0+0xf800], [R12.64], P3 ;  /* 0x0f8000000c007fae */ /* 0x0003e2000992184e */
[----:B----4-:R-:W-:-:S03]  /*2c070*/  IADD3 R6, P0, R2, R25, RZ ;  /* 0x0000001902067210 */ /* 0x010fc60007f1e0ff */
[----:B------:R-:W-:Y:S01]  /*2c080*/  STL [R1+0x880], R25 ;  /* 0x0008801901007387 */ /* 0x000fe20000100800 */
[----:B------:R4:W-:Y:S03]  /*2c090*/  STL [R1+0x884], R10 ;  /* 0x0008840a01007387 */ /* 0x0009e60000100800 */
[----:B----4-:R-:W3:Y:S04]  /*2c0a0*/  LDL.LU R10, [R1+0x434] ;  /* 0x00043400010a7983 */ /* 0x010ee80000300800 */
[----:B--2---:R-:W-:Y:S01]  /*2c0b0*/  STL [R1+0x888], R20 ;  /* 0x0008881401007387 */ /* 0x004fe20000100800 */
[----:B------:R-:W-:Y:S01]  /*2c0c0*/  IADD3 R4, P2, R2, R20, RZ ;  /* 0x0000001402047210 */ /* 0x000fe20007f5e0ff */
[----:B------:R-:W-:-:S02]  /*2c0d0*/  IMAD.X R7, R8, 0x1, R3, P0 ;  /* 0x0000000108077824 */ /* 0x000fc400000e0603 */
[----:B------:R2:W-:Y:S01]  /*2c0e0*/  STL [R1+0x88c], R8 ;  /* 0x00088c0801007387 */ /* 0x0005e20000100800 */
[----:B-1----:R-:W-:Y:S02]  /*2c0f0*/  IADD3 R12, P0, R2, R14, RZ ;  /* 0x0000000e020c7210 */ /* 0x002fe40007f1e0ff */
[----:B------:R-:W4:Y:S02]  /*2c100*/  LDL R14, [R1+0x414] ;  /* 0x00041400010e7983 */ /* 0x000f240000100800 */
[--C-:B------:R-:W-:Y:S01]  /*2c110*/  IMAD.X R5, R28, 0x1, R3.reuse, P2 ;  /* 0x000000011c057824 */ /* 0x100fe200010e0603 */
[----:B------:R3:W-:Y:S01]  /*2c120*/  LDGSTS.E [R0+0x10800], [R6.64], P3 ;  /* 0x1080000006007fae */ /* 0x0007e2000992184e */
[----:B------:R-:W-:-:S03]  /*2c130*/  IMAD.X R13, R23, 0x1, R3, P0 ;  /* 0x00000001170d7824 */ /* 0x000fc600000e0603 */
[----:B------:R1:W-:Y:S04]  /*2c140*/  LDGSTS.E [R0+0x11800], [R4.64], P3 ;  /* 0x1180000004007fae */ /* 0x0003e8000992184e */
[----:B--2---:R-:W2:Y:S01]  /*2c150*/  LDL.LU R8, [R1+0x424] ;  /* 0x0004240001087983 */ /* 0x004ea20000300800 */
[----:B------:R-:W4:Y:S02]  /*2c160*/  LDL.LU R20, [R1+0x400] ;  /* 0x0004000001147983 */ /* 0x000f240000300800 */
[----:B------:R-:W4:Y:S02]  /*2c170*/  LDL.LU R17, [R1+0x410] ;  /* 0x0004100001117983 */ /* 0x000f240000300800 */
[----:B------:R-:W4:Y:S01]  /*2c180*/  LDL.LU R27, [R1+0x420] ;  /* 0x00042000011b7983 */ /* 0x000f220000300800 */
[----:B------:R-:W4:Y:S01]  /*2c190*/  LDL.LU R21, [R1+0x430] ;  /* 0x0004300001157983 */ /* 0x000f220000300800 */
[----:B------:R1:W-:Y:S03]  /*2c1a0*/  STL [R1+0x890], R28 ;  /* 0x0008901c01007387 */ /* 0x0003e60000100800 */
[----:B------:R3:W-:Y:S04]  /*2c1b0*/  LDGSTS.E [R0+0x12800], [R12.64], P3 ;  /* 0x128000000c007fae */ /* 0x0007e8000992184e */
[----:B-1----:R-:W4:Y:S01]  /*2c1c0*/  LDL.LU R28, [R1+0x3f0] ;  /* 0x0003f000011c7983 */ /* 0x002f220000300800 */
[----:B---3--:R-:W-:-:S03]  /*2c1d0*/  IADD3 R6, P2, R2, R22, RZ ;  /* 0x0000001602067210 */ /* 0x008fc60007f5e0ff */
[----:B------:R1:W-:Y:S02]  /*2c1e0*/  STL [R1+0x894], R22 ;  /* 0x0008941601007387 */ /* 0x0003e40000100800 */
[----:B------:R-:W-:Y:S01]  /*2c1f0*/  IMAD.X R7, R29, 0x1, R3, P2 ;  /* 0x000000011d077824 */ /* 0x000fe200010e0603 */
[----:B------:R-:W-:-:S04]  /*2c200*/  IADD3 R12, P2, R2, R11, RZ ;  /* 0x0000000b020c7210 */ /* 0x000fc80007f5e0ff */
[----:B------:R3:W-:Y:S04]  /*2c210*/  LDGSTS.E [R0+0x13800], [R6.64], P3 ;  /* 0x1380000006007fae */ /* 0x0007e8000992184e */
[----:B-1----:R-:W4:Y:S01]  /*2c220*/  LDL.LU R22, [R1+0x3e0] ;  /* 0x0003e00001167983 */ /* 0x002f220000300800 */
[----:B------:R1:W-:Y:S01]  /*2c230*/  STL [R1+0x898], R23 ;  /* 0x0008981701007387 */ /* 0x0003e20000100800 */
[----:B------:R-:W-:Y:S01]  /*2c240*/  IADD3 R4, P0, R2, R9, RZ ;  /* 0x0000000902047210 */ /* 0x000fe20007f1e0ff */
[----:B------:R-:W-:-:S04]  /*2c250*/  IMAD.X R13, R19, 0x1, R3, P2 ;  /* 0x00000001130d7824 */ /* 0x000fc800010e0603 */
[--C-:B------:R-:W-:Y:S01]  /*2c260*/  IMAD.X R5, R26, 0x1, R3.reuse, P0 ;  /* 0x000000011a057824 */ /* 0x100fe200000e0603 */
[----:B-1----:R-:W4:Y:S01]  /*2c270*/  LDL.LU R23, [R1+0x404] ;  /* 0x0004040001177983 */ /* 0x002f220000300800 */
[----:B------:R-:W-:Y:S02]  /*2c280*/  STL [R1+0x89c], R9 ;  /* 0x00089c0901007387 */ /* 0x000fe40000100800 */
[----:B------:R1:W-:Y:S01]  /*2c290*/  STL [R1+0x8a0], R29 ;  /* 0x0008a01d01007387 */ /* 0x0003e20000100800 */
[----:B------:R2:W-:Y:S01]  /*2c2a0*/  LDGSTS.E [R0+0x14800], [R4.64], P3 ;  /* 0x1480000004007fae */ /* 0x0005e2000992184e */
[----:B------:R2:W-:Y:S03]  /*2c2b0*/  LDGSTS.E [R0+0x15800], [R12.64], P3 ;  /* 0x158000000c007fae */ /* 0x0005e6000992184e */
[----:B-1----:R-:W4:Y:S01]  /*2c2c0*/  LDL.LU R29, [R1+0x3f4] ;  /* 0x0003f400011d7983 */ /* 0x002f220000300800 */
[----:B------:R-:W-:Y:S02]  /*2c2d0*/  STL [R1+0x8a4], R11 ;  /* 0x0008a40b01007387 */ /* 0x000fe40000100800 */
[----:B------:R1:W-:Y:S01]  /*2c2e0*/  STL [R1+0x8a8], R26 ;  /* 0x0008a81a01007387 */ /* 0x0003e20000100800 */
[----:B---3--:R-:W-:Y:S01]  /*2c2f0*/  IADD3 R6, P0, R2, R10, RZ ;  /* 0x0000000a02067210 */ /* 0x008fe20007f1e0ff */
[----:B-1----:R-:W3:Y:S01]  /*2c300*/  LDL.LU R26, [R1+0x3e4] ;  /* 0x0003e400011a7983 */ /* 0x002ee20000300800 */
[----:B------:R-:W-:Y:S02]  /*2c310*/  STL [R1+0x8ac], R10 ;  /* 0x0008ac0a01007387 */ /* 0x000fe40000100800 */
[----:B------:R1:W-:Y:S02]  /*2c320*/  STL [R1+0x8b0], R19 ;  /* 0x0008b01301007387 */ /* 0x0003e40000100800 */
[----:B-1----:R-:W3:Y:S04]  /*2c330*/  LDL.LU R19, [R1+0x3d4] ;  /* 0x0003d40001137983 */ /* 0x002ee80000300800 */
[----:B--2---:R-:W-:Y:S01]  /*2c340*/  STL [R1+0x8b4], R8 ;  /* 0x0008b40801007387 */ /* 0x004fe20000100800 */
[----:B----4-:R-:W-:-:S03]  /*2c350*/  IMAD.X R7, R21, 0x1, R3, P0 ;  /* 0x0000000115077824 */ /* 0x010fc600000e0603 */
[----:B------:R1:W-:Y:S01]  /*2c360*/  STL [R1+0x8b8], R21 ;  /* 0x0008b81501007387 */ /* 0x0003e20000100800 */
[C---:B------:R-:W-:Y:S02]  /*2c370*/  IADD3 R12, P0, R2.reuse, R14, RZ ;  /* 0x0000000e020c7210 */ /* 0x040fe40007f1e0ff */
[----:B------:R-:W2:Y:S02]  /*2c380*/  LDL R14, [R1+0x3b4] ;  /* 0x0003b400010e7983 */ /* 0x000ea40000100800 */
[----:B------:R-:W4:Y:S01]  /*2c390*/  LDL.LU R16, [R1+0x384] ;  /* 0x0003840001107983 */ /* 0x000f220000300800 */
[----:B------:R-:W2:Y:S01]  /*2c3a0*/  LDL.LU R24, [R1+0x394] ;  /* 0x0003940001187983 */ /* 0x000ea20000300800 */
[----:B------:R-:W2:Y:S01]  /*2c3b0*/  LDL.LU R18, [R1+0x3a4] ;  /* 0x0003a40001127983 */ /* 0x000ea20000300800 */
[----:B------:R-:W-:Y:S02]  /*2c3c0*/  IADD3 R4, P2, R2, R8, RZ ;  /* 0x0000000802047210 */ /* 0x000fe40007f5e0ff */
[----:B------:R1:W-:Y:S04]  /*2c3d0*/  LDGSTS.E [R0+0x16800], [R6.64], P3 ;  /* 0x1680000006007fae */ /* 0x0003e8000992184e */
[----:B-1----:R-:W2:Y:S01]  /*2c3e0*/  LDL.LU R21, [R1+0x3c4] ;  /* 0x0003c40001157983 */ /* 0x002ea20000300800 */
[----:B------:R-:W4:Y:S02]  /*2c3f0*/  LDL.LU R8, [R1+0x3a0] ;  /* 0x0003a00001087983 */ /* 0x000f240000300800 */
[----:B------:R-:W4:Y:S02]  /*2c400*/  LDL.LU R10, [R1+0x3b0] ;  /* 0x0003b000010a7983 */ /* 0x000f240000300800 */
[----:B------:R-:W4:Y:S01]  /*2c410*/  LDL.LU R11, [R1+0x3c0] ;  /* 0x0003c000010b7983 */ /* 0x000f220000300800 */
[----:B------:R-:W4:Y:S01]  /*2c420*/  LDL.LU R9, [R1+0x3d0] ;  /* 0x0003d00001097983 */ /* 0x000f220000300800 */
[----:B------:R-:W-:-:S02]  /*2c430*/  IMAD.X R5, R27, 0x1, R3, P2 ;  /* 0x000000011b057824 */ /* 0x000fc400010e0603 */
[----:B------:R-:W-:Y:S02]  /*2c440*/  IMAD.X R13, R17, 0x1, R3, P0 ;  /* 0x00000001110d7824 */ /* 0x000fe400000e0603 */
[----:B------:R1:W-:Y:S01]  /*2c450*/  STL [R1+0x8bc], R27 ;  /* 0x0008bc1b01007387 */ /* 0x0003e20000100800 */
[----:B------:R1:W-:Y:S02]  /*2c460*/  LDGSTS.E [R0+0x17800], [R4.64], P3 ;  /* 0x1780000004007fae */ /* 0x0003e4000992184e */
[----:B------:R3:W-:Y:S02]  /*2c470*/  LDGSTS.E [R0+0x18800], [R12.64], P3 ;  /* 0x188000000c007fae */ /* 0x0007e4000992184e */
[----:B-1----:R-:W4:Y:S01]  /*2c480*/  LDL.LU R27, [R1+0x390] ;  /* 0x00039000011b7983 */ /* 0x002f220000300800 */
[----:B------:R-:W-:-:S03]  /*2c490*/  IADD3 R6, P2, R2, R23, RZ ;  /* 0x0000001702067210 */ /* 0x000fc60007f5e0ff */
[----:B------:R1:W-:Y:S02]  /*2c4a0*/  STL [R1+0x8c0], R23 ;  /* 0x0008c01701007387 */ /* 0x0003e40000100800 */
[----:B------:R-:W-:-:S05]  /*2c4b0*/  IMAD.X R7, R20, 0x1, R3, P2 ;  /* 0x0000000114077824 */ /* 0x000fca00010e0603 */
[----:B------:R3:W-:Y:S04]  /*2c4c0*/  LDGSTS.E [R0+0x19800], [R6.64], P3 ;  /* 0x1980000006007fae */ /* 0x0007e8000992184e */
[----:B-1----:R-:W4:Y:S01]  /*2c4d0*/  LDL.LU R23, [R1+0x380] ;  /* 0x0003800001177983 */ /* 0x002f220000300800 */
[----:B------:R-:W-:Y:S01]  /*2c4e0*/  IADD3 R4, P0, R2, R29, RZ ;  /* 0x0000001d02047210 */ /* 0x000fe20007f1e0ff */
[----:B------:R-:W-:Y:S02]  /*2c4f0*/  STL [R1+0x8c4], R17 ;  /* 0x0008c41101007387 */ /* 0x000fe40000100800 */
[----:B------:R-:W-:Y:S01]  /*2c500*/  STL [R1+0x8c8], R29 ;  /* 0x0008c81d01007387 */ /* 0x000fe20000100800 */
[----:B------:R-:W-:Y:S01]  /*2c510*/  STL [R1+0x8cc], R20 ;  /* 0x0008cc1401007387 */ /* 0x000fe20000100800 */
[----:B------:R-:W-:-:S05]  /*2c520*/  IMAD.X R5, R28, 0x1, R3, P0 ;  /* 0x000000011c057824 */ /* 0x000fca00000e0603 */
[----:B------:R1:W-:Y:S01]  /*2c530*/  LDGSTS.E [R0+0x1a800], [R4.64], P3 ;  /* 0x1a80000004007fae */ /* 0x0003e2000992184e */
[----:B---3--:R-:W-:-:S03]  /*2c540*/  IADD3 R12, P2, R2, R26, RZ ;  /* 0x0000001a020c7210 */ /* 0x008fc60007f5e0ff */
[----:B------:R-:W-:Y:S01]  /*2c550*/  STL [R1+0x8d0], R26 ;  /* 0x0008d01a01007387 */ /* 0x000fe20000100800 */
[----:B------:R-:W-:Y:S02]  /*2c560*/  STL [R1+0x8d4], R28 ;  /* 0x0008d41c01007387 */ /* 0x000fe40000100800 */
[----:B------:R-:W-:-:S05]  /*2c570*/  IMAD.X R13, R22, 0x1, R3, P2 ;  /* 0x00000001160d7824 */ /* 0x000fca00010e0603 */
[----:B------:R3:W-:Y:S01]  /*2c580*/  LDGSTS.E [R0+0x1b800], [R12.64], P3 ;  /* 0x1b8000000c007fae */ /* 0x0007e2000992184e */
[----:B------:R-:W-:-:S03]  /*2c590*/  IADD3 R6, P0, R2, R19, RZ ;  /* 0x0000001302067210 */ /* 0x000fc60007f1e0ff */
[----:B------:R1:W-:Y:S04]  /*2c5a0*/  STL [R1+0x8d8], R19 ;  /* 0x0008d81301007387 */ /* 0x0003e80000100800 */
[----:B-1----:R-:W4:Y:S01]  /*2c5b0*/  LDL.LU R19, [R1+0x374] ;  /* 0x0003740001137983 */ /* 0x002f220000300800 */
[----:B------:R-:W-:Y:S03]  /*2c5c0*/  STL [R1+0x8dc], R22 ;  /* 0x0008dc1601007387 */ /* 0x000fe60000100800 */
[----:B--2---:R-:W-:Y:S01]  /*2c5d0*/  STL [R1+0x8e0], R21 ;  /* 0x0008e01501007387 */ /* 0x004fe20000100800 */
[----:B----4-:R-:W-:-:S03]  /*2c5e0*/  IMAD.X R7, R9, 0x1, R3, P0 ;  /* 0x0000000109077824 */ /* 0x010fc600000e0603 */
[----:B------:R1:W-:Y:S01]  /*2c5f0*/  STL [R1+0x8e4], R9 ;  /* 0x0008e40901007387 */ /* 0x0003e20000100800 */
[C---:B---3--:R-:W-:Y:S02]  /*2c600*/  IADD3 R12, P0, R2.reuse, R14, RZ ;  /* 0x0000000e020c7210 */ /* 0x048fe40007f1e0ff */
[----:B------:R-:W2:Y:S01]  /*2c610*/  LDL R14, [R1+0x354] ;  /* 0x00035400010e7983 */ /* 0x000ea20000100800 */
[C---:B------:R-:W-:Y:S01]  /*2c620*/  IADD3 R4, P2, R2.reuse, R21, RZ ;  /* 0x0000001502047210 */ /* 0x040fe20007f5e0ff */
[----:B------:R3:W-:Y:S04]  /*2c630*/  LDGSTS.E [R0+0x1c800], [R6.64], P3 ;  /* 0x1c80000006007fae */ /* 0x0007e8000992184e */
[----:B-1----:R-:W4:Y:S01]  /*2c640*/  LDL.LU R9, [R1+0x364] ;  /* 0x0003640001097983 */ /* 0x002f220000300800 */
[----:B------:R-:W2:Y:S02]  /*2c650*/  LDL.LU R22, [R1+0x340] ;  /* 0x0003400001167983 */ /* 0x000ea40000300800 */
[----:B------:R-:W2:Y:S02]  /*2c660*/  LDL.LU R28, [R1+0x350] ;  /* 0x00035000011c7983 */ /* 0x000ea40000300800 */
[----:B------:R-:W2:Y:S01]  /*2c670*/  LDL.LU R25, [R1+0x360] ;  /* 0x0003600001197983 */ /* 0x000ea20000300800 */
[----:B------:R-:W2:Y:S01]  /*2c680*/  LDL.LU R17, [R1+0x370] ;  /* 0x0003700001117983 */ /* 0x000ea20000300800 */
[--C-:B------:R-:W-:Y:S01]  /*2c690*/  IMAD.X R5, R11, 0x1, R3.reuse, P2 ;  /* 0x000000010b057824 */ /* 0x100fe200010e0603 */
[----:B---3--:R-:W-:Y:S01]  /*2c6a0*/  IADD3 R6, P2, R2, R18, RZ ;  /* 0x0000001202067210 */ /* 0x008fe20007f5e0ff */
[--C-:B------:R-:W-:Y:S01]  /*2c6b0*/  IMAD.X R13, R10, 0x1, R3.reuse, P0 ;  /* 0x000000010a0d7824 */ /* 0x100fe200000e0603 */
[----:B------:R1:W-:Y:S04]  /*2c6c0*/  STL [R1+0x8e8], R11 ;  /* 0x0008e80b01007387 */ /* 0x0003e80000100800 */
[----:B------:R3:W-:Y:S01]  /*2c6d0*/  LDGSTS.E [R0+0x1d800], [R4.64], P3 ;  /* 0x1d80000004007fae */ /* 0x0007e2000992184e */
[----:B------:R3:W-:Y:S02]  /*2c6e0*/  LDGSTS.E [R0+0x1e800], [R12.64], P3 ;  /* 0x1e8000000c007fae */ /* 0x0007e4000992184e */
[----:B------:R-:W-:-:S05]  /*2c6f0*/  IMAD.X R7, R8, 0x1, R3, P2 ;  /* 0x0000000108077824 */ /* 0x000fca00010e0603 */
[----:B------:R3:W-:Y:S04]  /*2c700*/  LDGSTS.E [R0+0x1f800], [R6.64], P3 ;  /* 0x1f80000006007fae */ /* 0x0007e8000992184e */
[----:B-1----:R-:W2:Y:S01]  /*2c710*/  LDL.LU R11, [R1+0x330] ;  /* 0x00033000010b7983 */ /* 0x002ea20000300800 */
[----:B------:R1:W-:Y:S01]  /*2c720*/  STL [R1+0x8ec], R18 ;  /* 0x0008ec1201007387 */ /* 0x0003e20000100800 */
[C---:B---3--:R-:W-:Y:S02]  /*2c730*/  IADD3 R4, P0, R2.reuse, R24, RZ ;  /* 0x0000001802047210 */ /* 0x048fe40007f1e0ff */
[----:B------:R-:W-:Y:S01]  /*2c740*/  IADD3 R12, P2, R2, R16, RZ ;  /* 0x00000010020c7210 */ /* 0x000fe20007f5e0ff */
[----:B-1----:R-:W3:Y:S01]  /*2c750*/  LDL.LU R18, [R1+0x320] ;  /* 0x0003200001127983 */ /* 0x002ee20000300800 */
[----:B------:R1:W-:Y:S02]  /*2c760*/  STL [R1+0x8f0], R10 ;  /* 0x0008f00a01007387 */ /* 0x0003e40000100800 */
[----:B------:R-:W-:-:S02]  /*2c770*/  IMAD.X R5, R27, 0x1, R3, P0 ;  /* 0x000000011b057824 */ /* 0x000fc400000e0603 */
[----:B------:R-:W-:-:S03]  /*2c780*/  IMAD.X R13, R23, 0x1, R3, P2 ;  /* 0x00000001170d7824 */ /* 0x000fc600010e0603 */
[----:B------:R2:W-:Y:S04]  /*2c790*/  LDGSTS.E [R0+0x20800], [R4.64], P3 ;  /* 0x2080000004007fae */ /* 0x0005e8000992184e */
[----:B-1----:R-:W3:Y:S01]  /*2c7a0*/  LDL.LU R10, [R1+0x344] ;  /* 0x00034400010a7983 */ /* 0x002ee20000300800 */
[----:B------:R-:W-:Y:S02]  /*2c7b0*/  STL [R1+0x8f4], R24 ;  /* 0x0008f41801007387 */ /* 0x000fe40000100800 */
[----:B------:R1:W-:Y:S01]  /*2c7c0*/  STL [R1+0x8f8], R8 ;  /* 0x0008f80801007387 */ /* 0x0003e20000100800 */
[----:B------:R2:W-:Y:S04]  /*2c7d0*/  LDGSTS.E [R0+0x21800], [R12.64], P3 ;  /* 0x218000000c007fae */ /* 0x0005e8000992184e */
[----:B-1----:R-:W3:Y:S01]  /*2c7e0*/  LDL.LU R8, [R1+0x334] ;  /* 0x0003340001087983 */ /* 0x002ee20000300800 */
[----:B------:R-:W-:Y:S02]  /*2c7f0*/  STL [R1+0x8fc], R16 ;  /* 0x0008fc1001007387 */ /* 0x000fe40000100800 */
[----:B------:R1:W-:Y:S02]  /*2c800*/  STL [R1+0x900], R27 ;  /* 0x0009001b01007387 */ /* 0x0003e40000100800 */
[----:B-1----:R-:W3:Y:S01]  /*2c810*/  LDL.LU R27, [R1+0x324] ;  /* 0x00032400011b7983 */ /* 0x002ee20000300800 */
[----:B------:R-:W-:-:S03]  /*2c820*/  IADD3 R6, P0, R2, R19, RZ ;  /* 0x0000001302067210 */ /* 0x000fc60007f1e0ff */
[----:B------:R-:W-:Y:S01]  /*2c830*/  STL [R1+0x904], R19 ;  /* 0x0009041301007387 */ /* 0x000fe20000100800 */
[----:B------:R1:W-:Y:S03]  /*2c840*/  STL [R1+0x908], R23 ;  /* 0x0009081701007387 */ /* 0x0003e60000100800 */
[----:B-1----:R-:W3:Y:S04]  /*2c850*/  LDL.LU R23, [R1+0x314] ;  /* 0x0003140001177983 */ /* 0x002ee80000300800 */
[----:B----4-:R-:W-:Y:S01]  /*2c860*/  STL [R1+0x90c], R9 ;  /* 0x00090c0901007387 */ /* 0x010fe20000100800 */
[----:B--2---:R-:W-:-:S03]  /*2c870*/  IMAD.X R7, R17, 0x1, R3, P0 ;  /* 0x0000000111077824 */ /* 0x004fc600000e0603 */
[----:B------:R1:W-:Y:S01]  /*2c880*/  STL [R1+0x910], R17 ;  /* 0x0009101101007387 */ /* 0x0003e20000100800 */
[C---:B------:R-:W-:Y:S02]  /*2c890*/  IADD3 R12, P0, R2.reuse, R14, RZ ;  /* 0x0000000e020c7210 */ /* 0x040fe40007f1e0ff */
[----:B------:R-:W2:Y:S02]  /*2c8a0*/  LDL R14, [R1+0x2d4] ;  /* 0x0002d400010e7983 */ /* 0x000ea40000100800 */
[----:B------:R-:W4:Y:S01]  /*2c8b0*/  LDL.LU R21, [R1+0x2c0] ;  /* 0x0002c00001157983 */ /* 0x000f220000300800 */
[----:B------:R-:W2:Y:S01]  /*2c8c0*/  LDL.LU R26, [R1+0x2ac] ;  /* 0x0002ac00011a7983 */ /* 0x000ea20000300800 */
[----:B------:R-:W2:Y:S02]  /*2c8d0*/  LDL.LU R20, [R1+0x2e4] ;  /* 0x0002e40001147983 */ /* 0x000ea40000300800 */
[----:B------:R-:W2:Y:S01]  /*2c8e0*/  LDL.LU R29, [R1+0x2f4] ;  /* 0x0002f400011d7983 */ /* 0x000ea20000300800 */
[----:B------:R-:W-:Y:S01]  /*2c8f0*/  IADD3 R4, P2, R2, R9, RZ ;  /* 0x0000000902047210 */ /* 0x000fe20007f5e0ff */
        /* <DEDUP_REMOVED lines=12> */
[----:B---3--:R-:W-:-:S03]  /*2c9c0*/  IADD3 R6, P2, R2, R10, RZ ;  /* 0x0000000a02067210 */ /* 0x008fc60007f5e0ff */
[----:B------:R1:W-:Y:S02]  /*2c9d0*/  STL [R1+0x918], R10 ;  /* 0x0009180a01007387 */ /* 0x0003e40000100800 */
[----:B------:R-:W-:-:S05]  /*2c9e0*/  IMAD.X R7, R22, 0x1, R3, P2 ;  /* 0x0000000116077824 */ /* 0x000fca00010e0603 */
[----:B------:R3:W-:Y:S04]  /*2c9f0*/  LDGSTS.E [R0+0x25800], [R6.64], P3 ;  /* 0x2580000006007fae */ /* 0x0007e8000992184e */
[----:B-1----:R-:W4:Y:S01]  /*2ca00*/  LDL.LU R10, [R1+0x2bc] ;  /* 0x0002bc00010a7983 */ /* 0x002f220000300800 */
[----:B------:R-:W-:Y:S01]  /*2ca10*/  IADD3 R4, P0, R2, R8, RZ ;  /* 0x0000000802047210 */ /* 0x000fe20007f1e0ff */
[----:B------:R-:W-:Y:S02]  /*2ca20*/  STL [R1+0x91c], R28 ;  /* 0x00091c1c01007387 */ /* 0x000fe40000100800 */
        /* <DEDUP_REMOVED lines=11> */
[----:B------:R3:W-:Y:S04]  /*2cae0*/  STL [R1+0x930], R23 ;  /* 0x0009301701007387 */ /* 0x0007e80000100800 */
[----:B---3--:R-:W3:Y:S01]  /*2caf0*/  LDL.LU R23, [R1+0x2b0] ;  /* 0x0002b00001177983 */ /* 0x008ee20000300800 */
[----:B------:R-:W-:Y:S01]  /*2cb00*/  STL [R1+0x934], R18 ;  /* 0x0009341201007387 */ /* 0x000fe20000100800 */
[----:B--2---:R-:W-:Y:S02]  /*2cb10*/  IADD3 R4, P2, R2, R17, RZ ;  /* 0x0000001102047210 */ /* 0x004fe40007f5e0ff */
[----:B------:R2:W-:Y:S01]  /*2cb20*/  STL [R1+0x938], R17 ;  /* 0x0009381101007387 */ /* 0x0005e20000100800 */
[--C-:B----4-:R-:W-:Y:S01]  /*2cb30*/  IMAD.X R7, R24, 0x1, R3.reuse, P0 ;  /* 0x0000000118077824 */ /* 0x110fe200000e0603 */
[----:B-1----:R-:W-:Y:S01]  /*2cb40*/  IADD3 R12, P0, R2, R29, RZ ;  /* 0x0000001d020c7210 */ /* 0x002fe20007f1e0ff */
[----:B------:R-:W-:-:S03]  /*2cb50*/  IMAD.X R5, R16, 0x1, R3, P2 ;  /* 0x0000000110057824 */ /* 0x000fc600010e0603 */
[----:B------:R1:W-:Y:S04]  /*2cb60*/  LDGSTS.E [R0+0x28800], [R6.64], P3 ;  /* 0x2880000006007fae */ /* 0x0003e8000992184e */
[----:B--2---:R-:W2:Y:S01]  /*2cb70*/  LDL.LU R17, [R1+0x2a0] ;  /* 0x0002a00001117983 */ /* 0x004ea20000300800 */
[----:B------:R-:W-:Y:S02]  /*2cb80*/  STL [R1+0x93c], R24 ;  /* 0x00093c1801007387 */ /* 0x000fe40000100800 */
[----:B------:R4:W-:Y:S02]  /*2cb90*/  STL [R1+0x940], R29 ;  /* 0x0009401d01007387 */ /* 0x0009e40000100800 */
[----:B------:R-:W-:Y:S01]  /*2cba0*/  IMAD.X R13, R19, 0x1, R3, P0 ;  /* 0x00000001130d7824 */ /* 0x000fe200000e0603 */
[----:B------:R1:W-:Y:S04]  /*2cbb0*/  LDGSTS.E [R0+0x29800], [R4.64], P3 ;  /* 0x2980000004007fae */ /* 0x0003e8000992184e */
[----:B------:R4:W-:Y:S04]  /*2cbc0*/  LDGSTS.E [R0+0x2a800], [R12.64], P3 ;  /* 0x2a8000000c007fae */ /* 0x0009e8000992184e */
[----:B----4-:R-:W2:Y:S01]  /*2cbd0*/  LDL.LU R29, [R1+0x290] ;  /* 0x00029000011d7983 */ /* 0x010ea20000300800 */
[----:B------:R-:W-:Y:S02]  /*2cbe0*/  STL [R1+0x944], R16 ;  /* 0x0009441001007387 */ /* 0x000fe40000100800 */
[----:B------:R-:W-:Y:S02]  /*2cbf0*/  STL [R1+0x948], R20 ;  /* 0x0009481401007387 */ /* 0x000fe40000100800 */
[----:B------:R1:W-:Y:S02]  /*2cc00*/  STL [R1+0x94c], R19 ;  /* 0x00094c1301007387 */ /* 0x0003e40000100800 */
[----:B-1----:R-:W-:-:S02]  /*2cc10*/  IADD3 R4, P0, R2, R14, RZ ;  /* 0x0000000e02047210 */ /* 0x002fc40007f1e0ff */
[C---:B------:R-:W-:Y:S01]  /*2cc20*/  IADD3 R6, P2, R2.reuse, R20, RZ ;  /* 0x0000001402067210 */ /* 0x040fe20007f5e0ff */
[----:B------:R-:W2:Y:S04]  /*2cc30*/  LDL R14, [R1+0x270] ;  /* 0x00027000010e7983 */ /* 0x000ea80000100800 */
[----:B------:R-:W2:Y:S01]  /*2cc40*/  LDL.LU R19, [R1+0x24c] ;  /* 0x00024c0001137983 */ /* 0x000ea20000300800 */
[----:B------:R-:W2:Y:S02]  /*2cc50*/  LDL.LU R20, [R1+0x280] ;  /* 0x0002800001147983 */ /* 0x000ea40000300800 */
[----:B------:R-:W2:Y:S02]  /*2cc60*/  LDL.LU R16, [R1+0x25c] ;  /* 0x00025c0001107983 */ /* 0x000ea40000300800 */
[----:B------:R-:W2:Y:S01]  /*2cc70*/  LDL.LU R24, [R1+0x26c] ;  /* 0x00026c0001187983 */ /* 0x000ea20000300800 */
[----:B------:R-:W2:Y:S01]  /*2cc80*/  LDL.LU R18, [R1+0x27c] ;  /* 0x00027c0001127983 */ /* 0x000ea20000300800 */
[----:B------:R-:W2:Y:S02]  /*2cc90*/  LDL.LU R11, [R1+0x28c] ;  /* 0x00028c00010b7983 */ /* 0x000ea40000300800 */
[--C-:B------:R-:W-:Y:S01]  /*2cca0*/  IMAD.X R7, R9, 0x1, R3.reuse, P2 ;  /* 0x0000000109077824 */ /* 0x100fe200010e0603 */
[----:B------:R-:W-:Y:S01]  /*2ccb0*/  IADD3 R12, P2, R2, R21, RZ ;  /* 0x00000015020c7210 */ /* 0x000fe20007f5e0ff */
[--C-:B------:R-:W-:Y:S01]  /*2ccc0*/  IMAD.X R5, R25, 0x1, R3.reuse, P0 ;  /* 0x0000000119057824 */ /* 0x100fe200000e0603 */
[----:B------:R1:W-:Y:S04]  /*2ccd0*/  STL [R1+0x950], R9 ;  /* 0x0009500901007387 */ /* 0x0003e80000100800 */
[----:B------:R3:W-:Y:S01]  /*2cce0*/  LDGSTS.E [R0+0x2b800], [R6.64], P3 ;  /* 0x2b80000006007fae */ /* 0x0007e2000992184e */
[----:B------:R2:W-:Y:S02]  /*2ccf0*/  LDGSTS.E [R0+0x2c800], [R4.64], P3 ;  /* 0x2c80000004007fae */ /* 0x0005e4000992184e */
[----:B------:R-:W-:-:S05]  /*2cd00*/  IMAD.X R13, R10, 0x1, R3, P2 ;  /* 0x000000010a0d7824 */ /* 0x000fca00010e0603 */
[----:B------:R2:W-:Y:S04]  /*2cd10*/  LDGSTS.E [R0+0x2d800], [R12.64], P3 ;  /* 0x2d8000000c007fae */ /* 0x0005e8000992184e */
[----:B-1----:R-:W2:Y:S01]  /*2cd20*/  LDL.LU R9, [R1+0x23c] ;  /* 0x00023c0001097983 */ /* 0x002ea20000300800 */
[----:B------:R-:W-:Y:S02]  /*2cd30*/  STL [R1+0x954], R21 ;  /* 0x0009541501007387 */ /* 0x000fe40000100800 */
[----:B------:R1:W-:Y:S02]  /*2cd40*/  STL [R1+0x958], R25 ;  /* 0x0009581901007387 */ /* 0x0003e40000100800 */
[----:B-1----:R-:W2:Y:S01]  /*2cd50*/  LDL.LU R25, [R1+0x260] ;  /* 0x0002600001197983 */ /* 0x002ea20000300800 */
[----:B---3--:R-:W-:-:S03]  /*2cd60*/  IADD3 R6, P0, R2, R23, RZ ;  /* 0x0000001702067210 */ /* 0x008fc60007f1e0ff */
[----:B------:R-:W-:Y:S01]  /*2cd70*/  STL [R1+0x95c], R23 ;  /* 0x00095c1701007387 */ /* 0x000fe20000100800 */
[----:B------:R1:W-:Y:S02]  /*2cd80*/  STL [R1+0x960], R10 ;  /* 0x0009600a01007387 */ /* 0x0003e40000100800 */
[----:B------:R-:W-:-:S05]  /*2cd90*/  IMAD.X R7, R26, 0x1, R3, P0 ;  /* 0x000000011a077824 */ /* 0x000fca00000e0603 */
[----:B------:R3:W-:Y:S04]  /*2cda0*/  LDGSTS.E [R0+0x2e800], [R6.64], P3 ;  /* 0x2e80000006007fae */ /* 0x0007e8000992184e */
[----:B-1----:R-:W2:Y:S02]  /*2cdb0*/  LDL.LU R10, [R1+0x250] ;  /* 0x00025000010a7983 */ /* 0x002ea40000300800 */
[----:B--2---:R-:W-:Y:S02]  /*2cdc0*/  IADD3 R4, P2, R2, R17, RZ ;  /* 0x0000001102047210 */ /* 0x004fe40007f5e0ff */
[----:B------:R-:W-:Y:S01]  /*2cdd0*/  STL [R1+0x964], R17 ;  /* 0x0009641101007387 */ /* 0x000fe20000100800 */
[----:B------:R1:W-:Y:S02]  /*2cde0*/  STL [R1+0x968], R26 ;  /* 0x0009681a01007387 */ /* 0x0003e40000100800 */
[----:B------:R-:W-:-:S05]  /*2cdf0*/  IMAD.X R5, R8, 0x1, R3, P2 ;  /* 0x0000000108057824 */ /* 0x000fca00010e0603 */
[----:B------:R2:W-:Y:S04]  /*2ce00*/  LDGSTS.E [R0+0x2f800], [R4.64], P3 ;  /* 0x2f80000004007fae */ /* 0x0005e8000992184e */
[----:B-1----:R-:W4:Y:S01]  /*2ce10*/  LDL.LU R26, [R1+0x240] ;  /* 0x00024000011a7983 */ /* 0x002f220000300800 */
[----:B--2---:R-:W-:-:S03]  /*2ce20*/  IADD3 R12, P0, R2, R29, RZ ;  /* 0x0000001d020c7210 */ /* 0x004fc60007f1e0ff */
[----:B------:R1:W-:Y:S04]  /*2ce30*/  STL [R1+0x96c], R29 ;  /* 0x00096c1d01007387 */ /* 0x0003e80000100800 */
[----:B-1----:R-:W2:Y:S01]  /*2ce40*/  LDL.LU R29, [R1+0x230] ;  /* 0x00023000011d7983 */ /* 0x002ea20000300800 */
[----:B------:R1:W-:Y:S02]  /*2ce50*/  STL [R1+0x970], R8 ;  /* 0x0009700801007387 */ /* 0x0003e40000100800 */
[----:B------:R-:W-:Y:S02]  /*2ce60*/  STL [R1+0x974], R20 ;  /* 0x0009741401007387 */ /* 0x000fe40000100800 */
[----:B------:R-:W-:Y:S01]  /*2ce70*/  IMAD.X R13, R11, 0x1, R3, P0 ;  /* 0x000000010b0d7824 */ /* 0x000fe200000e0603 */
[----:B------:R3:W-:Y:S01]  /*2ce80*/  STL [R1+0x978], R11 ;  /* 0x0009780b01007387 */ /* 0x0007e20000100800 */
[C---:B------:R-:W-:Y:S01]  /*2ce90*/  IADD3 R4, P0, R2.reuse, R14, RZ ;  /* 0x0000000e02047210 */ /* 0x040fe20007f1e0ff */
[----:B------:R-:W2:Y:S02]  /*2cea0*/  LDL R15, [R1+0x210] ;  /* 0x00021000010f7983 */ /* 0x000ea40000100800 */
[----:B------:R-:W2:Y:S01]  /*2ceb0*/  LDL R14, [R1+0x20c] ;  /* 0x00020c00010e7983 */ /* 0x000ea20000100800 */
[----:B-1----:R-:W2:Y:S01]  /*2cec0*/  LDL.LU R8, [R1+0x5ac] ;  /* 0x0005ac0001087983 */ /* 0x002ea20000300800 */
[----:B------:R-:W2:Y:S01]  /*2ced0*/  LDL.LU R22, [R1+0x1ec] ;  /* 0x0001ec0001167983 */ /* 0x000ea20000300800 */
[----:B---3--:R-:W-:-:S02]  /*2cee0*/  IADD3 R6, P2, R2, R20, RZ ;  /* 0x0000001402067210 */ /* 0x008fc40007f5e0ff */
[----:B------:R1:W-:Y:S04]  /*2cef0*/  LDGSTS.E [R0+0x30800], [R12.64], P3 ;  /* 0x308000000c007fae */ /* 0x0003e8000992184e */
[----:B------:R-:W3:Y:S01]  /*2cf00*/  LDL.LU R11, [R1+0x220] ;  /* 0x00022000010b7983 */ /* 0x000ee20000300800 */
[----:B------:R-:W3:Y:S02]  /*2cf10*/  LDL.LU R17, [R1+0x21c] ;  /* 0x00021c0001117983 */ /* 0x000ee40000300800 */
[----:B------:R-:W3:Y:S02]  /*2cf20*/  LDL.LU R23, [R1+0x22c] ;  /* 0x00022c0001177983 */ /* 0x000ee40000300800 */
[--C-:B------:R-:W-:Y:S01]  /*2cf30*/  IMAD.X R7, R18, 0x1, R3.reuse, P2 ;  /* 0x0000000112077824 */ /* 0x100fe200010e0603 */
[----:B------:R-:W-:Y:S01]  /*2cf40*/  STL [R1+0x97c], R18 ;  /* 0x00097c1201007387 */ /* 0x000fe20000100800 */
[----:B------:R-:W-:-:S03]  /*2cf50*/  IMAD.X R5, R24, 0x1, R3, P0 ;  /* 0x0000000118057824 */ /* 0x000fc600000e0603 */
[----:B------:R1:W-:Y:S02]  /*2cf60*/  LDGSTS.E [R0+0x31800], [R6.64], P3 ;  /* 0x3180000006007fae */ /* 0x0003e4000992184e */
[----:B------:R2:W-:Y:S01]  /*2cf70*/  LDGSTS.E [R0+0x32800], [R4.64], P3 ;  /* 0x3280000004007fae */ /* 0x0005e2000992184e */
[----:B-1----:R-:W-:Y:S01]  /*2cf80*/  IADD3 R12, P2, R2, R25, RZ ;  /* 0x00000019020c7210 */ /* 0x002fe20007f5e0ff */
[----:B------:R1:W-:Y:S04]  /*2cf90*/  STL [R1+0x980], R25 ;  /* 0x0009801901007387 */ /* 0x0003e80000100800 */
[----:B------:R-:W-:-:S05]  /*2cfa0*/  IMAD.X R13, R16, 0x1, R3, P2 ;  /* 0x00000001100d7824 */ /* 0x000fca00010e0603 */
[----:B------:R2:W-:Y:S04]  /*2cfb0*/  LDGSTS.E [R0+0x33800], [R12.64], P3 ;  /* 0x338000000c007fae */ /* 0x0005e8000992184e */
[----:B-1----:R-:W3:Y:S01]  /*2cfc0*/  LDL.LU R25, [R1+0x200] ;  /* 0x0002000001197983 */ /* 0x002ee20000300800 */
[----:B------:R-:W-:Y:S01]  /*2cfd0*/  STL [R1+0x984], R24 ;  /* 0x0009841801007387 */ /* 0x000fe20000100800 */
[----:B------:R-:W-:Y:S02]  /*2cfe0*/  IADD3 R6, P0, R2, R10, RZ ;  /* 0x0000000a02067210 */ /* 0x000fe40007f1e0ff */
[----:B------:R1:W-:Y:S03]  /*2cff0*/  STL [R1+0x988], R10 ;  /* 0x0009880a01007387 */ /* 0x0003e60000100800 */
[----:B------:R-:W-:-:S05]  /*2d000*/  IMAD.X R7, R19, 0x1, R3, P0 ;  /* 0x0000000113077824 */ /* 0x000fca00000e0603 */
[----:B------:R2:W-:Y:S04]  /*2d010*/  LDGSTS.E [R0+0x34800], [R6.64], P3 ;  /* 0x3480000006007fae */ /* 0x0005e8000992184e */
[----:B-1----:R-:W3:Y:S01]  /*2d020*/  LDL.LU R10, [R1+0x1f0] ;  /* 0x0001f000010a7983 */ /* 0x002ee20000300800 */
[----:B------:R-:W-:Y:S03]  /*2d030*/  STL [R1+0x98c], R16 ;  /* 0x00098c1001007387 */ /* 0x000fe60000100800 */
[----:B----4-:R-:W-:Y:S01]  /*2d040*/  STL [R1+0x990], R26 ;  /* 0x0009901a01007387 */ /* 0x010fe20000100800 */
[----:B------:R-:W-:Y:S01]  /*2d050*/  STL [R1+0x994], R19 ;  /* 0x0009941301007387 */ /* 0x000fe20000100800 */
[----:B--2---:R-:W-:-:S02]  /*2d060*/  IADD3 R12, P0, R2, R29, RZ ;  /* 0x0000001d020c7210 */ /* 0x004fc40007f1e0ff */
[----:B------:R-:W-:Y:S01]  /*2d070*/  STL [R1+0x998], R29 ;  /* 0x0009981d01007387 */ /* 0x000fe20000100800 */
[----:B------:R-:W-:Y:S03]  /*2d080*/  STL [R1+0x99c], R9 ;  /* 0x00099c0901007387 */ /* 0x000fe60000100800 */
[----:B---3--:R-:W-:Y:S01]  /*2d090*/  STL [R1+0x9a0], R11 ;  /* 0x0009a00b01007387 */ /* 0x008fe20000100800 */
[----:B------:R1:W-:Y:S02]  /*2d0a0*/  STL [R1+0x9a4], R23 ;  /* 0x0009a41701007387 */ /* 0x0003e40000100800 */
[----:B------:R-:W-:Y:S02]  /*2d0b0*/  IMAD.X R13, R23, 0x1, R3, P0 ;  /* 0x00000001170d7824 */ /* 0x000fe400000e0603 */
[----:B-1----:R-:W2:Y:S01]  /*2d0c0*/  LDL.LU R23, [R1+0x5d8] ;  /* 0x0005d80001177983 */ /* 0x002ea20000300800 */
[----:B------:R-:W3:Y:S01]  /*2d0d0*/  LDL.LU R24, [R1+0x5d4] ;  /* 0x0005d40001187983 */ /* 0x000ee20000300800 */
[----:B------:R-:W-:-:S05]  /*2d0e0*/  IADD3 R4, P2, R2, R26, RZ ;  /* 0x0000001a02047210 */ /* 0x000fca0007f5e0ff */
[----:B------:R-:W-:Y:S01]  /*2d0f0*/  IMAD.X R5, R9, 0x1, R3, P2 ;  /* 0x0000000109057824 */ /* 0x000fe200010e0603 */
[----:B------:R-:W-:-:S04]  /*2d100*/  IADD3 R6, P2, R2, R11, RZ ;  /* 0x0000000b02067210 */ /* 0x000fc80007f5e0ff */
[----:B------:R1:W-:Y:S04]  /*2d110*/  LDGSTS.E [R0+0x35800], [R4.64], P3 ;  /* 0x3580000004007fae */ /* 0x0003e8000992184e */
[----:B---3--:R-:W-:Y:S01]  /*2d120*/  STL [R1+0x9a8], R24 ;  /* 0x0009a81801007387 */ /* 0x008fe20000100800 */
[----:B------:R-:W3:Y:S02]  /*2d130*/  LDL.LU R11, [R1+0x5d0] ;  /* 0x0005d000010b7983 */ /* 0x000ee40000300800 */
[----:B------:R-:W4:Y:S01]  /*2d140*/  LDL.LU R27, [R1+0x5cc] ;  /* 0x0005cc00011b7983 */ /* 0x000f220000300800 */
[C---:B-1----:R-:W-:Y:S01]  /*2d150*/  IADD3 R4, P0, R2.reuse, R15, RZ ;  /* 0x0000000f02047210 */ /* 0x042fe20007f1e0ff */
[--C-:B------:R-:W-:Y:S01]  /*2d160*/  IMAD.X R7, R17, 0x1, R3.reuse, P2 ;  /* 0x0000000111077824 */ /* 0x100fe200010e0603 */
[----:B------:R1:W-:Y:S04]  /*2d170*/  LDGSTS.E [R0+0x36800], [R12.64], P3 ;  /* 0x368000000c007fae */ /* 0x0003e8000992184e */
[----:B----4-:R4:W-:Y:S01]  /*2d180*/  STL [R1+0x9ac], R27 ;  /* 0x0009ac1b01007387 */ /* 0x0109e20000100800 */
[----:B-1----:R-:W-:Y:S01]  /*2d190*/  IADD3 R12, P2, R2, R25, RZ ;  /* 0x00000019020c7210 */ /* 0x002fe20007f5e0ff */
[----:B------:R-:W-:-:S02]  /*2d1a0*/  IMAD.X R5, R14, 0x1, R3, P0 ;  /* 0x000000010e057824 */ /* 0x000fc400000e0603 */
[----:B------:R1:W-:Y:S04]  /*2d1b0*/  LDGSTS.E [R0+0x37800], [R6.64], P3 ;  /* 0x3780000006007fae */ /* 0x0003e8000992184e */
[----:B------:R2:W-:Y:S04]  /*2d1c0*/  LDGSTS.E [R0+0x38800], [R4.64], P3 ;  /* 0x3880000004007fae */ /* 0x0005e8000992184e */
[----:B----4-:R-:W4:Y:S01]  /*2d1d0*/  LDL.LU R27, [R1+0x1fc] ;  /* 0x0001fc00011b7983 */ /* 0x010f220000300800 */
[----:B------:R-:W2:Y:S02]  /*2d1e0*/  LDL.LU R18, [R1+0x5c8] ;  /* 0x0005c80001127983 */ /* 0x000ea40000300800 */
[----:B------:R-:W2:Y:S02]  /*2d1f0*/  LDL.LU R21, [R1+0x1e4] ;  /* 0x0001e40001157983 */ /* 0x000ea40000300800 */
[----:B------:R-:W2:Y:S01]  /*2d200*/  LDL.LU R9, [R1+0x5c4] ;  /* 0x0005c40001097983 */ /* 0x000ea20000300800 */
[----:B------:R-:W2:Y:S01]  /*2d210*/  LDL.LU R29, [R1+0x5c0] ;  /* 0x0005c000011d7983 */ /* 0x000ea20000300800 */
[----:B------:R-:W2:Y:S02]  /*2d220*/  LDL.LU R19, [R1+0x5bc] ;  /* 0x0005bc0001137983 */ /* 0x000ea40000300800 */
[----:B------:R-:W2:Y:S01]  /*2d230*/  LDL.LU R26, [R1+0x5b8] ;  /* 0x0005b800011a7983 */ /* 0x000ea20000300800 */
[----:B-1----:R-:W-:Y:S01]  /*2d240*/  IADD3 R6, P0, R2, R10, RZ ;  /* 0x0000000a02067210 */ /* 0x002fe20007f1e0ff */
[----:B------:R-:W2:Y:S01]  /*2d250*/  LDL.LU R16, [R1+0x5b4] ;  /* 0x0005b40001107983 */ /* 0x000ea20000300800 */
[----:B------:R-:W2:Y:S02]  /*2d260*/  LDL.LU R20, [R1+0x5b0] ;  /* 0x0005b00001147983 */ /* 0x000ea40000300800 */
[----:B------:R-:W2:Y:S02]  /*2d270*/  LDL.LU R28, [R1+0x5a8] ;  /* 0x0005a800011c7983 */ /* 0x000ea40000300800 */
[----:B------:R-:W2:Y:S02]  /*2d280*/  LDL.LU R24, [R1+0x5a0] ;  /* 0x0005a00001187983 */ /* 0x000ea40000300800 */
[----:B------:R-:W-:-:S02]  /*2d290*/  IMAD.X R7, R22, 0x1, R3, P0 ;  /* 0x0000000116077824 */ /* 0x000fc400000e0603 */
[----:B----4-:R-:W-:-:S05]  /*2d2a0*/  IMAD.X R13, R27, 0x1, R3, P2 ;  /* 0x000000011b0d7824 */ /* 0x010fca00010e0603 */
[----:B------:R1:W-:Y:S01]  /*2d2b0*/  LDGSTS.E [R0+0x39800], [R12.64], P3 ;  /* 0x398000000c007fae */ /* 0x0003e2000992184e */
[----:B------:R4:W-:Y:S03]  /*2d2c0*/  LDGSTS.E [R0+0x3a800], [R6.64], P3 ;  /* 0x3a80000006007fae */ /* 0x0009e6000992184e */
[----:B----4-:R-:W4:Y:S01]  /*2d2d0*/  LDL.LU R7, [R1+0x1dc] ;  /* 0x0001dc0001077983 */ /* 0x010f220000300800 */
[C---:B--2---:R-:W-:Y:S02]  /*2d2e0*/  IADD3 R4, P2, R2.reuse, R8, RZ ;  /* 0x0000000802047210 */ /* 0x044fe40007f5e0ff */
[----:B-1----:R-:W-:-:S03]  /*2d2f0*/  IADD3 R12, P0, R2, R19, RZ ;  /* 0x00000013020c7210 */ /* 0x002fc60007f1e0ff */
[----:B------:R-:W-:Y:S01]  /*2d300*/  IMAD.X R5, R21, 0x1, R3, P2 ;  /* 0x0000000115057824 */ /* 0x000fe200010e0603 */
[----:B------:R-:W-:-:S04]  /*2d310*/  IADD3 R6, P2, R2, R18, RZ ;  /* 0x0000001202067210 */ /* 0x000fc80007f5e0ff */
[----:B------:R1:W-:Y:S01]  /*2d320*/  LDGSTS.E [R0+0x3b800], [R4.64], P3 ;  /* 0x3b80000004007fae */ /* 0x0003e2000992184e */
[----:B----4-:R-:W-:Y:S02]  /*2d330*/  IMAD.X R13, R7, 0x1, R3, P0 ;  /* 0x00000001070d7824 */ /* 0x010fe400000e0603 */
[----:B-1----:R-:W-:Y:S02]  /*2d340*/  IMAD.MOV.U32 R5, RZ, RZ, R7 ;  /* 0x000000ffff057224 */ /* 0x002fe400078e0007 */
[----:B------:R-:W-:Y:S01]  /*2d350*/  IMAD.X R7, R24, 0x1, R3, P2 ;  /* 0x0000000118077824 */ /* 0x000fe200010e0603 */
[----:B------:R1:W-:Y:S04]  /*2d360*/  LDGSTS.E [R0+0x3c800], [R12.64], P3 ;  /* 0x3c8000000c007fae */ /* 0x0003e8000992184e */
[----:B------:R2:W-:Y:S02]  /*2d370*/  LDGSTS.E [R0+0x3d800], [R6.64], P3 ;  /* 0x3d80000006007fae */ /* 0x0005e4000992184e */
[----:B-1----:R-:W-:-:S02]  /*2d380*/  IMAD.MOV.U32 R12, RZ, RZ, R27 ;  /* 0x000000ffff0c7224 */ /* 0x002fc400078e001b */
[----:B--2---:R-:W-:Y:S01]  /*2d390*/  IMAD.MOV.U32 R7, RZ, RZ, R24 ;  /* 0x000000ffff077224 */ /* 0x004fe200078e0018 */
[----:B------:R-:W2:Y:S01]  /*2d3a0*/  LDL.LU R27, [R1+0x9ac] ;  /* 0x0009ac00011b7983 */ /* 0x000ea20000300800 */
[----:B------:R-:W4:Y:S01]  /*2d3b0*/  LDL.LU R24, [R1+0x9a8] ;  /* 0x0009a80001187983 */ /* 0x000f220000300800 */
[C---:B---3--:R-:W-:Y:S02]  /*2d3c0*/  IADD3 R14, P4, R2.reuse, R11, RZ ;  /* 0x0000000b020e7210 */ /* 0x048fe40007f9e0ff */
[----:B------:R-:W-:Y:S01]  /*2d3d0*/  IADD3 R4, P0, R2, R23, RZ ;  /* 0x0000001702047210 */ /* 0x000fe20007f1e0ff */
[----:B------:R-:W-:Y:S01]  /*2d3e0*/  IMAD.MOV.U32 R13, RZ, RZ, R5 ;  /* 0x000000ffff0d7224 */ /* 0x000fe200078e0005 */
[----:B------:R-:W3:Y:S01]  /*2d3f0*/  LDL.LU R6, [R1+0x1d8] ;  /* 0x0001d80001067983 */ /* 0x000ee20000300800 */
[--C-:B------:R-:W-:Y:S02]  /*2d400*/  IMAD.X R15, R20, 0x1, R3.reuse, P4 ;  /* 0x00000001140f7824 */ /* 0x100fe400020e0603 */
[----:B------:R-:W-:-:S03]  /*2d410*/  IMAD.X R5, R29, 0x1, R3, P0 ;  /* 0x000000011d057824 */ /* 0x000fc600000e0603 */
[----:B------:R1:W-:Y:S02]  /*2d420*/  LDGSTS.E [R0+0x3e800], [R14.64], P3 ;  /* 0x3e8000000e007fae */ /* 0x0003e4000992184e */
[----:B------:R1:W-:Y:S01]  /*2d430*/  LDGSTS.E [R0+0x3f800], [R4.64], P3 ;  /* 0x3f80000004007fae */ /* 0x0003e2000992184e */
[----:B------:R-:W-:Y:S01]  /*2d440*/  IADD3 R23, P2, R23, UR16, RZ ;  /* 0x0000001017177c10 */ /* 0x000fe2000ff5e0ff */
[----:B-1----:R-:W3:Y:S01]  /*2d450*/  LDL.LU R15, [R1+0x20c] ;  /* 0x00020c00010f7983 */ /* 0x002ee20000300800 */
[----:B------:R-:W3:Y:S03]  /*2d460*/  LDL.LU R5, [R1+0x5a4] ;  /* 0x0005a40001057983 */ /* 0x000ee60000300800 */
[----:B------:R1:W-:Y:S01]  /*2d470*/  STL [R1+0x5d8], R23 ;  /* 0x0005d81701007387 */ /* 0x0003e20000100800 */
[----:B------:R-:W-:Y:S02]  /*2d480*/  IADD3 R11, P5, R11, UR16, RZ ;  /* 0x000000100b0b7c10 */ /* 0x000fe4000ffbe0ff */
[----:B------:R-:W-:Y:S01]  /*2d490*/  IADD3 R18, P4, R18, UR16, RZ ;  /* 0x0000001012127c10 */ /* 0x000fe2000ff9e0ff */
[----:B------:R-:W-:-:S02]  /*2d4a0*/  IMAD.MOV.U32 R14, RZ, RZ, R7 ;  /* 0x000000ffff0e7224 */ /* 0x000fc400078e0007 */
[----:B------:R-:W-:Y:S02]  /*2d4b0*/  IMAD.MOV.U32 R0, RZ, RZ, R12 ;  /* 0x000000ffff007224 */ /* 0x000fe400078e000c */
[----:B------:R-:W-:Y:S01]  /*2d4c0*/  IMAD.MOV.U32 R4, RZ, RZ, R13 ;  /* 0x000000ffff047224 */ /* 0x000fe200078e000d */
[----:B------:R-:W-:Y:S01]  /*2d4d0*/  IADD3 R9, P3, R9, UR16, RZ ;  /* 0x0000001009097c10 */ /* 0x000fe2000ff7e0ff */
[----:B------:R-:W-:Y:S02]  /*2d4e0*/  UIADD3 UR4, UR4, 0x1, URZ ;  /* 0x0000000104047890 */ /* 0x000fe4000fffe03f */
[----:B------:R-:W-:Y:S01]  /*2d4f0*/  UIADD3 UR10, UR10, -0x80, URZ ;  /* 0xffffff800a0a7890 */ /* 0x000fe2000fffe03f */
[----:B------:R-:W0:Y:S04]  /*2d500*/  LDGDEPBAR ;  /* 0x00000000000079af */ /* 0x000e280000000000 */
[----:B-1----:R-:W3:Y:S01]  /*2d510*/  LDL.LU R23, [R1+0x9a4] ;  /* 0x0009a40001177983 */ /* 0x002ee20000300800 */
[----:B------:R-:W-:Y:S01]  /*2d520*/  IMAD.MOV.U32 R12, RZ, RZ, R21 ;  /* 0x000000ffff0c7224 */ /* 0x000fe200078e0015 */
[----:B------:R-:W-:Y:S01]  /*2d530*/  IADD3.X R29, R29, UR8, RZ, P2, !PT ;  /* 0x000000081d1d7c10 */ /* 0x000fe200097fe4ff */
[----:B------:R-:W-:Y:S01]  /*2d540*/  IADD3 R19, P2, R19, UR16, RZ ;  /* 0x0000001013137c10 */ /* 0x000fe2000ff5e0ff */
[----:B------:R-:W-:-:S02]  /*2d550*/  IADD3.X R20, R20, UR8, RZ, P5, !PT ;  /* 0x0000000814147c10 */ /* 0x000fc4000affe4ff */
[----:B----4-:R-:W-:-:S05]  /*2d560*/  IADD3 R24, P6, R24, UR16, RZ ;  /* 0x0000001018187c10 */ /* 0x010fca000ffde0ff */
[----:B------:R1:W-:Y:S01]  /*2d570*/  STL [R1+0x5d4], R24 ;  /* 0x0005d41801007387 */ /* 0x0003e20000100800 */
[----:B--2---:R-:W-:-:S03]  /*2d580*/  IADD3 R27, P0, R27, UR16, RZ ;  /* 0x000000101b1b7c10 */ /* 0x004fc6000ff1e0ff */
[----:B-1----:R-:W2:Y:S01]  /*2d590*/  LDL.LU R24, [R1+0x1f8] ;  /* 0x0001f80001187983 */ /* 0x002ea20000300800 */
[----:B------:R1:W-:Y:S03]  /*2d5a0*/  STL [R1+0x5d0], R11 ;  /* 0x0005d00b01007387 */ /* 0x0003e60000100800 */
[----:B-1----:R-:W4:Y:S01]  /*2d5b0*/  LDL.LU R11, [R1+0x9a0] ;  /* 0x0009a000010b7983 */ /* 0x002f220000300800 */
[----:B------:R-:W4:Y:S02]  /*2d5c0*/  LDL.LU R7, [R1+0x1e0] ;  /* 0x0001e00001077983 */ /* 0x000f240000300800 */
[----:B------:R1:W-:Y:S02]  /*2d5d0*/  STL [R1+0x5c8], R18 ;  /* 0x0005c81201007387 */ /* 0x0003e40000100800 */
[----:B-1----:R-:W4:Y:S01]  /*2d5e0*/  LDL.LU R18, [R1+0x208] ;  /* 0x0002080001127983 */ /* 0x002f220000300800 */
[----:B------:R1:W-:Y:S02]  /*2d5f0*/  STL [R1+0x5cc], R27 ;  /* 0x0005cc1b01007387 */ /* 0x0003e40000100800 */
[----:B------:R-:W4:Y:S02]  /*2d600*/  LDL.LU R13, [R1+0x210] ;  /* 0x00021000010d7983 */ /* 0x000f240000300800 */
[----:B------:R-:W4:Y:S01]  /*2d610*/  LDL.LU R21, [R1+0x1e8] ;  /* 0x0001e80001157983 */ /* 0x000f220000300800 */
[----:B------:R-:W-:Y:S01]  /*2d620*/  IADD3.X R26, R26, UR8, RZ, P6, !PT ;  /* 0x000000081a1a7c10 */ /* 0x000fe2000b7fe4ff */
[----:B------:R-:W-:Y:S01]  /*2d630*/  IADD3 R16, P6, R16, UR16, RZ ;  /* 0x0000001010107c10 */ /* 0x000fe2000ffde0ff */
[----:B-1----:R-:W4:Y:S01]  /*2d640*/  LDL.LU R27, [R1+0x218] ;  /* 0x00021800011b7983 */ /* 0x002f220000300800 */
[----:B------:R1:W-:Y:S03]  /*2d650*/  STL [R1+0x5c4], R9 ;  /* 0x0005c40901007387 */ /* 0x0003e60000100800 */
        /* <DEDUP_REMOVED lines=11> */
[----:B------:R-:W-:-:S02]  /*2d710*/  IADD3 R8, P5, R8, UR16, RZ ;  /* 0x0000001008087c10 */ /* 0x000fc4000ffbe0ff */
[----:B------:R-:W-:Y:S01]  /*2d720*/  IADD3.X R28, R28, UR8, RZ, P0, !PT ;  /* 0x000000081c1c7c10 */ /* 0x000fe200087fe4ff */
[----:B---3--:R-:W-:Y:S02]  /*2d730*/  IADD3 R5, P0, R5, UR16, RZ ;  /* 0x0000001005057c10 */ /* 0x008fe4000ff1e0ff */
[----:B------:R1:W-:Y:S01]  /*2d740*/  STL [R1+0x5ac], R8 ;  /* 0x0005ac0801007387 */ /* 0x0003e20000100800 */
[----:B------:R-:W-:Y:S01]  /*2d750*/  IADD3.X R14, R14, UR8, RZ, P4, !PT ;  /* 0x000000080e0e7c10 */ /* 0x000fe2000a7fe4ff */
[----:B------:R-:W-:Y:S02]  /*2d760*/  IADD3 R10, P4, R10, UR16, RZ ;  /* 0x000000100a0a7c10 */ /* 0x000fe4000ff9e0ff */
[----:B-1----:R-:W3:Y:S01]  /*2d770*/  LDL.LU R8, [R1+0x228] ;  /* 0x0002280001087983 */ /* 0x002ee20000300800 */
[----:B------:R1:W-:Y:S01]  /*2d780*/  STL [R1+0x5a8], R28 ;  /* 0x0005a81c01007387 */ /* 0x0003e20000100800 */
[----:B------:R-:W-:Y:S02]  /*2d790*/  IADD3.X R6, R6, UR8, RZ, P3, !PT ;  /* 0x0000000806067c10 */ /* 0x000fe40009ffe4ff */
[----:B-1----:R-:W3:Y:S01]  /*2d7a0*/  LDL.LU R28, [R1+0x204] ;  /* 0x00020400011c7983 */ /* 0x002ee20000300800 */
[----:B------:R1:W-:Y:S01]  /*2d7b0*/  STL [R1+0x5a4], R5 ;  /* 0x0005a40501007387 */ /* 0x0003e20000100800 */
[----:B------:R-:W-:Y:S01]  /*2d7c0*/  IADD3.X R4, R4, UR8, RZ, P2, !PT ;  /* 0x0000000804047c10 */ /* 0x000fe200097fe4ff */
[----:B------:R-:W-:Y:S01]  /*2d7d0*/  IADD3 R25, P2, R25, UR16, RZ ;  /* 0x0000001019197c10 */ /* 0x000fe2000ff5e0ff */
[----:B-1----:R-:W3:Y:S01]  /*2d7e0*/  LDL.LU R5, [R1+0x238] ;  /* 0x0002380001057983 */ /* 0x002ee20000300800 */
[----:B------:R1:W-:Y:S02]  /*2d7f0*/  STL [R1+0x5a0], R14 ;  /* 0x0005a00e01007387 */ /* 0x0003e40000100800 */
[----:B------:R1:W-:Y:S02]  /*2d800*/  STL [R1+0x1f0], R10 ;  /* 0x0001f00a01007387 */ /* 0x0003e40000100800 */
[----:B-1----:R-:W-:Y:S01]  /*2d810*/  IMAD.MOV.U32 R14, RZ, RZ, R15 ;  /* 0x000000ffff0e7224 */ /* 0x002fe200078e000f */
[----:B------:R-:W3:Y:S01]  /*2d820*/  LDL.LU R10, [R1+0x988] ;  /* 0x00098800010a7983 */ /* 0x000ee20000300800 */
[----:B------:R-:W3:Y:S02]  /*2d830*/  LDL.LU R15, [R1+0x214] ;  /* 0x00021400010f7983 */ /* 0x000ee40000300800 */
[----:B------:R1:W-:Y:S01]  /*2d840*/  STL [R1+0x1d8], R6 ;  /* 0x0001d80601007387 */ /* 0x0003e20000100800 */
[----:B------:R-:W-:Y:S01]  /*2d850*/  IADD3.X R12, R12, UR8, RZ, P5, !PT ;  /* 0x000000080c0c7c10 */ /* 0x000fe2000affe4ff */
[----:B-1----:R-:W3:Y:S01]  /*2d860*/  LDL.LU R6, [R1+0x248] ;  /* 0x0002480001067983 */ /* 0x002ee20000300800 */
[----:B------:R-:W-:-:S02]  /*2d870*/  IADD3.X R22, R22, UR8, RZ, P4, !PT ;  /* 0x0000000816167c10 */ /* 0x000fc4000a7fe4ff */
[----:B--2---:R-:W-:-:S05]  /*2d880*/  IADD3 R24, P3, R24, UR16, RZ ;  /* 0x0000001018187c10 */ /* 0x004fca000ff7e0ff */
[----:B------:R1:W-:Y:S01]  /*2d890*/  STL [R1+0x1f8], R24 ;  /* 0x0001f81801007387 */ /* 0x0003e20000100800 */
[----:B----4-:R-:W-:-:S03]  /*2d8a0*/  IADD3.X R7, R7, UR8, RZ, P6, !PT ;  /* 0x0000000807077c10 */ /* 0x010fc6000b7fe4ff */
[----:B-1----:R-:W2:Y:S01]  /*2d8b0*/  LDL.LU R24, [R1+0x984] ;  /* 0x0009840001187983 */ /* 0x002ea20000300800 */
[----:B------:R1:W-:Y:S01]  /*2d8c0*/  STL [R1+0x200], R25 ;  /* 0x0002001901007387 */ /* 0x0003e20000100800 */
[----:B------:R-:W-:Y:S02]  /*2d8d0*/  IADD3 R18, P6, R18, UR16, RZ ;  /* 0x0000001012127c10 */ /* 0x000fe4000ffde0ff */
[----:B-1----:R-:W4:Y:S01]  /*2d8e0*/  LDL.LU R25, [R1+0x980] ;  /* 0x0009800001197983 */ /* 0x002f220000300800 */
[----:B------:R1:W-:Y:S01]  /*2d8f0*/  STL [R1+0x1dc], R4 ;  /* 0x0001dc0401007387 */ /* 0x0003e20000100800 */
[----:B------:R-:W-:Y:S02]  /*2d900*/  IADD3.X R21, R21, UR8, RZ, P0, !PT ;  /* 0x0000000815157c10 */ /* 0x000fe400087fe4ff */
[----:B------:R-:W-:Y:S01]  /*2d910*/  IADD3 R13, P5, R13, UR16, RZ ;  /* 0x000000100d0d7c10 */ /* 0x000fe2000ffbe0ff */
[----:B-1----:R-:W2:Y:S01]  /*2d920*/  LDL.LU R4, [R1+0x224] ;  /* 0x0002240001047983 */ /* 0x002ea20000300800 */
[----:B------:R1:W-:Y:S01]  /*2d930*/  STL [R1+0x1e0], R7 ;  /* 0x0001e00701007387 */ /* 0x0003e20000100800 */
[----:B------:R-:W-:-:S02]  /*2d940*/  IADD3 R27, P0, R27, UR16, RZ ;  /* 0x000000101b1b7c10 */ /* 0x000fc4000ff1e0ff */
[----:B-1----:R-:W2:Y:S01]  /*2d950*/  LDL.LU R7, [R1+0x258] ;  /* 0x0002580001077983 */ /* 0x002ea20000300800 */
[----:B------:R1:W-:Y:S03]  /*2d960*/  STL [R1+0x208], R18 ;  /* 0x0002081201007387 */ /* 0x0003e60000100800 */
[----:B-1----:R-:W2:Y:S01]  /*2d970*/  LDL.LU R18, [R1+0x97c] ;  /* 0x00097c0001127983 */ /* 0x002ea20000300800 */
[----:B------:R-:W-:Y:S02]  /*2d980*/  STL [R1+0x1e4], R12 ;  /* 0x0001e40c01007387 */ /* 0x000fe40000100800 */
[----:B------:R1:W-:Y:S02]  /*2d990*/  STL [R1+0x1e8], R21 ;  /* 0x0001e81501007387 */ /* 0x0003e40000100800 */
[----:B------:R1:W-:Y:S02]  /*2d9a0*/  STL [R1+0x210], R13 ;  /* 0x0002100d01007387 */ /* 0x0003e40000100800 */
[----:B-1----:R-:W2:Y:S01]  /*2d9b0*/  LDL.LU R21, [R1+0x234] ;  /* 0x0002340001157983 */ /* 0x002ea20000300800 */
[----:B------:R-:W2:Y:S02]  /*2d9c0*/  LDL.LU R12, [R1+0x268] ;  /* 0x00026800010c7983 */ /* 0x000ea40000300800 */
[----:B------:R1:W-:Y:S02]  /*2d9d0*/  STL [R1+0x218], R27 ;  /* 0x0002181b01007387 */ /* 0x0003e40000100800 */
[----:B------:R-:W2:Y:S01]  /*2d9e0*/  LDL.LU R13, [R1+0x270] ;  /* 0x00027000010d7983 */ /* 0x000ea20000300800 */
[----:B------:R-:W-:Y:S01]  /*2d9f0*/  IADD3 R11, P4, R11, UR16, RZ ;  /* 0x000000100b0b7c10 */ /* 0x000fe2000ff9e0ff */
[----:B-1----:R-:W2:Y:S01]  /*2da00*/  LDL.LU R27, [R1+0x244] ;  /* 0x00024400011b7983 */ /* 0x002ea20000300800 */
[----:B------:R1:W-:Y:S03]  /*2da10*/  STL [R1+0x1ec], R22 ;  /* 0x0001ec1601007387 */ /* 0x0003e60000100800 */
[----:B-1----:R-:W2:Y:S01]  /*2da20*/  LDL.LU R22, [R1+0x278] ;  /* 0x0002780001167983 */ /* 0x002ea20000300800 */
[----:B------:R1:W-:Y:S01]  /*2da30*/  STL [R1+0x220], R11 ;  /* 0x0002200b01007387 */ /* 0x0003e20000100800 */
[----:B------:R-:W-:-:S02]  /*2da40*/  IADD3.X R20, R20, UR8, RZ, P3, !PT ;  /* 0x0000000814147c10 */ /* 0x000fc40009ffe4ff */
[----:B-1----:R-:W2:Y:S03]  /*2da50*/  LDL.LU R11, [R1+0x978] ;  /* 0x00097800010b7983 */ /* 0x002ea60000300800 */
[----:B------:R1:W-:Y:S02]  /*2da60*/  STL [R1+0x1f4], R20 ;  /* 0x0001f41401007387 */ /* 0x0003e40000100800 */
[----:B-1----:R-:W2:Y:S01]  /*2da70*/  LDL.LU R20, [R1+0x974] ;  /* 0x0009740001147983 */ /* 0x002ea20000300800 */
[----:B---3--:R-:W-:Y:S02]  /*2da80*/  IADD3 R8, P3, R8, UR16, RZ ;  /* 0x0000001008087c10 */ /* 0x008fe4000ff7e0ff */
[----:B------:R-:W-:Y:S01]  /*2da90*/  IADD3.X R0, R0, UR8, RZ, P2, !PT ;  /* 0x0000000800007c10 */ /* 0x000fe200097fe4ff */
[----:B------:R-:W-:Y:S02]  /*2daa0*/  IADD3 R29, P2, R29, UR16, RZ ;  /* 0x000000101d1d7c10 */ /* 0x000fe4000ff5e0ff */
[----:B------:R1:W-:Y:S01]  /*2dab0*/  STL [R1+0x228], R8 ;  /* 0x0002280801007387 */ /* 0x0003e20000100800 */
[----:B------:R-:W-:-:S02]  /*2dac0*/  IADD3.X R14, R14, UR8, RZ, P5, !PT ;  /* 0x000000080e0e7c10 */ /* 0x000fc4000affe4ff */
[----:B------:R-:W-:Y:S01]  /*2dad0*/  IADD3.X R28, R28, UR8, RZ, P6, !PT ;  /* 0x000000081c1c7c10 */ /* 0x000fe2000b7fe4ff */
[----:B------:R-:W-:Y:S01]  /*2dae0*/  IADD3 R26, P5, R26, UR16, RZ ;  /* 0x000000101a1a7c10 */ /* 0x000fe2000ffbe0ff */
[----:B-1----:R-:W3:Y:S01]  /*2daf0*/  LDL.LU R8, [R1+0x970] ;  /* 0x0009700001087983 */ /* 0x002ee20000300800 */
[----:B------:R1:W-:Y:S01]  /*2db00*/  STL [R1+0x230], R29 ;  /* 0x0002301d01007387 */ /* 0x0003e20000100800 */
[----:B------:R-:W-:Y:S02]  /*2db10*/  IADD3 R5, P6, R5, UR16, RZ ;  /* 0x0000001005057c10 */ /* 0x000fe4000ffde0ff */
[----:B-1----:R-:W3:Y:S01]  /*2db20*/  LDL.LU R29, [R1+0x96c] ;  /* 0x00096c00011d7983 */ /* 0x002ee20000300800 */
[----:B------:R-:W-:Y:S02]  /*2db30*/  STL [R1+0x1fc], R0 ;  /* 0x0001fc0001007387 */ /* 0x000fe40000100800 */
[----:B------:R1:W-:Y:S01]  /*2db40*/  STL [R1+0x204], R28 ;  /* 0x0002041c01007387 */ /* 0x0003e20000100800 */
[----:B------:R-:W-:-:S02]  /*2db50*/  IADD3.X R17, R17, UR8, RZ, P4, !PT ;  /* 0x0000000811117c10 */ /* 0x000fc4000a7fe4ff */
[----:B------:R-:W-:Y:S01]  /*2db60*/  IADD3.X R15, R15, UR8, RZ, P0, !PT ;  /* 0x000000080f0f7c10 */ /* 0x000fe200087fe4ff */
[----:B-1----:R-:W3:Y:S01]  /*2db70*/  LDL.LU R28, [R1+0x254] ;  /* 0x00025400011c7983 */ /* 0x002ee20000300800 */
[----:B------:R1:W-:Y:S01]  /*2db80*/  STL [R1+0x238], R5 ;  /* 0x0002380501007387 */ /* 0x0003e20000100800 */
[----:B------:R-:W-:Y:S02]  /*2db90*/  IADD3 R10, P4, R10, UR16, RZ ;  /* 0x000000100a0a7c10 */ /* 0x000fe4000ff9e0ff */
[----:B------:R-:W-:Y:S01]  /*2dba0*/  IADD3 R6, P0, R6, UR16, RZ ;  /* 0x0000001006067c10 */ /* 0x000fe2000ff1e0ff */
[----:B-1----:R-:W3:Y:S01]  /*2dbb0*/  LDL.LU R5, [R1+0x288] ;  /* 0x0002880001057983 */ /* 0x002ee20000300800 */
[----:B------:R1:W-:Y:S01]  /*2dbc0*/  STL [R1+0x240], R26 ;  /* 0x0002401a01007387 */ /* 0x0003e20000100800 */
[----:B------:R-:W-:Y:S02]  /*2dbd0*/  IADD3.X R23, R23, UR8, RZ, P2, !PT ;  /* 0x0000000817177c10 */ /* 0x000fe400097fe4ff */
[----:B-1----:R-:W3:Y:S01]  /*2dbe0*/  LDL.LU R26, [R1+0x968] ;  /* 0x00096800011a7983 */ /* 0x002ee20000300800 */
[----:B------:R1:W-:Y:S03]  /*2dbf0*/  STL [R1+0x20c], R14 ;  /* 0x00020c0e01007387 */ /* 0x0003e60000100800 */
[----:B-1----:R-:W3:Y:S01]  /*2dc00*/  LDL.LU R14, [R1+0x264] ;  /* 0x00026400010e7983 */ /* 0x002ee20000300800 */
[----:B------:R1:W-:Y:S03]  /*2dc10*/  STL [R1+0x214], R15 ;  /* 0x0002140f01007387 */ /* 0x0003e60000100800 */
[----:B-1----:R-:W3:Y:S01]  /*2dc20*/  LDL.LU R15, [R1+0x298] ;  /* 0x00029800010f7983 */ /* 0x002ee20000300800 */
[----:B------:R1:W-:Y:S02]  /*2dc30*/  STL [R1+0x21c], R17 ;  /* 0x00021c1101007387 */ /* 0x0003e40000100800 */
[----:B------:R-:W-:Y:S01]  /*2dc40*/  STL [R1+0x248], R6 ;  /* 0x0002480601007387 */ /* 0x000fe20000100800 */
[----:B-1----:R-:W3:Y:S01]  /*2dc50*/  LDL.LU R17, [R1+0x964] ;  /* 0x0009640001117983 */ /* 0x002ee20000300800 */
[----:B------:R1:W-:Y:S01]  /*2dc60*/  STL [R1+0x250], R10 ;  /* 0x0002500a01007387 */ /* 0x0003e20000100800 */
[----:B------:R-:W-:-:S02]  /*2dc70*/  IADD3.X R9, R9, UR8, RZ, P5, !PT ;  /* 0x0000000809097c10 */ /* 0x000fc4000affe4ff */
[----:B-1----:R-:W3:Y:S01]  /*2dc80*/  LDL.LU R10, [R1+0x960] ;  /* 0x00096000010a7983 */ /* 0x002ee20000300800 */
[----:B------:R-:W3:Y:S02]  /*2dc90*/  LDL.LU R6, [R1+0x274] ;  /* 0x0002740001067983 */ /* 0x000ee40000300800 */
[----:B------:R-:W3:Y:S01]  /*2dca0*/  LDL.LU R0, [R1+0x2a8] ;  /* 0x0002a80001007983 */ /* 0x000ee20000300800 */
[----:B------:R-:W-:Y:S02]  /*2dcb0*/  IADD3.X R19, R19, UR8, RZ, P4, !PT ;  /* 0x0000000813137c10 */ /* 0x000fe4000a7fe4ff */
[----:B----4-:R-:W-:Y:S02]  /*2dcc0*/  IADD3 R25, P2, R25, UR16, RZ ;  /* 0x0000001019197c10 */ /* 0x010fe4000ff5e0ff */
[----:B--2---:R-:W-:-:S05]  /*2dcd0*/  IADD3.X R4, R4, UR8, RZ, P3, !PT ;  /* 0x0000000804047c10 */ /* 0x004fca0009ffe4ff */
[----:B------:R-:W-:Y:S01]  /*2dce0*/  STL [R1+0x224], R4 ;  /* 0x0002240401007387 */ /* 0x000fe20000100800 */
[----:B------:R1:W-:Y:S01]  /*2dcf0*/  STL [R1+0x22c], R23 ;  /* 0x00022c1701007387 */ /* 0x0003e20000100800 */
[----:B------:R-:W-:-:S05]  /*2dd00*/  IADD3 R7, P3, R7, UR16, RZ ;  /* 0x0000001007077c10 */ /* 0x000fca000ff7e0ff */
[----:B------:R-:W-:Y:S04]  /*2dd10*/  STL [R1+0x258], R7 ;  /* 0x0002580701007387 */ /* 0x000fe80000100800 */
[----:B-1----:R-:W2:Y:S01]  /*2dd20*/  LDL.LU R23, [R1+0x95c] ;  /* 0x00095c0001177983 */ /* 0x002ea20000300800 */
[----:B------:R1:W-:Y:S03]  /*2dd30*/  STL [R1+0x260], R25 ;  /* 0x0002601901007387 */ /* 0x0003e60000100800 */
[----:B-1----:R-:W4:Y:S01]  /*2dd40*/  LDL.LU R25, [R1+0x958] ;  /* 0x0009580001197983 */ /* 0x002f220000300800 */
[----:B------:R-:W4:Y:S02]  /*2dd50*/  LDL.LU R4, [R1+0x284] ;  /* 0x0002840001047983 */ /* 0x000f240000300800 */
[----:B------:R-:W4:Y:S01]  /*2dd60*/  LDL.LU R7, [R1+0x2b8] ;  /* 0x0002b80001077983 */ /* 0x000f220000300800 */
[----:B------:R-:W-:Y:S01]  /*2dd70*/  IADD3.X R21, R21, UR8, RZ, P6, !PT ;  /* 0x0000000815157c10 */ /* 0x000fe2000b7fe4ff */
[----:B------:R-:W-:Y:S01]  /*2dd80*/  IADD3 R12, P6, R12, UR16, RZ ;  /* 0x000000100c0c7c10 */ /* 0x000fe2000ffde0ff */
[----:B------:R-:W-:-:S03]  /*2dd90*/  IADD3 R13, P5, R13, UR16, RZ ;  /* 0x000000100d0d7c10 */ /* 0x000fc6000ffbe0ff */
[----:B------:R1:W-:Y:S01]  /*2dda0*/  STL [R1+0x234], R21 ;  /* 0x0002341501007387 */ /* 0x0003e20000100800 */
[----:B------:R-:W-:-:S03]  /*2ddb0*/  IADD3.X R27, R27, UR8, RZ, P0, !PT ;  /* 0x000000081b1b7c10 */ /* 0x000fc600087fe4ff */
[----:B-1----:R-:W4:Y:S01]  /*2ddc0*/  LDL.LU R21, [R1+0x954] ;  /* 0x0009540001157983 */ /* 0x002f220000300800 */
[----:B------:R1:W-:Y:S01]  /*2ddd0*/  STL [R1+0x23c], R9 ;  /* 0x00023c0901007387 */ /* 0x0003e20000100800 */
[----:B------:R-:W-:Y:S02]  /*2dde0*/  IADD3 R22, P0, R22, UR16, RZ ;  /* 0x0000001016167c10 */ /* 0x000fe4000ff1e0ff */
[----:B-1----:R-:W4:Y:S01]  /*2ddf0*/  LDL.LU R9, [R1+0x950] ;  /* 0x0009500001097983 */ /* 0x002f220000300800 */
[----:B------:R-:W-:Y:S02]  /*2de00*/  STL [R1+0x268], R12 ;  /* 0x0002680c01007387 */ /* 0x000fe40000100800 */
[----:B------:R1:W-:Y:S02]  /*2de10*/  STL [R1+0x244], R27 ;  /* 0x0002441b01007387 */ /* 0x0003e40000100800 */
[----:B------:R-:W-:Y:S01]  /*2de20*/  STL [R1+0x270], R13 ;  /* 0x0002700d01007387 */ /* 0x000fe20000100800 */
[----:B-1----:R-:W4:Y:S01]  /*2de30*/  LDL.LU R27, [R1+0x294] ;  /* 0x00029400011b7983 */ /* 0x002f220000300800 */
[----:B------:R1:W-:Y:S01]  /*2de40*/  STL [R1+0x278], R22 ;  /* 0x0002781601007387 */ /* 0x0003e20000100800 */
[----:B------:R-:W-:-:S02]  /*2de50*/  IADD3 R20, P4, R20, UR16, RZ ;  /* 0x0000001014147c10 */ /* 0x000fc4000ff9e0ff */
[----:B-1----:R-:W4:Y:S01]  /*2de60*/  LDL.LU R22, [R1+0x2c8] ;  /* 0x0002c80001167983 */ /* 0x002f220000300800 */
[----:B------:R1:W-:Y:S03]  /*2de70*/  STL [R1+0x24c], R19 ;  /* 0x00024c1301007387 */ /* 0x0003e60000100800 */
[----:B-1----:R-:W4:Y:S01]  /*2de80*/  LDL.LU R19, [R1+0x94c] ;  /* 0x00094c0001137983 */ /* 0x002f220000300800 */
[----:B------:R-:W4:Y:S02]  /*2de90*/  LDL.LU R12, [R1+0x2d4] ;  /* 0x0002d400010c7983 */ /* 0x000f240000300800 */
[----:B------:R1:W-:Y:S02]  /*2dea0*/  STL [R1+0x280], R20 ;  /* 0x0002801401007387 */ /* 0x0003e40000100800 */
[----:B-1----:R-:W4:Y:S01]  /*2deb0*/  LDL.LU R20, [R1+0x948] ;  /* 0x0009480001147983 */ /* 0x002f220000300800 */
[----:B------:R-:W4:Y:S01]  /*2dec0*/  LDL.LU R13, [R1+0x2a4] ;  /* 0x0002a400010d7983 */ /* 0x000f220000300800 */
[----:B------:R-:W-:Y:S01]  /*2ded0*/  IADD3.X R16, R16, UR8, RZ, P2, !PT ;  /* 0x0000000810107c10 */ /* 0x000fe200097fe4ff */
[----:B---3--:R-:W-:Y:S01]  /*2dee0*/  IADD3 R29, P2, R29, UR16, RZ ;  /* 0x000000101d1d7c10 */ /* 0x008fe2000ff5e0ff */
[----:B------:R-:W-:-:S05]  /*2def0*/  IADD3.X R28, R28, UR8, RZ, P3, !PT ;  /* 0x000000081c1c7c10 */ /* 0x000fca0009ffe4ff */
[----:B------:R1:W-:Y:S01]  /*2df00*/  STL [R1+0x254], R28 ;  /* 0x0002541c01007387 */ /* 0x0003e20000100800 */
[----:B------:R-:W-:-:S03]  /*2df10*/  IADD3 R5, P3, R5, UR16, RZ ;  /* 0x0000001005057c10 */ /* 0x000fc6000ff7e0ff */
[----:B-1----:R-:W3:Y:S01]  /*2df20*/  LDL.LU R28, [R1+0x2dc] ;  /* 0x0002dc00011c7983 */ /* 0x002ee20000300800 */
[----:B------:R1:W-:Y:S01]  /*2df30*/  STL [R1+0x25c], R16 ;  /* 0x00025c1001007387 */ /* 0x0003e20000100800 */
[----:B------:R-:W-:Y:S02]  /*2df40*/  IADD3.X R24, R24, UR8, RZ, P5, !PT ;  /* 0x0000000818187c10 */ /* 0x000fe4000affe4ff */
[----:B-1----:R-:W3:Y:S01]  /*2df50*/  LDL.LU R16, [R1+0x944] ;  /* 0x0009440001107983 */ /* 0x002ee20000300800 */
[----:B------:R-:W-:Y:S02]  /*2df60*/  STL [R1+0x288], R5 ;  /* 0x0002880501007387 */ /* 0x000fe40000100800 */
[----:B------:R1:W-:Y:S01]  /*2df70*/  STL [R1+0x290], R29 ;  /* 0x0002901d01007387 */ /* 0x0003e20000100800 */
[----:B------:R-:W-:Y:S01]  /*2df80*/  IADD3.X R14, R14, UR8, RZ, P6, !PT ;  /* 0x000000080e0e7c10 */ /* 0x000fe2000b7fe4ff */
[----:B-1----:R-:W3:Y:S01]  /*2df90*/  LDL.LU R29, [R1+0x940] ;  /* 0x00094000011d7983 */ /* 0x002ee20000300800 */
[----:B------:R-:W3:Y:S03]  /*2dfa0*/  LDL.LU R5, [R1+0x2b4] ;  /* 0x0002b40001057983 */ /* 0x000ee60000300800 */
[----:B------:R1:W-:Y:S01]  /*2dfb0*/  STL [R1+0x264], R14 ;  /* 0x0002640e01007387 */ /* 0x0003e20000100800 */
[----:B------:R-:W-:-:S02]  /*2dfc0*/  IADD3 R15, P6, R15, UR16, RZ ;  /* 0x000000100f0f7c10 */ /* 0x000fc4000ffde0ff */
[----:B------:R-:W-:Y:S01]  /*2dfd0*/  IADD3.X R18, R18, UR8, RZ, P4, !PT ;  /* 0x0000000812127c10 */ /* 0x000fe2000a7fe4ff */
[----:B-1----:R-:W3:Y:S01]  /*2dfe0*/  LDL.LU R14, [R1+0x2ec] ;  /* 0x0002ec00010e7983 */ /* 0x002ee20000300800 */
[----:B------:R1:W-:Y:S01]  /*2dff0*/  STL [R1+0x26c], R24 ;  /* 0x00026c1801007387 */ /* 0x0003e20000100800 */
[----:B------:R-:W-:Y:S02]  /*2e000*/  IADD3 R17, P5, R17, UR16, RZ ;  /* 0x0000001011117c10 */ /* 0x000fe4000ffbe0ff */
[----:B-1----:R-:W3:Y:S01]  /*2e010*/  LDL.LU R24, [R1+0x93c] ;  /* 0x00093c0001187983 */ /* 0x002ee20000300800 */
[----:B------:R-:W-:Y:S02]  /*2e020*/  STL [R1+0x298], R15 ;  /* 0x0002980f01007387 */ /* 0x000fe40000100800 */
[----:B------:R1:W-:Y:S01]  /*2e030*/  STL [R1+0x2a0], R17 ;  /* 0x0002a01101007387 */ /* 0x0003e20000100800 */
[----:B------:R-:W-:Y:S01]  /*2e040*/  IADD3.X R6, R6, UR8, RZ, P0, !PT ;  /* 0x0000000806067c10 */ /* 0x000fe200087fe4ff */
[----:B------:R-:W-:Y:S01]  /*2e050*/  IADD3 R0, P0, R0, UR16, RZ ;  /* 0x0000001000007c10 */ /* 0x000fe2000ff1e0ff */
[----:B-1----:R-:W3:Y:S01]  /*2e060*/  LDL.LU R17, [R1+0x938] ;  /* 0x0009380001117983 */ /* 0x002ee20000300800 */
[----:B------:R-:W3:Y:S02]  /*2e070*/  LDL.LU R15, [R1+0x2c4] ;  /* 0x0002c400010f7983 */ /* 0x000ee40000300800 */
[----:B------:R1:W-:Y:S01]  /*2e080*/  STL [R1+0x274], R6 ;  /* 0x0002740601007387 */ /* 0x0003e20000100800 */
[----:B------:R-:W-:Y:S01]  /*2e090*/  IADD3.X R11, R11, UR8, RZ, P2, !PT ;  /* 0x000000080b0b7c10 */ /* 0x000fe200097fe4ff */
[----:B-1----:R-:W3:Y:S01]  /*2e0a0*/  LDL.LU R6, [R1+0x2fc] ;  /* 0x0002fc0001067983 */ /* 0x002ee20000300800 */
[----:B------:R1:W-:Y:S03]  /*2e0b0*/  STL [R1+0x27c], R18 ;  /* 0x00027c1201007387 */ /* 0x0003e60000100800 */
[----:B-1----:R-:W3:Y:S01]  /*2e0c0*/  LDL.LU R18, [R1+0x934] ;  /* 0x0009340001127983 */ /* 0x002ee20000300800 */
[----:B------:R-:W-:Y:S01]  /*2e0d0*/  STL [R1+0x2a8], R0 ;  /* 0x0002a80001007387 */ /* 0x000fe20000100800 */
[----:B------:R-:W-:-:S02]  /*2e0e0*/  IADD3.X R8, R8, UR8, RZ, P5, !PT ;  /* 0x0000000808087c10 */ /* 0x000fc4000affe4ff */
[----:B--2---:R-:W-:-:S05]  /*2e0f0*/  IADD3 R23, P4, R23, UR16, RZ ;  /* 0x0000001017177c10 */ /* 0x004fca000ff9e0ff */
[----:B------:R1:W-:Y:S01]  /*2e100*/  STL [R1+0x2b0], R23 ;  /* 0x0002b01701007387 */ /* 0x0003e20000100800 */
[----:B----4-:R-:W-:Y:S01]  /*2e110*/  IADD3.X R4, R4, UR8, RZ, P3, !PT ;  /* 0x0000000804047c10 */ /* 0x010fe20009ffe4ff */
[----:B------:R-:W-:Y:S02]  /*2e120*/  IADD3 R7, P3, R7, UR16, RZ ;  /* 0x0000001007077c10 */ /* 0x000fe4000ff7e0ff */
[----:B-1----:R-:W2:Y:S01]  /*2e130*/  LDL.LU R23, [R1+0x930] ;  /* 0x0009300001177983 */ /* 0x002ea20000300800 */
[----:B------:R-:W4:Y:S02]  /*2e140*/  LDL.LU R0, [R1+0x2d8] ;  /* 0x0002d80001007983 */ /* 0x000f240000300800 */
[----:B------:R1:W-:Y:S02]  /*2e150*/  STL [R1+0x284], R4 ;  /* 0x0002840401007387 */ /* 0x0003e40000100800 */
[----:B-1----:R-:W2:Y:S01]  /*2e160*/  LDL.LU R4, [R1+0x30c] ;  /* 0x00030c0001047983 */ /* 0x002ea20000300800 */
[----:B------:R-:W-:Y:S02]  /*2e170*/  STL [R1+0x2b8], R7 ;  /* 0x0002b80701007387 */ /* 0x000fe40000100800 */
[----:B------:R1:W-:Y:S01]  /*2e180*/  STL [R1+0x28c], R11 ;  /* 0x00028c0b01007387 */ /* 0x0003e20000100800 */
[----:B------:R-:W-:Y:S01]  /*2e190*/  IADD3 R21, P2, R21, UR16, RZ ;  /* 0x0000001015157c10 */ /* 0x000fe2000ff5e0ff */
[----:B-1----:R-:W2:Y:S01]  /*2e1a0*/  LDL.LU R11, [R1+0x92c] ;  /* 0x00092c00010b7983 */ /* 0x002ea20000300800 */
[----:B------:R-:W2:Y:S03]  /*2e1b0*/  LDL.LU R7, [R1+0x2e8] ;  /* 0x0002e80001077983 */ /* 0x000ea60000300800 */
[----:B------:R1:W-:Y:S02]  /*2e1c0*/  STL [R1+0x2c0], R21 ;  /* 0x0002c01501007387 */ /* 0x0003e40000100800 */
[----:B-1----:R-:W2:Y:S01]  /*2e1d0*/  LDL.LU R21, [R1+0x31c] ;  /* 0x00031c0001157983 */ /* 0x002ea20000300800 */
[----:B------:R-:W-:-:S05]  /*2e1e0*/  IADD3.X R27, R27, UR8, RZ, P6, !PT ;  /* 0x000000081b1b7c10 */ /* 0x000fca000b7fe4ff */
[----:B------:R1:W-:Y:S01]  /*2e1f0*/  STL [R1+0x294], R27 ;  /* 0x0002941b01007387 */ /* 0x0003e20000100800 */
[----:B------:R-:W-:-:S03]  /*2e200*/  IADD3 R22, P6, R22, UR16, RZ ;  /* 0x0000001016167c10 */ /* 0x000fc6000ffde0ff */
[----:B-1----:R-:W2:Y:S02]  /*2e210*/  LDL.LU R27, [R1+0x928] ;  /* 0x00092800011b7983 */ /* 0x002ea40000300800 */
[----:B------:R1:W-:Y:S01]  /*2e220*/  STL [R1+0x2c8], R22 ;  /* 0x0002c81601007387 */ /* 0x0003e20000100800 */
[----:B------:R-:W-:Y:S01]  /*2e230*/  IADD3 R12, P5, R12, UR16, RZ ;  /* 0x000000100c0c7c10 */ /* 0x000fe2000ffbe0ff */
[----:B-1----:R-:W2:Y:S01]  /*2e240*/  LDL.LU R22, [R1+0x924] ;  /* 0x0009240001167983 */ /* 0x002ea20000300800 */
[----:B------:R1:W-:Y:S01]  /*2e250*/  STL [R1+0x29c], R8 ;  /* 0x00029c0801007387 */ /* 0x0003e20000100800 */
[----:B------:R-:W-:Y:S02]  /*2e260*/  IADD3.X R13, R13, UR8, RZ, P0, !PT ;  /* 0x000000080d0d7c10 */ /* 0x000fe400087fe4ff */
[----:B-1----:R-:W2:Y:S01]  /*2e270*/  LDL.LU R8, [R1+0x920] ;  /* 0x0009200001087983 */ /* 0x002ea20000300800 */
[----:B------:R1:W-:Y:S03]  /*2e280*/  STL [R1+0x2d4], R12 ;  /* 0x0002d40c01007387 */ /* 0x0003e60000100800 */
[----:B-1----:R-:W2:Y:S01]  /*2e290*/  LDL.LU R12, [R1+0x2f8] ;  /* 0x0002f800010c7983 */ /* 0x002ea20000300800 */
[----:B------:R1:W-:Y:S03]  /*2e2a0*/  STL [R1+0x2a4], R13 ;  /* 0x0002a40d01007387 */ /* 0x0003e60000100800 */
[----:B-1----:R-:W2:Y:S01]  /*2e2b0*/  LDL.LU R13, [R1+0x32c] ;  /* 0x00032c00010d7983 */ /* 0x002ea20000300800 */
[----:B---3--:R-:W-:-:S02]  /*2e2c0*/  IADD3 R28, P0, R28, UR16, RZ ;  /* 0x000000101c1c7c10 */ /* 0x008fc4000ff1e0ff */
[----:B------:R-:W-:Y:S01]  /*2e2d0*/  IADD3.X R26, R26, UR8, RZ, P4, !PT ;  /* 0x000000081a1a7c10 */ /* 0x000fe2000a7fe4ff */
[----:B------:R-:W-:Y:S01]  /*2e2e0*/  IADD3 R20, P4, R20, UR16, RZ ;  /* 0x0000001014147c10 */ /* 0x000fe2000ff9e0ff */
[----:B------:R-:W-:Y:S01]  /*2e2f0*/  IADD3.X R10, R10, UR8, RZ, P2, !PT ;  /* 0x000000080a0a7c10 */ /* 0x000fe200097fe4ff */
[----:B------:R1:W-:Y:S01]  /*2e300*/  STL [R1+0x2dc], R28 ;  /* 0x0002dc1c01007387 */ /* 0x0003e20000100800 */
[----:B------:R-:W-:-:S03]  /*2e310*/  IADD3.X R25, R25, UR8, RZ, P5, !PT ;  /* 0x0000000819197c10 */ /* 0x000fc6000affe4ff */
[----:B-1----:R-:W3:Y:S01]  /*2e320*/  LDL.LU R28, [R1+0x91c] ;  /* 0x00091c00011c7983 */ /* 0x002ee20000300800 */
[----:B------:R1:W-:Y:S01]  /*2e330*/  STL [R1+0x2ac], R26 ;  /* 0x0002ac1a01007387 */ /* 0x0003e20000100800 */
[----:B------:R-:W-:Y:S02]  /*2e340*/  IADD3.X R5, R5, UR8, RZ, P3, !PT ;  /* 0x0000000805057c10 */ /* 0x000fe40009ffe4ff */
[----:B-1----:R-:W3:Y:S01]  /*2e350*/  LDL.LU R26, [R1+0x308] ;  /* 0x00030800011a7983 */ /* 0x002ee20000300800 */
[----:B------:R1:W-:Y:S01]  /*2e360*/  STL [R1+0x2e4], R20 ;  /* 0x0002e41401007387 */ /* 0x0003e20000100800 */
[----:B------:R-:W-:Y:S02]  /*2e370*/  IADD3 R29, P2, R29, UR16, RZ ;  /* 0x000000101d1d7c10 */ /* 0x000fe4000ff5e0ff */
[----:B------:R-:W-:Y:S01]  /*2e380*/  IADD3 R14, P3, R14, UR16, RZ ;  /* 0x000000100e0e7c10 */ /* 0x000fe2000ff7e0ff */
[----:B-1----:R-:W3:Y:S01]  /*2e390*/  LDL.LU R20, [R1+0x33c] ;  /* 0x00033c0001147983 */ /* 0x002ee20000300800 */
[----:B------:R1:W-:Y:S02]  /*2e3a0*/  STL [R1+0x2bc], R10 ;  /* 0x0002bc0a01007387 */ /* 0x0003e40000100800 */
[----:B------:R-:W-:Y:S01]  /*2e3b0*/  STL [R1+0x2b4], R5 ;  /* 0x0002b40501007387 */ /* 0x000fe20000100800 */
[----:B-1----:R-:W3:Y:S01]  /*2e3c0*/  LDL.LU R10, [R1+0x918] ;  /* 0x00091800010a7983 */ /* 0x002ee20000300800 */
[----:B------:R1:W-:Y:S01]  /*2e3d0*/  STL [R1+0x2ec], R14 ;  /* 0x0002ec0e01007387 */ /* 0x0003e20000100800 */
[----:B------:R-:W-:-:S02]  /*2e3e0*/  IADD3.X R9, R9, UR8, RZ, P4, !PT ;  /* 0x0000000809097c10 */ /* 0x000fc4000a7fe4ff */
[----:B-1----:R-:W3:Y:S01]  /*2e3f0*/  LDL.LU R14, [R1+0x318] ;  /* 0x00031800010e7983 */ /* 0x002ee20000300800 */
[----:B------:R-:W-:Y:S01]  /*2e400*/  IADD3.X R15, R15, UR8, RZ, P6, !PT ;  /* 0x000000080f0f7c10 */ /* 0x000fe2000b7fe4ff */
[----:B------:R1:W-:Y:S01]  /*2e410*/  STL [R1+0x2f4], R29 ;  /* 0x0002f41d01007387 */ /* 0x0003e20000100800 */
[----:B------:R-:W-:Y:S02]  /*2e420*/  IADD3 R17, P5, R17, UR16, RZ ;  /* 0x0000001011117c10 */ /* 0x000fe4000ffbe0ff */
[----:B------:R-:W-:Y:S01]  /*2e430*/  IADD3 R6, P6, R6, UR16, RZ ;  /* 0x0000001006067c10 */ /* 0x000fe2000ffde0ff */
[----:B-1----:R-:W3:Y:S01]  /*2e440*/  LDL.LU R29, [R1+0x34c] ;  /* 0x00034c00011d7983 */ /* 0x002ee20000300800 */
[----:B------:R1:W-:Y:S02]  /*2e450*/  STL [R1+0x2cc], R25 ;  /* 0x0002cc1901007387 */ /* 0x0003e40000100800 */
[----:B------:R1:W-:Y:S02]  /*2e460*/  STL [R1+0x2c4], R15 ;  /* 0x0002c40f01007387 */ /* 0x0003e40000100800 */
[----:B-1----:R-:W3:Y:S01]  /*2e470*/  LDL.LU R25, [R1+0x914] ;  /* 0x0009140001197983 */ /* 0x002ee20000300800 */
[----:B------:R1:W-:Y:S02]  /*2e480*/  STL [R1+0x2fc], R6 ;  /* 0x0002fc0601007387 */ /* 0x0003e40000100800 */
[----:B------:R-:W3:Y:S02]  /*2e490*/  LDL.LU R5, [R1+0x354] ;  /* 0x0003540001057983 */ /* 0x000ee40000300800 */
[----:B------:R-:W3:Y:S01]  /*2e4a0*/  LDL.LU R15, [R1+0x328] ;  /* 0x00032800010f7983 */ /* 0x000ee20000300800 */
[----:B-1----:R-:W3:Y:S01]  /*2e4b0*/  LDL.LU R6, [R1+0x35c] ;  /* 0x00035c0001067983 */ /* 0x002ee20000300800 */
[----:B------:R1:W-:Y:S01]  /*2e4c0*/  STL [R1+0x304], R17 ;  /* 0x0003041101007387 */ /* 0x0003e20000100800 */
[----:B------:R-:W-:-:S02]  /*2e4d0*/  IADD3.X R19, R19, UR8, RZ, P2, !PT ;  /* 0x0000000813137c10 */ /* 0x000fc400097fe4ff */
[----:B-1----:R-:W3:Y:S01]  /*2e4e0*/  LDL.LU R17, [R1+0x910] ;  /* 0x0009100001117983 */ /* 0x002ee20000300800 */
[----:B------:R1:W-:Y:S01]  /*2e4f0*/  STL [R1+0x2e0], R9 ;  /* 0x0002e00901007387 */ /* 0x0003e20000100800 */
[----:B------:R-:W-:Y:S02]  /*2e500*/  IADD3.X R16, R16, UR8, RZ, P5, !PT ;  /* 0x0000000810107c10 */ /* 0x000fe4000affe4ff */
[----:B----4-:R-:W-:Y:S02]  /*2e510*/  IADD3.X R0, R0, UR8, RZ, P0, !PT ;  /* 0x0000000800007c10 */ /* 0x010fe400087fe4ff */
[----:B--2---:R-:W-:-:S03]  /*2e520*/  IADD3 R23, P4, R23, UR16, RZ ;  /* 0x0000001017177c10 */ /* 0x004fc6000ff9e0ff */
[----:B------:R-:W-:Y:S01]  /*2e530*/  STL [R1+0x2d8], R0 ;  /* 0x0002d80001007387 */ /* 0x000fe20000100800 */
[----:B-1----:R-:W2:Y:S01]  /*2e540*/  LDL.LU R9, [R1+0x90c] ;  /* 0x00090c0001097983 */ /* 0x002ea20000300800 */
[----:B------:R-:W-:-:S05]  /*2e550*/  IADD3 R4, P0, R4, UR16, RZ ;  /* 0x0000001004047c10 */ /* 0x000fca000ff1e0ff */
[----:B------:R-:W-:Y:S01]  /*2e560*/  STL [R1+0x30c], R4 ;  /* 0x00030c0401007387 */ /* 0x000fe20000100800 */
[----:B------:R1:W-:Y:S01]  /*2e570*/  STL [R1+0x314], R23 ;  /* 0x0003141701007387 */ /* 0x0003e20000100800 */
[----:B------:R-:W-:Y:S02]  /*2e580*/  IADD3.X R7, R7, UR8, RZ, P3, !PT ;  /* 0x0000000807077c10 */ /* 0x000fe40009ffe4ff */
[----:B-1----:R-:W4:Y:S01]  /*2e590*/  LDL.LU R23, [R1+0x908] ;  /* 0x0009080001177983 */ /* 0x002f220000300800 */
[----:B------:R-:W-:-:S05]  /*2e5a0*/  IADD3 R21, P3, R21, UR16, RZ ;  /* 0x0000001015157c10 */ /* 0x000fca000ff7e0ff */
[----:B------:R1:W-:Y:S04]  /*2e5b0*/  STL [R1+0x31c], R21 ;  /* 0x00031c1501007387 */ /* 0x0003e80000100800 */
[----:B-1----:R-:W4:Y:S01]  /*2e5c0*/  LDL.LU R21, [R1+0x338] ;  /* 0x0003380001157983 */ /* 0x002f220000300800 */
[----:B------:R1:W-:Y:S01]  /*2e5d0*/  STL [R1+0x2e8], R7 ;  /* 0x0002e80701007387 */ /* 0x0003e20000100800 */
[----:B------:R-:W-:Y:S02]  /*2e5e0*/  IADD3 R27, P2, R27, UR16, RZ ;  /* 0x000000101b1b7c10 */ /* 0x000fe4000ff5e0ff */
[----:B-1----:R-:W4:Y:S01]  /*2e5f0*/  LDL.LU R7, [R1+0x36c] ;  /* 0x00036c0001077983 */ /* 0x002f220000300800 */
[----:B------:R1:W-:Y:S03]  /*2e600*/  STL [R1+0x2f0], R19 ;  /* 0x0002f01301007387 */ /* 0x0003e60000100800 */
[----:B-1----:R-:W4:Y:S01]  /*2e610*/  LDL.LU R19, [R1+0x904] ;  /* 0x0009040001137983 */ /* 0x002f220000300800 */
[----:B------:R1:W-:Y:S03]  /*2e620*/  STL [R1+0x324], R27 ;  /* 0x0003241b01007387 */ /* 0x0003e60000100800 */
[----:B-1----:R-:W4:Y:S01]  /*2e630*/  LDL.LU R27, [R1+0x900] ;  /* 0x00090000011b7983 */ /* 0x002f220000300800 */
[----:B------:R-:W-:-:S05]  /*2e640*/  IADD3.X R12, R12, UR8, RZ, P6, !PT ;  /* 0x000000080c0c7c10 */ /* 0x000fca000b7fe4ff */
[----:B------:R1:W-:Y:S01]  /*2e650*/  STL [R1+0x2f8], R12 ;  /* 0x0002f80c01007387 */ /* 0x0003e20000100800 */
[----:B------:R-:W-:-:S03]  /*2e660*/  IADD3 R13, P6, R13, UR16, RZ ;  /* 0x000000100d0d7c10 */ /* 0x000fc6000ffde0ff */
[----:B-1----:R-:W4:Y:S02]  /*2e670*/  LDL.LU R12, [R1+0x348] ;  /* 0x00034800010c7983 */ /* 0x002f240000300800 */
[----:B------:R1:W-:Y:S02]  /*2e680*/  STL [R1+0x32c], R13 ;  /* 0x00032c0d01007387 */ /* 0x0003e40000100800 */
[----:B-1----:R-:W4:Y:S01]  /*2e690*/  LDL.LU R13, [R1+0x37c] ;  /* 0x00037c00010d7983 */ /* 0x002f220000300800 */
[----:B------:R1:W-:Y:S03]  /*2e6a0*/  STL [R1+0x300], R16 ;  /* 0x0003001001007387 */ /* 0x0003e60000100800 */
[----:B-1----:R-:W4:Y:S01]  /*2e6b0*/  LDL.LU R16, [R1+0x8fc] ;  /* 0x0008fc0001107983 */ /* 0x002f220000300800 */
[----:B------:R-:W-:Y:S02]  /*2e6c0*/  IADD3 R8, P5, R8, UR16, RZ ;  /* 0x0000001008087c10 */ /* 0x000fe4000ffbe0ff */
[----:B---3--:R-:W-:-:S02]  /*2e6d0*/  IADD3.X R26, R26, UR8, RZ, P0, !PT ;  /* 0x000000081a1a7c10 */ /* 0x008fc400087fe4ff */
[----:B------:R-:W-:Y:S01]  /*2e6e0*/  IADD3.X R24, R24, UR8, RZ, P4, !PT ;  /* 0x0000000818187c10 */ /* 0x000fe2000a7fe4ff */
[----:B------:R1:W-:Y:S01]  /*2e6f0*/  STL [R1+0x334], R8 ;  /* 0x0003340801007387 */ /* 0x0003e20000100800 */
[----:B------:R-:W-:-:S03]  /*2e700*/  IADD3 R20, P0, R20, UR16, RZ ;  /* 0x0000001014147c10 */ /* 0x000fc6000ff1e0ff */
[----:B-1----:R-:W3:Y:S01]  /*2e710*/  LDL.LU R8, [R1+0x8f8] ;  /* 0x0008f80001087983 */ /* 0x002ee20000300800 */
[----:B------:R1:W-:Y:S01]  /*2e720*/  STL [R1+0x308], R26 ;  /* 0x0003081a01007387 */ /* 0x0003e20000100800 */
[----:B------:R-:W-:Y:S02]  /*2e730*/  IADD3.X R18, R18, UR8, RZ, P2, !PT ;  /* 0x0000000812127c10 */ /* 0x000fe400097fe4ff */
[----:B------:R-:W-:Y:S01]  /*2e740*/  IADD3 R10, P4, R10, UR16, RZ ;  /* 0x000000100a0a7c10 */ /* 0x000fe2000ff9e0ff */
[----:B-1----:R-:W3:Y:S01]  /*2e750*/  LDL.LU R26, [R1+0x358] ;  /* 0x00035800011a7983 */ /* 0x002ee20000300800 */
[----:B------:R1:W-:Y:S01]  /*2e760*/  STL [R1+0x33c], R20 ;  /* 0x00033c1401007387 */ /* 0x0003e20000100800 */
[----:B------:R-:W-:Y:S02]  /*2e770*/  IADD3.X R14, R14, UR8, RZ, P3, !PT ;  /* 0x000000080e0e7c10 */ /* 0x000fe40009ffe4ff */
[----:B-1----:R-:W3:Y:S01]  /*2e780*/  LDL.LU R20, [R1+0x38c] ;  /* 0x00038c0001147983 */ /* 0x002ee20000300800 */
[----:B------:R1:W-:Y:S01]  /*2e790*/  STL [R1+0x310], R24 ;  /* 0x0003101801007387 */ /* 0x0003e20000100800 */
[----:B------:R-:W-:-:S02]  /*2e7a0*/  IADD3 R29, P3, R29, UR16, RZ ;  /* 0x000000101d1d7c10 */ /* 0x000fc4000ff7e0ff */
[----:B-1----:R-:W3:Y:S01]  /*2e7b0*/  LDL.LU R24, [R1+0x8f4] ;  /* 0x0008f40001187983 */ /* 0x002ee20000300800 */
[----:B------:R1:W-:Y:S01]  /*2e7c0*/  STL [R1+0x344], R10 ;  /* 0x0003440a01007387 */ /* 0x0003e20000100800 */
[----:B------:R-:W-:Y:S02]  /*2e7d0*/  IADD3.X R11, R11, UR8, RZ, P5, !PT ;  /* 0x000000080b0b7c10 */ /* 0x000fe4000affe4ff */
[----:B-1----:R-:W3:Y:S01]  /*2e7e0*/  LDL.LU R10, [R1+0x8f0] ;  /* 0x0008f000010a7983 */ /* 0x002ee20000300800 */
[----:B------:R1:W-:Y:S01]  /*2e7f0*/  STL [R1+0x34c], R29 ;  /* 0x00034c1d01007387 */ /* 0x0003e20000100800 */
[----:B------:R-:W-:Y:S02]  /*2e800*/  IADD3 R5, P2, R5, UR16, RZ ;  /* 0x0000001005057c10 */ /* 0x000fe4000ff5e0ff */
[----:B------:R-:W-:Y:S01]  /*2e810*/  IADD3.X R15, R15, UR8, RZ, P6, !PT ;  /* 0x000000080f0f7c10 */ /* 0x000fe2000b7fe4ff */
[----:B-1----:R-:W3:Y:S01]  /*2e820*/  LDL.LU R29, [R1+0x368] ;  /* 0x00036800011d7983 */ /* 0x002ee20000300800 */
[----:B------:R1:W-:Y:S01]  /*2e830*/  STL [R1+0x318], R14 ;  /* 0x0003180e01007387 */ /* 0x0003e20000100800 */
[----:B------:R-:W-:-:S02]  /*2e840*/  IADD3 R6, P6, R6, UR16, RZ ;  /* 0x0000001006067c10 */ /* 0x000fc4000ffde0ff */
[----:B-1----:R-:W3:Y:S01]  /*2e850*/  LDL.LU R14, [R1+0x39c] ;  /* 0x00039c00010e7983 */ /* 0x002ee20000300800 */
[----:B------:R1:W-:Y:S03]  /*2e860*/  STL [R1+0x320], R18 ;  /* 0x0003201201007387 */ /* 0x0003e60000100800 */
[----:B-1----:R-:W3:Y:S01]  /*2e870*/  LDL.LU R18, [R1+0x8ec] ;  /* 0x0008ec0001127983 */ /* 0x002ee20000300800 */
[----:B------:R-:W3:Y:S02]  /*2e880*/  LDL.LU R0, [R1+0x378] ;  /* 0x0003780001007983 */ /* 0x000ee40000300800 */
[----:B------:R-:W-:Y:S02]  /*2e890*/  STL [R1+0x354], R5 ;  /* 0x0003540501007387 */ /* 0x000fe40000100800 */
[----:B------:R-:W3:Y:S01]  /*2e8a0*/  LDL.LU R4, [R1+0x3ac] ;  /* 0x0003ac0001047983 */ /* 0x000ee20000300800 */
[----:B------:R-:W-:Y:S01]  /*2e8b0*/  STL [R1+0x328], R15 ;  /* 0x0003280f01007387 */ /* 0x000fe20000100800 */
[----:B------:R-:W-:Y:S02]  /*2e8c0*/  STL [R1+0x35c], R6 ;  /* 0x00035c0601007387 */ /* 0x000fe40000100800 */
[----:B------:R1:W-:Y:S01]  /*2e8d0*/  STL [R1+0x330], R11 ;  /* 0x0003300b01007387 */ /* 0x0003e20000100800 */
[----:B------:R-:W-:Y:S01]  /*2e8e0*/  IADD3.X R22, R22, UR8, RZ, P4, !PT ;  /* 0x0000000816167c10 */ /* 0x000fe2000a7fe4ff */
[----:B-1----:R-:W3:Y:S01]  /*2e8f0*/  LDL.LU R11, [R1+0x8e8] ;  /* 0x0008e800010b7983 */ /* 0x002ee20000300800 */
[----:B------:R-:W3:Y:S02]  /*2e900*/  LDL.LU R5, [R1+0x3b4] ;  /* 0x0003b40001057983 */ /* 0x000ee40000300800 */
[----:B------:R-:W3:Y:S02]  /*2e910*/  LDL.LU R15, [R1+0x388] ;  /* 0x00038800010f7983 */ /* 0x000ee40000300800 */
[----:B------:R-:W3:Y:S01]  /*2e920*/  LDL.LU R6, [R1+0x3bc] ;  /* 0x0003bc0001067983 */ /* 0x000ee20000300800 */
[----:B------:R-:W-:-:S02]  /*2e930*/  IADD3.X R28, R28, UR8, RZ, P2, !PT ;  /* 0x000000081c1c7c10 */ /* 0x000fc400097fe4ff */
[----:B--2---:R-:W-:-:S05]  /*2e940*/  IADD3 R9, P5, R9, UR16, RZ ;  /* 0x0000001009097c10 */ /* 0x004fca000ffbe0ff */
[----:B------:R1:W-:Y:S04]  /*2e950*/  STL [R1+0x364], R9 ;  /* 0x0003640901007387 */ /* 0x0003e80000100800 */
[----:B-1----:R-:W2:Y:S01]  /*2e960*/  LDL.LU R9, [R1+0x8e4] ;  /* 0x0008e40001097983 */ /* 0x002ea20000300800 */
[----:B----4-:R-:W-:-:S05]  /*2e970*/  IADD3.X R21, R21, UR8, RZ, P0, !PT ;  /* 0x0000000815157c10 */ /* 0x010fca00087fe4ff */
[----:B------:R1:W-:Y:S01]  /*2e980*/  STL [R1+0x338], R21 ;  /* 0x0003381501007387 */ /* 0x0003e20000100800 */
[----:B------:R-:W-:-:S03]  /*2e990*/  IADD3 R7, P0, R7, UR16, RZ ;  /* 0x0000001007077c10 */ /* 0x000fc6000ff1e0ff */
[----:B-1----:R-:W4:Y:S01]  /*2e9a0*/  LDL.LU R21, [R1+0x8e0] ;  /* 0x0008e00001157983 */ /* 0x002f220000300800 */
[----:B------:R1:W-:Y:S01]  /*2e9b0*/  STL [R1+0x340], R22 ;  /* 0x0003401601007387 */ /* 0x0003e20000100800 */
[----:B------:R-:W-:Y:S02]  /*2e9c0*/  IADD3 R19, P4, R19, UR16, RZ ;  /* 0x0000001013137c10 */ /* 0x000fe4000ff9e0ff */
[----:B-1----:R-:W2:Y:S01]  /*2e9d0*/  LDL.LU R22, [R1+0x8dc] ;  /* 0x0008dc0001167983 */ /* 0x002ea20000300800 */
[----:B------:R-:W-:Y:S02]  /*2e9e0*/  STL [R1+0x36c], R7 ;  /* 0x00036c0701007387 */ /* 0x000fe40000100800 */
[----:B------:R1:W-:Y:S02]  /*2e9f0*/  STL [R1+0x374], R19 ;  /* 0x0003741301007387 */ /* 0x0003e40000100800 */
[----:B-1----:R-:W2:Y:S01]  /*2ea00*/  LDL.LU R19, [R1+0x8d8] ;  /* 0x0008d80001137983 */ /* 0x002ea20000300800 */
[----:B------:R-:W2:Y:S01]  /*2ea10*/  LDL.LU R7, [R1+0x398] ;  /* 0x0003980001077983 */ /* 0x000ea20000300800 */
[----:B------:R-:W-:-:S05]  /*2ea20*/  IADD3.X R12, R12, UR8, RZ, P3, !PT ;  /* 0x000000080c0c7c10 */ /* 0x000fca0009ffe4ff */
[----:B------:R1:W-:Y:S01]  /*2ea30*/  STL [R1+0x348], R12 ;  /* 0x0003480c01007387 */ /* 0x0003e20000100800 */
[----:B------:R-:W-:-:S03]  /*2ea40*/  IADD3 R13, P3, R13, UR16, RZ ;  /* 0x000000100d0d7c10 */ /* 0x000fc6000ff7e0ff */
[----:B-1----:R-:W2:Y:S01]  /*2ea50*/  LDL.LU R12, [R1+0x3cc] ;  /* 0x0003cc00010c7983 */ /* 0x002ea20000300800 */
[----:B------:R1:W-:Y:S01]  /*2ea60*/  STL [R1+0x350], R28 ;  /* 0x0003501c01007387 */ /* 0x0003e20000100800 */
[----:B------:R-:W-:Y:S02]  /*2ea70*/  IADD3 R16, P2, R16, UR16, RZ ;  /* 0x0000001010107c10 */ /* 0x000fe4000ff5e0ff */
[----:B-1----:R-:W2:Y:S01]  /*2ea80*/  LDL.LU R28, [R1+0x8d4] ;  /* 0x0008d400011c7983 */ /* 0x002ea20000300800 */
[----:B------:R1:W-:Y:S03]  /*2ea90*/  STL [R1+0x37c], R13 ;  /* 0x00037c0d01007387 */ /* 0x0003e60000100800 */
[----:B-1----:R-:W2:Y:S01]  /*2eaa0*/  LDL.LU R13, [R1+0x3a8] ;  /* 0x0003a800010d7983 */ /* 0x002ea20000300800 */
[----:B------:R1:W-:Y:S03]  /*2eab0*/  STL [R1+0x384], R16 ;  /* 0x0003841001007387 */ /* 0x0003e60000100800 */
[----:B-1----:R-:W2:Y:S01]  /*2eac0*/  LDL.LU R16, [R1+0x3dc] ;  /* 0x0003dc0001107983 */ /* 0x002ea20000300800 */
[----:B---3--:R-:W-:-:S02]  /*2ead0*/  IADD3.X R26, R26, UR8, RZ, P6, !PT ;  /* 0x000000081a1a7c10 */ /* 0x008fc4000b7fe4ff */
[----:B------:R-:W-:-:S03]  /*2eae0*/  IADD3.X R25, R25, UR8, RZ, P5, !PT ;  /* 0x0000000819197c10 */ /* 0x000fc6000affe4ff */
[----:B------:R1:W-:Y:S01]  /*2eaf0*/  STL [R1+0x358], R26 ;  /* 0x0003581a01007387 */ /* 0x0003e20000100800 */
[----:B------:R-:W-:-:S03]  /*2eb00*/  IADD3 R20, P6, R20, UR16, RZ ;  /* 0x0000001014147c10 */ /* 0x000fc6000ffde0ff */
[----:B-1----:R-:W3:Y:S02]  /*2eb10*/  LDL.LU R26, [R1+0x8d0] ;  /* 0x0008d000011a7983 */ /* 0x002ee40000300800 */
        /* <DEDUP_REMOVED lines=8> */
[----:B------:R-:W-:-:S02]  /*2eba0*/  IADD3.X R29, R29, UR8, RZ, P0, !PT ;  /* 0x000000081d1d7c10 */ /* 0x000fc400087fe4ff */
[----:B-1----:R-:W3:Y:S03]  /*2ebb0*/  LDL.LU R24, [R1+0x3ec] ;  /* 0x0003ec0001187983 */ /* 0x002ee60000300800 */
[----:B------:R1:W-:Y:S01]  /*2ebc0*/  STL [R1+0x368], R29 ;  /* 0x0003681d01007387 */ /* 0x0003e20000100800 */
[----:B------:R-:W-:Y:S01]  /*2ebd0*/  IADD3 R14, P0, R14, UR16, RZ ;  /* 0x000000100e0e7c10 */ /* 0x000fe2000ff1e0ff */
[----:B-1----:R-:W3:Y:S01]  /*2ebe0*/  LDL.LU R29, [R1+0x8c8] ;  /* 0x0008c800011d7983 */ /* 0x002ee20000300800 */
[----:B------:R1:W-:Y:S01]  /*2ebf0*/  STL [R1+0x370], R17 ;  /* 0x0003701101007387 */ /* 0x0003e20000100800 */
[----:B------:R-:W-:Y:S02]  /*2ec00*/  IADD3 R18, P4, R18, UR16, RZ ;  /* 0x0000001012127c10 */ /* 0x000fe4000ff9e0ff */
[----:B------:R-:W-:Y:S01]  /*2ec10*/  IADD3.X R0, R0, UR8, RZ, P3, !PT ;  /* 0x0000000800007c10 */ /* 0x000fe20009ffe4ff */
[----:B-1----:R-:W3:Y:S01]  /*2ec20*/  LDL.LU R17, [R1+0x8c4] ;  /* 0x0008c40001117983 */ /* 0x002ee20000300800 */
[----:B------:R1:W-:Y:S01]  /*2ec30*/  STL [R1+0x39c], R14 ;  /* 0x00039c0e01007387 */ /* 0x0003e20000100800 */
[----:B------:R-:W-:-:S02]  /*2ec40*/  IADD3 R4, P3, R4, UR16, RZ ;  /* 0x0000001004047c10 */ /* 0x000fc4000ff7e0ff */
[----:B------:R-:W-:Y:S01]  /*2ec50*/  IADD3.X R27, R27, UR8, RZ, P5, !PT ;  /* 0x000000081b1b7c10 */ /* 0x000fe2000affe4ff */
[----:B-1----:R-:W3:Y:S01]  /*2ec60*/  LDL.LU R14, [R1+0x3c8] ;  /* 0x0003c800010e7983 */ /* 0x002ee20000300800 */
[----:B------:R1:W-:Y:S01]  /*2ec70*/  STL [R1+0x3a4], R18 ;  /* 0x0003a41201007387 */ /* 0x0003e20000100800 */
[----:B------:R-:W-:Y:S02]  /*2ec80*/  IADD3 R5, P2, R5, UR16, RZ ;  /* 0x0000001005057c10 */ /* 0x000fe4000ff5e0ff */
[----:B------:R-:W-:Y:S01]  /*2ec90*/  IADD3.X R15, R15, UR8, RZ, P6, !PT ;  /* 0x000000080f0f7c10 */ /* 0x000fe2000b7fe4ff */
        /* <DEDUP_REMOVED lines=8> */
[----:B------:R-:W-:Y:S02]  /*2ed20*/  STL [R1+0x3b4], R5 ;  /* 0x0003b40501007387 */ /* 0x000fe40000100800 */
[----:B------:R1:W-:Y:S02]  /*2ed30*/  STL [R1+0x388], R15 ;  /* 0x0003880f01007387 */ /* 0x0003e40000100800 */
[----:B-1----:R-:W3:Y:S01]  /*2ed40*/  LDL.LU R15, [R1+0x40c] ;  /* 0x00040c00010f7983 */ /* 0x002ee20000300800 */
[----:B------:R-:W-:Y:S02]  /*2ed50*/  STL [R1+0x3bc], R6 ;  /* 0x0003bc0601007387 */ /* 0x000fe40000100800 */
[----:B------:R1:W-:Y:S02]  /*2ed60*/  STL [R1+0x390], R27 ;  /* 0x0003901b01007387 */ /* 0x0003e40000100800 */
[----:B-1----:R-:W3:Y:S01]  /*2ed70*/  LDL.LU R27, [R1+0x8bc] ;  /* 0x0008bc00011b7983 */ /* 0x002ee20000300800 */
[----:B------:R-:W3:Y:S01]  /*2ed80*/  LDL.LU R6, [R1+0x414] ;  /* 0x0004140001067983 */ /* 0x000ee20000300800 */
[----:B----4-:R-:W-:-:S05]  /*2ed90*/  IADD3 R21, P5, R21, UR16, RZ ;  /* 0x0000001015157c10 */ /* 0x010fca000ffbe0ff */
[----:B------:R1:W-:Y:S04]  /*2eda0*/  STL [R1+0x3c4], R21 ;  /* 0x0003c41501007387 */ /* 0x0003e80000100800 */
[----:B-1----:R-:W4:Y:S01]  /*2edb0*/  LDL.LU R21, [R1+0x8b8] ;  /* 0x0008b80001157983 */ /* 0x002f220000300800 */
[----:B--2---:R-:W-:Y:S02]  /*2edc0*/  IADD3.X R7, R7, UR8, RZ, P0, !PT ;  /* 0x0000000807077c10 */ /* 0x004fe400087fe4ff */
[----:B------:R-:W-:-:S03]  /*2edd0*/  IADD3 R19, P4, R19, UR16, RZ ;  /* 0x0000001013137c10 */ /* 0x000fc6000ff9e0ff */
[----:B------:R1:W-:Y:S04]  /*2ede0*/  STL [R1+0x398], R7 ;  /* 0x0003980701007387 */ /* 0x0003e80000100800 */
[----:B-1----:R-:W2:Y:S01]  /*2edf0*/  LDL.LU R7, [R1+0x3e8] ;  /* 0x0003e80001077983 */ /* 0x002ea20000300800 */
[----:B------:R-:W-:-:S05]  /*2ee00*/  IADD3 R12, P0, R12, UR16, RZ ;  /* 0x000000100c0c7c10 */ /* 0x000fca000ff1e0ff */
[----:B------:R1:W-:Y:S04]  /*2ee10*/  STL [R1+0x3cc], R12 ;  /* 0x0003cc0c01007387 */ /* 0x0003e80000100800 */
[----:B-1----:R-:W4:Y:S01]  /*2ee20*/  LDL.LU R12, [R1+0x41c] ;  /* 0x00041c00010c7983 */ /* 0x002f220000300800 */
[----:B------:R1:W-:Y:S01]  /*2ee30*/  STL [R1+0x3a0], R8 ;  /* 0x0003a00801007387 */ /* 0x0003e20000100800 */
[----:B------:R-:W-:Y:S02]  /*2ee40*/  IADD3.X R13, R13, UR8, RZ, P3, !PT ;  /* 0x000000080d0d7c10 */ /* 0x000fe40009ffe4ff */
[----:B-1----:R-:W4:Y:S01]  /*2ee50*/  LDL.LU R8, [R1+0x8b4] ;  /* 0x0008b40001087983 */ /* 0x002f220000300800 */
[----:B------:R1:W-:Y:S01]  /*2ee60*/  STL [R1+0x3d4], R19 ;  /* 0x0003d41301007387 */ /* 0x0003e20000100800 */
[----:B------:R-:W-:-:S02]  /*2ee70*/  IADD3 R16, P3, R16, UR16, RZ ;  /* 0x0000001010107c10 */ /* 0x000fc4000ff7e0ff */
[----:B-1----:R-:W4:Y:S01]  /*2ee80*/  LDL.LU R19, [R1+0x8b0] ;  /* 0x0008b00001137983 */ /* 0x002f220000300800 */
[----:B------:R1:W-:Y:S03]  /*2ee90*/  STL [R1+0x3a8], R13 ;  /* 0x0003a80d01007387 */ /* 0x0003e60000100800 */
[----:B-1----:R-:W4:Y:S01]  /*2eea0*/  LDL.LU R13, [R1+0x3f8] ;  /* 0x0003f800010d7983 */ /* 0x002f220000300800 */
[----:B------:R1:W-:Y:S03]  /*2eeb0*/  STL [R1+0x3dc], R16 ;  /* 0x0003dc1001007387 */ /* 0x0003e60000100800 */
[----:B-1----:R-:W4:Y:S01]  /*2eec0*/  LDL.LU R16, [R1+0x42c] ;  /* 0x00042c0001107983 */ /* 0x002f220000300800 */
[----:B------:R-:W-:Y:S01]  /*2eed0*/  IADD3.X R10, R10, UR8, RZ, P2, !PT ;  /* 0x000000080a0a7c10 */ /* 0x000fe200097fe4ff */
[----:B---3--:R-:W-:Y:S01]  /*2eee0*/  IADD3 R26, P2, R26, UR16, RZ ;  /* 0x000000101a1a7c10 */ /* 0x008fe2000ff5e0ff */
[----:B------:R-:W-:-:S03]  /*2eef0*/  IADD3.X R11, R11, UR8, RZ, P5, !PT ;  /* 0x000000080b0b7c10 */ /* 0x000fc6000affe4ff */
[----:B------:R1:W-:Y:S01]  /*2ef00*/  STL [R1+0x3b0], R10 ;  /* 0x0003b00a01007387 */ /* 0x0003e20000100800 */
[----:B------:R-:W-:-:S03]  /*2ef10*/  IADD3.X R25, R25, UR8, RZ, P6, !PT ;  /* 0x0000000819197c10 */ /* 0x000fc6000b7fe4ff */
[----:B-1----:R-:W3:Y:S01]  /*2ef20*/  LDL.LU R10, [R1+0x8ac] ;  /* 0x0008ac00010a7983 */ /* 0x002ee20000300800 */
[----:B------:R1:W-:Y:S01]  /*2ef30*/  STL [R1+0x3e4], R26 ;  /* 0x0003e41a01007387 */ /* 0x0003e20000100800 */
[----:B------:R-:W-:Y:S02]  /*2ef40*/  IADD3 R24, P6, R24, UR16, RZ ;  /* 0x0000001018187c10 */ /* 0x000fe4000ffde0ff */
[----:B-1----:R-:W3:Y:S01]  /*2ef50*/  LDL.LU R26, [R1+0x8a8] ;  /* 0x0008a800011a7983 */ /* 0x002ee20000300800 */
[----:B------:R1:W-:Y:S01]  /*2ef60*/  STL [R1+0x3b8], R25 ;  /* 0x0003b81901007387 */ /* 0x0003e20000100800 */
[----:B------:R-:W-:Y:S02]  /*2ef70*/  IADD3 R29, P5, R29, UR16, RZ ;  /* 0x000000101d1d7c10 */ /* 0x000fe4000ffbe0ff */
[----:B-1----:R-:W3:Y:S01]  /*2ef80*/  LDL.LU R25, [R1+0x408] ;  /* 0x0004080001197983 */ /* 0x002ee20000300800 */
[----:B------:R1:W-:Y:S01]  /*2ef90*/  STL [R1+0x3ec], R24 ;  /* 0x0003ec1801007387 */ /* 0x0003e20000100800 */
[----:B------:R-:W-:-:S02]  /*2efa0*/  IADD3.X R9, R9, UR8, RZ, P4, !PT ;  /* 0x0000000809097c10 */ /* 0x000fc4000a7fe4ff */
[----:B-1----:R-:W3:Y:S01]  /*2efb0*/  LDL.LU R24, [R1+0x43c] ;  /* 0x00043c0001187983 */ /* 0x002ee20000300800 */
[----:B------:R1:W-:Y:S01]  /*2efc0*/  STL [R1+0x3c0], R11 ;  /* 0x0003c00b01007387 */ /* 0x0003e20000100800 */
[----:B------:R-:W-:Y:S02]  /*2efd0*/  IADD3.X R14, R14, UR8, RZ, P0, !PT ;  /* 0x000000080e0e7c10 */ /* 0x000fe400087fe4ff */
[----:B-1----:R-:W3:Y:S01]  /*2efe0*/  LDL.LU R11, [R1+0x8a4] ;  /* 0x0008a400010b7983 */ /* 0x002ee20000300800 */
[----:B------:R1:W-:Y:S01]  /*2eff0*/  STL [R1+0x3f4], R29 ;  /* 0x0003f41d01007387 */ /* 0x0003e20000100800 */
[----:B------:R-:W-:Y:S02]  /*2f000*/  IADD3 R18, P0, R18, UR16, RZ ;  /* 0x0000001012127c10 */ /* 0x000fe4000ff1e0ff */
[----:B-1----:R-:W3:Y:S03]  /*2f010*/  LDL.LU R29, [R1+0x8a0] ;  /* 0x0008a000011d7983 */ /* 0x002ee60000300800 */
[----:B------:R1:W-:Y:S01]  /*2f020*/  STL [R1+0x3fc], R18 ;  /* 0x0003fc1201007387 */ /* 0x0003e20000100800 */
[----:B------:R-:W-:-:S02]  /*2f030*/  IADD3.X R22, R22, UR8, RZ, P2, !PT ;  /* 0x0000000816167c10 */ /* 0x000fc400097fe4ff */
[----:B------:R-:W-:Y:S01]  /*2f040*/  IADD3 R23, P4, R23, UR16, RZ ;  /* 0x0000001017177c10 */ /* 0x000fe2000ff9e0ff */
[----:B-1----:R-:W3:Y:S01]  /*2f050*/  LDL.LU R18, [R1+0x418] ;  /* 0x0004180001127983 */ /* 0x002ee20000300800 */
[----:B------:R-:W-:Y:S02]  /*2f060*/  STL [R1+0x3c8], R14 ;  /* 0x0003c80e01007387 */ /* 0x000fe40000100800 */
[----:B------:R-:W3:Y:S02]  /*2f070*/  LDL.LU R0, [R1+0x44c] ;  /* 0x00044c0001007983 */ /* 0x000ee40000300800 */
[----:B------:R1:W-:Y:S01]  /*2f080*/  STL [R1+0x3d0], R9 ;  /* 0x0003d00901007387 */ /* 0x0003e20000100800 */
[----:B------:R-:W-:Y:S01]  /*2f090*/  IADD3.X R4, R4, UR8, RZ, P3, !PT ;  /* 0x0000000804047c10 */ /* 0x000fe20009ffe4ff */
[----:B-1----:R-:W3:Y:S01]  /*2f0a0*/  LDL.LU R9, [R1+0x89c] ;  /* 0x00089c0001097983 */ /* 0x002ee20000300800 */
[----:B------:R1:W-:Y:S01]  /*2f0b0*/  STL [R1+0x404], R23 ;  /* 0x0004041701007387 */ /* 0x0003e20000100800 */
[----:B------:R-:W-:-:S02]  /*2f0c0*/  IADD3 R15, P3, R15, UR16, RZ ;  /* 0x000000100f0f7c10 */ /* 0x000fc4000ff7e0ff */
[----:B-1----:R-:W3:Y:S01]  /*2f0d0*/  LDL.LU R23, [R1+0x898] ;  /* 0x0008980001177983 */ /* 0x002ee20000300800 */
[----:B------:R-:W3:Y:S02]  /*2f0e0*/  LDL.LU R5, [R1+0x428] ;  /* 0x0004280001057983 */ /* 0x000ee40000300800 */
[----:B------:R-:W3:Y:S02]  /*2f0f0*/  LDL.LU R14, [R1+0x45c] ;  /* 0x00045c00010e7983 */ /* 0x000ee40000300800 */
[----:B------:R1:W-:Y:S01]  /*2f100*/  STL [R1+0x3e0], R22 ;  /* 0x0003e01601007387 */ /* 0x0003e20000100800 */
[----:B------:R1:W-:Y:S01]  /*2f110*/  STL [R1+0x3d8], R4 ;  /* 0x0003d80401007387 */ /* 0x0003e20000100800 */
[----:B------:R-:W-:Y:S02]  /*2f120*/  IADD3.X R28, R28, UR8, RZ, P5, !PT ;  /* 0x000000081c1c7c10 */ /* 0x000fe4000affe4ff */
[----:B------:R-:W-:Y:S01]  /*2f130*/  IADD3 R6, P2, R6, UR16, RZ ;  /* 0x0000001006067c10 */ /* 0x000fe2000ff5e0ff */
[----:B-1----:R-:W3:Y:S01]  /*2f140*/  LDL.LU R22, [R1+0x894] ;  /* 0x0008940001167983 */ /* 0x002ee20000300800 */
[----:B------:R1:W-:Y:S02]  /*2f150*/  STL [R1+0x40c], R15 ;  /* 0x00040c0f01007387 */ /* 0x0003e40000100800 */
[----:B------:R-:W3:Y:S01]  /*2f160*/  LDL.LU R4, [R1+0x438] ;  /* 0x0004380001047983 */ /* 0x000ee20000300800 */
[----:B-1----:R-:W3:Y:S01]  /*2f170*/  LDL.LU R15, [R1+0x46c] ;  /* 0x00046c00010f7983 */ /* 0x002ee20000300800 */
[----:B------:R1:W-:Y:S01]  /*2f180*/  STL [R1+0x414], R6 ;  /* 0x0004140601007387 */ /* 0x0003e20000100800 */
[----:B------:R-:W-:-:S02]  /*2f190*/  IADD3.X R20, R20, UR8, RZ, P4, !PT ;  /* 0x0000000814147c10 */ /* 0x000fc4000a7fe4ff */
[----:B-1----:R-:W3:Y:S01]  /*2f1a0*/  LDL.LU R6, [R1+0x474] ;  /* 0x0004740001067983 */ /* 0x002ee20000300800 */
[----:B--2---:R-:W-:-:S05]  /*2f1b0*/  IADD3.X R7, R7, UR8, RZ, P6, !PT ;  /* 0x0000000807077c10 */ /* 0x004fca000b7fe4ff */
[----:B------:R-:W-:Y:S01]  /*2f1c0*/  STL [R1+0x3e8], R7 ;  /* 0x0003e80701007387 */ /* 0x000fe20000100800 */
[----:B------:R1:W-:Y:S03]  /*2f1d0*/  STL [R1+0x3f0], R28 ;  /* 0x0003f01c01007387 */ /* 0x0003e60000100800 */
[----:B-1----:R-:W2:Y:S01]  /*2f1e0*/  LDL.LU R28, [R1+0x890] ;  /* 0x00089000011c7983 */ /* 0x002ea20000300800 */
[----:B----4-:R-:W-:-:S05]  /*2f1f0*/  IADD3 R12, P6, R12, UR16, RZ ;  /* 0x000000100c0c7c10 */ /* 0x010fca000ffde0ff */
[----:B------:R1:W-:Y:S01]  /*2f200*/  STL [R1+0x41c], R12 ;  /* 0x00041c0c01007387 */ /* 0x0003e20000100800 */
[----:B------:R-:W4:Y:S01]  /*2f210*/  LDL.LU R7, [R1+0x448] ;  /* 0x0004480001077983 */ /* 0x000f220000300800 */
[----:B------:R-:W-:Y:S02]  /*2f220*/  IADD3 R8, P5, R8, UR16, RZ ;  /* 0x0000001008087c10 */ /* 0x000fe4000ffbe0ff */
[----:B-1----:R-:W2:Y:S03]  /*2f230*/  LDL.LU R12, [R1+0x47c] ;  /* 0x00047c00010c7983 */ /* 0x002ea60000300800 */
[----:B------:R1:W-:Y:S02]  /*2f240*/  STL [R1+0x424], R8 ;  /* 0x0004240801007387 */ /* 0x0003e40000100800 */
[----:B-1----:R-:W2:Y:S01]  /*2f250*/  LDL.LU R8, [R1+0x88c] ;  /* 0x00088c0001087983 */ /* 0x002ea20000300800 */
[----:B------:R-:W-:-:S02]  /*2f260*/  IADD3.X R13, R13, UR8, RZ, P0, !PT ;  /* 0x000000080d0d7c10 */ /* 0x000fc400087fe4ff */
[----:B------:R-:W-:-:S05]  /*2f270*/  IADD3 R16, P0, R16, UR16, RZ ;  /* 0x0000001010107c10 */ /* 0x000fca000ff1e0ff */
[----:B------:R1:W-:Y:S04]  /*2f280*/  STL [R1+0x42c], R16 ;  /* 0x00042c1001007387 */ /* 0x0003e80000100800 */
[----:B-1----:R-:W2:Y:S01]  /*2f290*/  LDL.LU R16, [R1+0x458] ;  /* 0x0004580001107983 */ /* 0x002ea20000300800 */
[----:B------:R-:W-:Y:S02]  /*2f2a0*/  STL [R1+0x3f8], R13 ;  /* 0x0003f80d01007387 */ /* 0x000fe40000100800 */
[----:B------:R1:W-:Y:S02]  /*2f2b0*/  STL [R1+0x400], R20 ;  /* 0x0004001401007387 */ /* 0x0003e40000100800 */
[----:B-1----:R-:W2:Y:S01]  /*2f2c0*/  LDL.LU R20, [R1+0x888] ;  /* 0x0008880001147983 */ /* 0x002ea20000300800 */
[----:B------:R-:W2:Y:S01]  /*2f2d0*/  LDL.LU R13, [R1+0x48c] ;  /* 0x00048c00010d7983 */ /* 0x000ea20000300800 */
[----:B---3--:R-:W-:-:S02]  /*2f2e0*/  IADD3 R10, P4, R10, UR16, RZ ;  /* 0x000000100a0a7c10 */ /* 0x008fc4000ff9e0ff */
[----:B------:R-:W-:-:S03]  /*2f2f0*/  IADD3.X R17, R17, UR8, RZ, P2, !PT ;  /* 0x0000000811117c10 */ /* 0x000fc600097fe4ff */
[----:B------:R1:W-:Y:S01]  /*2f300*/  STL [R1+0x434], R10 ;  /* 0x0004340a01007387 */ /* 0x0003e20000100800 */
[----:B------:R-:W-:-:S03]  /*2f310*/  IADD3.X R25, R25, UR8, RZ, P3, !PT ;  /* 0x0000000819197c10 */ /* 0x000fc60009ffe4ff */
[----:B-1----:R-:W3:Y:S02]  /*2f320*/  LDL.LU R10, [R1+0x884] ;  /* 0x00088400010a7983 */ /* 0x002ee40000300800 */
[----:B------:R1:W-:Y:S01]  /*2f330*/  STL [R1+0x408], R25 ;  /* 0x0004081901007387 */ /* 0x0003e20000100800 */
[----:B------:R-:W-:Y:S02]  /*2f340*/  IADD3 R24, P3, R24, UR16, RZ ;  /* 0x0000001018187c10 */ /* 0x000fe4000ff7e0ff */
[----:B------:R-:W-:Y:S01]  /*2f350*/  IADD3.X R27, R27, UR8, RZ, P5, !PT ;  /* 0x000000081b1b7c10 */ /* 0x000fe2000affe4ff */
[----:B-1----:R-:W3:Y:S02]  /*2f360*/  LDL.LU R25, [R1+0x880] ;  /* 0x0008800001197983 */ /* 0x002ee40000300800 */
[----:B------:R1:W-:Y:S01]  /*2f370*/  STL [R1+0x43c], R24 ;  /* 0x00043c1801007387 */ /* 0x0003e20000100800 */
[----:B------:R-:W-:Y:S01]  /*2f380*/  IADD3 R11, P2, R11, UR16, RZ ;  /* 0x000000100b0b7c10 */ /* 0x000fe2000ff5e0ff */
[----:B-1----:R-:W3:Y:S04]  /*2f390*/  LDL.LU R24, [R1+0x87c] ;  /* 0x00087c0001187983 */ /* 0x002ee80000300800 */
[----:B------:R1:W-:Y:S01]  /*2f3a0*/  STL [R1+0x444], R11 ;  /* 0x0004440b01007387 */ /* 0x0003e20000100800 */
[----:B------:R-:W-:Y:S01]  /*2f3b0*/  IADD3.X R21, R21, UR8, RZ, P4, !PT ;  /* 0x0000000815157c10 */ /* 0x000fe2000a7fe4ff */
[----:B-1----:R-:W3:Y:S01]  /*2f3c0*/  LDL.LU R11, [R1+0x468] ;  /* 0x00046800010b7983 */ /* 0x002ee20000300800 */
[----:B------:R1:W-:Y:S01]  /*2f3d0*/  STL [R1+0x410], R17 ;  /* 0x0004101101007387 */ /* 0x0003e20000100800 */
[----:B------:R-:W-:-:S02]  /*2f3e0*/  IADD3.X R18, R18, UR8, RZ, P6, !PT ;  /* 0x0000000812127c10 */ /* 0x000fc4000b7fe4ff */
[----:B------:R-:W-:Y:S01]  /*2f3f0*/  IADD3 R0, P6, R0, UR16, RZ ;  /* 0x0000001000007c10 */ /* 0x000fe2000ffde0ff */
[----:B-1----:R-:W3:Y:S02]  /*2f400*/  LDL.LU R17, [R1+0x49c] ;  /* 0x00049c0001117983 */ /* 0x002ee40000300800 */
[----:B------:R1:W-:Y:S01]  /*2f410*/  STL [R1+0x418], R18 ;  /* 0x0004181201007387 */ /* 0x0003e20000100800 */
[----:B------:R-:W-:Y:S01]  /*2f420*/  IADD3 R9, P5, R9, UR16, RZ ;  /* 0x0000001009097c10 */ /* 0x000fe2000ffbe0ff */
[----:B-1----:R-:W3:Y:S01]  /*2f430*/  LDL.LU R18, [R1+0x878] ;  /* 0x0008780001127983 */ /* 0x002ee20000300800 */
[----:B------:R1:W-:Y:S01]  /*2f440*/  STL [R1+0x420], R27 ;  /* 0x0004201b01007387 */ /* 0x0003e20000100800 */
[----:B------:R-:W-:Y:S01]  /*2f450*/  IADD3.X R5, R5, UR8, RZ, P0, !PT ;  /* 0x0000000805057c10 */ /* 0x000fe200087fe4ff */
[----:B------:R-:W-:Y:S01]  /*2f460*/  IADD3 R14, P0, R14, UR16, RZ ;  /* 0x000000100e0e7c10 */ /* 0x000fe2000ff1e0ff */
[----:B-1----:R-:W3:Y:S01]  /*2f470*/  LDL.LU R27, [R1+0x874] ;  /* 0x00087400011b7983 */ /* 0x002ee20000300800 */
[----:B------:R-:W-:Y:S02]  /*2f480*/  STL [R1+0x44c], R0 ;  /* 0x00044c0001007387 */ /* 0x000fe40000100800 */
[----:B------:R1:W-:Y:S01]  /*2f490*/  STL [R1+0x454], R9 ;  /* 0x0004540901007387 */ /* 0x0003e20000100800 */
[----:B------:R-:W-:-:S02]  /*2f4a0*/  IADD3.X R19, R19, UR8, RZ, P2, !PT ;  /* 0x0000000813137c10 */ /* 0x000fc400097fe4ff */
[----:B------:R-:W-:Y:S01]  /*2f4b0*/  IADD3 R22, P4, R22, UR16, RZ ;  /* 0x0000001016167c10 */ /* 0x000fe2000ff9e0ff */
        /* <DEDUP_REMOVED lines=13> */
[----:B------:R1:W-:Y:S02]  /*2f590*/  STL [R1+0x440], R19 ;  /* 0x0004401301007387 */ /* 0x0003e40000100800 */
[----:B------:R-:W-:Y:S01]  /*2f5a0*/  STL [R1+0x438], R4 ;  /* 0x0004380401007387 */ /* 0x000fe20000100800 */
[----:B-1----:R-:W3:Y:S01]  /*2f5b0*/  LDL.LU R19, [R1+0x864] ;  /* 0x0008640001137983 */ /* 0x002ee20000300800 */
[----:B------:R1:W-:Y:S03]  /*2f5c0*/  STL [R1+0x46c], R15 ;  /* 0x00046c0f01007387 */ /* 0x0003e60000100800 */
[----:B-1----:R-:W3:Y:S01]  /*2f5d0*/  LDL.LU R15, [R1+0x488] ;  /* 0x00048800010f7983 */ /* 0x002ee20000300800 */
[----:B------:R1:W-:Y:S01]  /*2f5e0*/  STL [R1+0x474], R6 ;  /* 0x0004740601007387 */ /* 0x0003e20000100800 */
[----:B------:R-:W-:-:S02]  /*2f5f0*/  IADD3.X R29, R29, UR8, RZ, P4, !PT ;  /* 0x000000081d1d7c10 */ /* 0x000fc4000a7fe4ff */
[----:B-1----:R-:W3:Y:S01]  /*2f600*/  LDL.LU R6, [R1+0x4bc] ;  /* 0x0004bc0001067983 */ /* 0x002ee20000300800 */
[----:B------:R1:W-:Y:S01]  /*2f610*/  STL [R1+0x450], R26 ;  /* 0x0004501a01007387 */ /* 0x0003e20000100800 */
[----:B----4-:R-:W-:-:S05]  /*2f620*/  IADD3.X R7, R7, UR8, RZ, P6, !PT ;  /* 0x0000000807077c10 */ /* 0x010fca000b7fe4ff */
[----:B------:R-:W-:Y:S04]  /*2f630*/  STL [R1+0x448], R7 ;  /* 0x0004480701007387 */ /* 0x000fe80000100800 */
[----:B-1----:R-:W4:Y:S01]  /*2f640*/  LDL.LU R26, [R1+0x860] ;  /* 0x00086000011a7983 */ /* 0x002f220000300800 */
[----:B--2---:R-:W-:-:S05]  /*2f650*/  IADD3 R12, P6, R12, UR16, RZ ;  /* 0x000000100c0c7c10 */ /* 0x004fca000ffde0ff */
[----:B------:R-:W-:Y:S01]  /*2f660*/  STL [R1+0x47c], R12 ;  /* 0x00047c0c01007387 */ /* 0x000fe20000100800 */
[----:B------:R-:W-:Y:S02]  /*2f670*/  IADD3.X R16, R16, UR8, RZ, P0, !PT ;  /* 0x0000000810107c10 */ /* 0x000fe400087fe4ff */
[----:B------:R-:W-:Y:S02]  /*2f680*/  IADD3 R20, P5, R20, UR16, RZ ;  /* 0x0000001014147c10 */ /* 0x000fe4000ffbe0ff */
[----:B------:R-:W-:-:S03]  /*2f690*/  IADD3 R13, P0, R13, UR16, RZ ;  /* 0x000000100d0d7c10 */ /* 0x000fc6000ff1e0ff */
[----:B------:R1:W-:Y:S04]  /*2f6a0*/  STL [R1+0x484], R20 ;  /* 0x0004841401007387 */ /* 0x0003e80000100800 */
[----:B-1----:R-:W2:Y:S01]  /*2f6b0*/  LDL.LU R20, [R1+0x85c] ;  /* 0x00085c0001147983 */ /* 0x002ea20000300800 */
[----:B------:R-:W2:Y:S02]  /*2f6c0*/  LDL.LU R7, [R1+0x498] ;  /* 0x0004980001077983 */ /* 0x000ea40000300800 */
[----:B------:R1:W-:Y:S02]  /*2f6d0*/  STL [R1+0x458], R16 ;  /* 0x0004581001007387 */ /* 0x0003e40000100800 */
[----:B-1----:R-:W4:Y:S01]  /*2f6e0*/  LDL.LU R16, [R1+0x4cc] ;  /* 0x0004cc0001107983 */ /* 0x002f220000300800 */
[----:B------:R-:W4:Y:S02]  /*2f6f0*/  LDL.LU R12, [R1+0x4d4] ;  /* 0x0004d400010c7983 */ /* 0x000f240000300800 */
[----:B------:R1:W-:Y:S02]  /*2f700*/  STL [R1+0x460], R29 ;  /* 0x0004601d01007387 */ /* 0x0003e40000100800 */
[----:B------:R3:W-:Y:S01]  /*2f710*/  STL [R1+0x48c], R13 ;  /* 0x00048c0d01007387 */ /* 0x0007e20000100800 */
[----:B-1----:R-:W4:Y:S01]  /*2f720*/  LDL.LU R29, [R1+0x4a8] ;  /* 0x0004a800011d7983 */ /* 0x002f220000300800 */
[----:B---3--:R-:W-:-:S03]  /*2f730*/  IADD3 R25, P4, R25, UR16, RZ ;  /* 0x0000001019197c10 */ /* 0x008fc6000ff9e0ff */
[----:B------:R-:W3:Y:S01]  /*2f740*/  LDL.LU R13, [R1+0x4dc] ;  /* 0x0004dc00010d7983 */ /* 0x000ee20000300800 */
[----:B------:R-:W-:-:S03]  /*2f750*/  IADD3.X R23, R23, UR8, RZ, P2, !PT ;  /* 0x0000000817177c10 */ /* 0x000fc600097fe4ff */
[----:B------:R1:W-:Y:S01]  /*2f760*/  STL [R1+0x494], R25 ;  /* 0x0004941901007387 */ /* 0x0003e20000100800 */
[----:B------:R-:W-:-:S03]  /*2f770*/  IADD3.X R11, R11, UR8, RZ, P3, !PT ;  /* 0x000000080b0b7c10 */ /* 0x000fc60009ffe4ff */
[----:B-1----:R-:W3:Y:S02]  /*2f780*/  LDL.LU R25, [R1+0x858] ;  /* 0x0008580001197983 */ /* 0x002ee40000300800 */
[----:B------:R1:W-:Y:S01]  /*2f790*/  STL [R1+0x468], R11 ;  /* 0x0004680b01007387 */ /* 0x0003e20000100800 */
[----:B------:R-:W-:Y:S01]  /*2f7a0*/  IADD3 R17, P3, R17, UR16, RZ ;  /* 0x0000001011117c10 */ /* 0x000fe2000ff7e0ff */
[----:B-1----:R-:W3:Y:S04]  /*2f7b0*/  LDL.LU R11, [R1+0x4b8] ;  /* 0x0004b800010b7983 */ /* 0x002ee80000300800 */
[----:B------:R1:W-:Y:S01]  /*2f7c0*/  STL [R1+0x49c], R17 ;  /* 0x00049c1101007387 */ /* 0x0003e20000100800 */
[----:B------:R-:W-:Y:S02]  /*2f7d0*/  IADD3 R18, P2, R18, UR16, RZ ;  /* 0x0000001012127c10 */ /* 0x000fe4000ff5e0ff */
[----:B------:R-:W-:Y:S01]  /*2f7e0*/  IADD3.X R28, R28, UR8, RZ, P5, !PT ;  /* 0x000000081c1c7c10 */ /* 0x000fe2000affe4ff */
[----:B-1----:R-:W3:Y:S01]  /*2f7f0*/  LDL.LU R17, [R1+0x4ec] ;  /* 0x0004ec0001117983 */ /* 0x002ee20000300800 */
[----:B------:R1:W-:Y:S03]  /*2f800*/  STL [R1+0x470], R23 ;  /* 0x0004701701007387 */ /* 0x0003e60000100800 */
[----:B-1----:R-:W3:Y:S01]  /*2f810*/  LDL.LU R23, [R1+0x4c8] ;  /* 0x0004c80001177983 */ /* 0x002ee20000300800 */
[----:B------:R1:W-:Y:S01]  /*2f820*/  STL [R1+0x4a4], R18 ;  /* 0x0004a41201007387 */ /* 0x0003e20000100800 */
[----:B------:R-:W-:-:S02]  /*2f830*/  IADD3 R9, P5, R9, UR16, RZ ;  /* 0x0000001009097c10 */ /* 0x000fc4000ffbe0ff */
[----:B-1----:R-:W3:Y:S01]  /*2f840*/  LDL.LU R18, [R1+0x4fc] ;  /* 0x0004fc0001127983 */ /* 0x002ee20000300800 */
[----:B------:R-:W3:Y:S02]  /*2f850*/  LDL.LU R0, [R1+0x4d8] ;  /* 0x0004d80001007983 */ /* 0x000ee40000300800 */
[----:B------:R-:W3:Y:S01]  /*2f860*/  LDL.LU R4, [R1+0x50c] ;  /* 0x00050c0001047983 */ /* 0x000ee20000300800 */
[----:B------:R-:W-:-:S05]  /*2f870*/  IADD3.X R5, R5, UR8, RZ, P6, !PT ;  /* 0x0000000805057c10 */ /* 0x000fca000b7fe4ff */
[----:B------:R-:W-:Y:S01]  /*2f880*/  STL [R1+0x478], R5 ;  /* 0x0004780501007387 */ /* 0x000fe20000100800 */
[----:B------:R-:W-:-:S05]  /*2f890*/  IADD3 R14, P6, R14, UR16, RZ ;  /* 0x000000100e0e7c10 */ /* 0x000fca000ffde0ff */
[----:B------:R-:W-:Y:S01]  /*2f8a0*/  STL [R1+0x4ac], R14 ;  /* 0x0004ac0e01007387 */ /* 0x000fe20000100800 */
[----:B------:R1:W-:Y:S01]  /*2f8b0*/  STL [R1+0x480], R28 ;  /* 0x0004801c01007387 */ /* 0x0003e20000100800 */
[----:B------:R-:W-:Y:S02]  /*2f8c0*/  IADD3.X R8, R8, UR8, RZ, P4, !PT ;  /* 0x0000000808087c10 */ /* 0x000fe4000a7fe4ff */
[----:B-1----:R-:W3:Y:S01]  /*2f8d0*/  LDL.LU R28, [R1+0x854] ;  /* 0x00085400011c7983 */ /* 0x002ee20000300800 */
[----:B------:R1:W-:Y:S01]  /*2f8e0*/  STL [R1+0x4b4], R9 ;  /* 0x0004b40901007387 */ /* 0x0003e20000100800 */
[----:B------:R-:W-:Y:S02]  /*2f8f0*/  IADD3 R22, P4, R22, UR16, RZ ;  /* 0x0000001016167c10 */ /* 0x000fe4000ff9e0ff */
[----:B-1----:R-:W3:Y:S01]  /*2f900*/  LDL.LU R9, [R1+0x850] ;  /* 0x0008500001097983 */ /* 0x002ee20000300800 */
[----:B------:R-:W3:Y:S02]  /*2f910*/  LDL.LU R5, [R1+0x4e8] ;  /* 0x0004e80001057983 */ /* 0x000ee40000300800 */
[----:B------:R-:W3:Y:S01]  /*2f920*/  LDL.LU R14, [R1+0x51c] ;  /* 0x00051c00010e7983 */ /* 0x000ee20000300800 */
[----:B------:R-:W-:-:S02]  /*2f930*/  IADD3.X R10, R10, UR8, RZ, P2, !PT ;  /* 0x000000080a0a7c10 */ /* 0x000fc400097fe4ff */
[----:B------:R-:W-:-:S05]  /*2f940*/  IADD3.X R15, R15, UR8, RZ, P0, !PT ;  /* 0x000000080f0f7c10 */ /* 0x000fca00087fe4ff */
[----:B------:R1:W-:Y:S01]  /*2f950*/  STL [R1+0x488], R15 ;  /* 0x0004880f01007387 */ /* 0x0003e20000100800 */
[----:B------:R-:W-:-:S03]  /*2f960*/  IADD3 R6, P0, R6, UR16, RZ ;  /* 0x0000001006067c10 */ /* 0x000fc6000ff1e0ff */
[----:B-1----:R-:W3:Y:S02]  /*2f970*/  LDL.LU R15, [R1+0x4f8] ;  /* 0x0004f800010f7983 */ /* 0x002ee40000300800 */
[----:B------:R1:W-:Y:S02]  /*2f980*/  STL [R1+0x4bc], R6 ;  /* 0x0004bc0601007387 */ /* 0x0003e40000100800 */
[----:B-1----:R-:W3:Y:S01]  /*2f990*/  LDL.LU R6, [R1+0x52c] ;  /* 0x00052c0001067983 */ /* 0x002ee20000300800 */
[----:B------:R1:W-:Y:S03]  /*2f9a0*/  STL [R1+0x490], R8 ;  /* 0x0004900801007387 */ /* 0x0003e60000100800 */
[----:B-1----:R-:W3:Y:S01]  /*2f9b0*/  LDL.LU R8, [R1+0x84c] ;  /* 0x00084c0001087983 */ /* 0x002ee20000300800 */
[----:B------:R1:W-:Y:S03]  /*2f9c0*/  STL [R1+0x4c4], R22 ;  /* 0x0004c41601007387 */ /* 0x0003e60000100800 */
[----:B-1----:R-:W3:Y:S01]  /*2f9d0*/  LDL.LU R22, [R1+0x848] ;  /* 0x0008480001167983 */ /* 0x002ee20000300800 */
[----:B--2---:R-:W-:-:S05]  /*2f9e0*/  IADD3.X R7, R7, UR8, RZ, P3, !PT ;  /* 0x0000000807077c10 */ /* 0x004fca0009ffe4ff */
[----:B------:R1:W-:Y:S01]  /*2f9f0*/  STL [R1+0x498], R7 ;  /* 0x0004980701007387 */ /* 0x0003e20000100800 */
[----:B----4-:R-:W-:Y:S02]  /*2fa00*/  IADD3 R16, P3, R16, UR16, RZ ;  /* 0x0000001010107c10 */ /* 0x010fe4000ff7e0ff */
[----:B------:R-:W-:Y:S01]  /*2fa10*/  IADD3 R12, P2, R12, UR16, RZ ;  /* 0x000000100c0c7c10 */ /* 0x000fe2000ff5e0ff */
[----:B-1----:R-:W2:Y:S02]  /*2fa20*/  LDL.LU R7, [R1+0x53c] ;  /* 0x00053c0001077983 */ /* 0x002ea40000300800 */
[----:B------:R1:W-:Y:S01]  /*2fa30*/  STL [R1+0x4cc], R16 ;  /* 0x0004cc1001007387 */ /* 0x0003e20000100800 */
[----:B------:R-:W-:Y:S01]  /*2fa40*/  IADD3.X R29, R29, UR8, RZ, P6, !PT ;  /* 0x000000081d1d7c10 */ /* 0x000fe2000b7fe4ff */
[----:B-1----:R-:W4:Y:S01]  /*2fa50*/  LDL.LU R16, [R1+0x844] ;  /* 0x0008440001107983 */ /* 0x002f220000300800 */
[----:B------:R1:W-:Y:S03]  /*2fa60*/  STL [R1+0x4a0], R10 ;  /* 0x0004a00a01007387 */ /* 0x0003e60000100800 */
[----:B-1----:R-:W2:Y:S01]  /*2fa70*/  LDL.LU R10, [R1+0x840] ;  /* 0x00084000010a7983 */ /* 0x002ea20000300800 */
[----:B------:R1:W-:Y:S03]  /*2fa80*/  STL [R1+0x4d4], R12 ;  /* 0x0004d40c01007387 */ /* 0x0003e60000100800 */
[----:B-1----:R-:W2:Y:S01]  /*2fa90*/  LDL.LU R12, [R1+0x54c] ;  /* 0x00054c00010c7983 */ /* 0x002ea20000300800 */
[----:B------:R1:W-:Y:S03]  /*2faa0*/  STL [R1+0x4a8], R29 ;  /* 0x0004a81d01007387 */ /* 0x0003e60000100800 */
[----:B-1----:R-:W2:Y:S01]  /*2fab0*/  LDL.LU R29, [R1+0x83c] ;  /* 0x00083c00011d7983 */ /* 0x002ea20000300800 */
[----:B------:R-:W-:-:S02]  /*2fac0*/  IADD3.X R24, R24, UR8, RZ, P5, !PT ;  /* 0x0000000818187c10 */ /* 0x000fc4000affe4ff */
[----:B---3--:R-:W-:Y:S01]  /*2fad0*/  IADD3 R13, P6, R13, UR16, RZ ;  /* 0x000000100d0d7c10 */ /* 0x008fe2000ffde0ff */
[----:B------:R-:W-:Y:S01]  /*2fae0*/  IADD3 R20, P5, R20, UR16, RZ ;  /* 0x0000001014147c10 */ /* 0x000fe2000ffbe0ff */
[----:B------:R-:W-:Y:S01]  /*2faf0*/  IADD3.X R11, R11, UR8, RZ, P0, !PT ;  /* 0x000000080b0b7c10 */ /* 0x000fe200087fe4ff */
[----:B------:R1:W-:Y:S01]  /*2fb00*/  STL [R1+0x4b0], R24 ;  /* 0x0004b01801007387 */ /* 0x0003e20000100800 */
[----:B------:R-:W-:Y:S02]  /*2fb10*/  IADD3 R17, P0, R17, UR16, RZ ;  /* 0x0000001011117c10 */ /* 0x000fe4000ff1e0ff */
[----:B------:R-:W-:Y:S01]  /*2fb20*/  IADD3.X R27, R27, UR8, RZ, P4, !PT ;  /* 0x000000081b1b7c10 */ /* 0x000fe2000a7fe4ff */
[----:B-1----:R-:W3:Y:S01]  /*2fb30*/  LDL.LU R24, [R1+0x838] ;  /* 0x0008380001187983 */ /* 0x002ee20000300800 */
[----:B------:R1:W-:Y:S01]  /*2fb40*/  STL [R1+0x4dc], R13 ;  /* 0x0004dc0d01007387 */ /* 0x0003e20000100800 */
[----:B------:R-:W-:Y:S02]  /*2fb50*/  IADD3.X R23, R23, UR8, RZ, P3, !PT ;  /* 0x0000000817177c10 */ /* 0x000fe40009ffe4ff */
[----:B-1----:R-:W3:Y:S01]  /*2fb60*/  LDL.LU R13, [R1+0x55c] ;  /* 0x00055c00010d7983 */ /* 0x002ee20000300800 */
[----:B------:R1:W-:Y:S01]  /*2fb70*/  STL [R1+0x4e4], R20 ;  /* 0x0004e41401007387 */ /* 0x0003e20000100800 */
[----:B------:R-:W-:-:S02]  /*2fb80*/  IADD3 R18, P3, R18, UR16, RZ ;  /* 0x0000001012127c10 */ /* 0x000fc4000ff7e0ff */
[----:B------:R-:W-:Y:S01]  /*2fb90*/  IADD3.X R21, R21, UR8, RZ, P2, !PT ;  /* 0x0000000815157c10 */ /* 0x000fe200097fe4ff */
[----:B-1----:R-:W3:Y:S01]  /*2fba0*/  LDL.LU R20, [R1+0x834] ;  /* 0x0008340001147983 */ /* 0x002ee20000300800 */
[----:B------:R1:W-:Y:S03]  /*2fbb0*/  STL [R1+0x4b8], R11 ;  /* 0x0004b80b01007387 */ /* 0x0003e60000100800 */
[----:B-1----:R-:W3:Y:S01]  /*2fbc0*/  LDL.LU R11, [R1+0x830] ;  /* 0x00083000010b7983 */ /* 0x002ee20000300800 */
[----:B------:R1:W-:Y:S01]  /*2fbd0*/  STL [R1+0x4ec], R17 ;  /* 0x0004ec1101007387 */ /* 0x0003e20000100800 */
[----:B------:R-:W-:Y:S02]  /*2fbe0*/  IADD3 R28, P4, R28, UR16, RZ ;  /* 0x000000101c1c7c10 */ /* 0x000fe4000ff9e0ff */
[----:B-1----:R-:W3:Y:S01]  /*2fbf0*/  LDL.LU R17, [R1+0x82c] ;  /* 0x00082c0001117983 */ /* 0x002ee20000300800 */
[----:B------:R1:W-:Y:S01]  /*2fc00*/  STL [R1+0x4c0], R27 ;  /* 0x0004c01b01007387 */ /* 0x0003e20000100800 */
[----:B------:R-:W-:-:S02]  /*2fc10*/  IADD3.X R19, R19, UR8, RZ, P5, !PT ;  /* 0x0000000813137c10 */ /* 0x000fc4000affe4ff */
[----:B------:R-:W-:Y:S01]  /*2fc20*/  IADD3.X R0, R0, UR8, RZ, P6, !PT ;  /* 0x0000000800007c10 */ /* 0x000fe2000b7fe4ff */
[----:B-1----:R-:W3:Y:S01]  /*2fc30*/  LDL.LU R27, [R1+0x828] ;  /* 0x00082800011b7983 */ /* 0x002ee20000300800 */
[----:B------:R1:W-:Y:S01]  /*2fc40*/  STL [R1+0x4f4], R28 ;  /* 0x0004f41c01007387 */ /* 0x0003e20000100800 */
[----:B------:R-:W-:Y:S02]  /*2fc50*/  IADD3 R4, P6, R4, UR16, RZ ;  /* 0x0000001004047c10 */ /* 0x000fe4000ffde0ff */
[----:B-1----:R-:W3:Y:S01]  /*2fc60*/  LDL.LU R28, [R1+0x824] ;  /* 0x00082400011c7983 */ /* 0x002ee20000300800 */
[----:B------:R1:W-:Y:S01]  /*2fc70*/  STL [R1+0x4c8], R23 ;  /* 0x0004c81701007387 */ /* 0x0003e20000100800 */
[----:B------:R-:W-:Y:S02]  /*2fc80*/  IADD3.X R26, R26, UR8, RZ, P4, !PT ;  /* 0x000000081a1a7c10 */ /* 0x000fe4000a7fe4ff */
[----:B-1----:R-:W3:Y:S01]  /*2fc90*/  LDL.LU R23, [R1+0x820] ;  /* 0x0008200001177983 */ /* 0x002ee20000300800 */
[----:B------:R1:W-:Y:S01]  /*2fca0*/  STL [R1+0x4fc], R18 ;  /* 0x0004fc1201007387 */ /* 0x0003e20000100800 */
[----:B------:R-:W-:-:S02]  /*2fcb0*/  IADD3.X R5, R5, UR8, RZ, P0, !PT ;  /* 0x0000000805057c10 */ /* 0x000fc400087fe4ff */
[----:B-1----:R-:W3:Y:S01]  /*2fcc0*/  LDL.LU R18, [R1+0x81c] ;  /* 0x00081c0001127983 */ /* 0x002ee20000300800 */
[----:B------:R1:W-:Y:S01]  /*2fcd0*/  STL [R1+0x4d0], R21 ;  /* 0x0004d01501007387 */ /* 0x0003e20000100800 */
[----:B------:R-:W-:Y:S02]  /*2fce0*/  IADD3 R14, P0, R14, UR16, RZ ;  /* 0x000000100e0e7c10 */ /* 0x000fe4000ff1e0ff */
[----:B-1----:R-:W3:Y:S01]  /*2fcf0*/  LDL.LU R21, [R1+0x818] ;  /* 0x0008180001157983 */ /* 0x002ee20000300800 */
[----:B------:R-:W-:-:S05]  /*2fd00*/  IADD3 R8, P2, R8, UR16, RZ ;  /* 0x0000001008087c10 */ /* 0x000fca000ff5e0ff */
[----:B------:R1:W-:Y:S04]  /*2fd10*/  STL [R1+0x504], R8 ;  /* 0x0005040801007387 */ /* 0x0003e80000100800 */
[----:B-1----:R-:W3:Y:S01]  /*2fd20*/  LDL.LU R8, [R1+0x814] ;  /* 0x0008140001087983 */ /* 0x002ee20000300800 */
[----:B------:R1:W-:Y:S02]  /*2fd30*/  STL [R1+0x4e0], R19 ;  /* 0x0004e01301007387 */ /* 0x0003e40000100800 */
[----:B------:R-:W-:Y:S01]  /*2fd40*/  STL [R1+0x4d8], R0 ;  /* 0x0004d80001007387 */ /* 0x000fe20000100800 */
[----:B-1----:R-:W3:Y:S01]  /*2fd50*/  LDL.LU R19, [R1+0x810] ;  /* 0x0008100001137983 */ /* 0x002ee20000300800 */
[----:B------:R-:W-:Y:S01]  /*2fd60*/  STL [R1+0x50c], R4 ;  /* 0x00050c0401007387 */ /* 0x000fe20000100800 */
[----:B------:R-:W-:-:S02]  /*2fd70*/  IADD3.X R25, R25, UR8, RZ, P2, !PT ;  /* 0x0000000819197c10 */ /* 0x000fc400097fe4ff */
[----:B------:R-:W-:Y:S02]  /*2fd80*/  IADD3.X R15, R15, UR8, RZ, P3, !PT ;  /* 0x000000080f0f7c10 */ /* 0x000fe40009ffe4ff */
[----:B----4-:R-:W-:-:S05]  /*2fd90*/  IADD3 R16, P5, R16, UR16, RZ ;  /* 0x0000001010107c10 */ /* 0x010fca000ffbe0ff */
[----:B------:R1:W-:Y:S04]  /*2fda0*/  STL [R1+0x514], R16 ;  /* 0x0005141001007387 */ /* 0x0003e80000100800 */
[----:B-1----:R-:W4:Y:S01]  /*2fdb0*/  LDL.LU R16, [R1+0x80c] ;  /* 0x00080c0001107983 */ /* 0x002f220000300800 */
[----:B------:R1:W-:Y:S02]  /*2fdc0*/  STL [R1+0x4f0], R26 ;  /* 0x0004f01a01007387 */ /* 0x0003e40000100800 */
[----:B------:R-:W-:Y:S01]  /*2fdd0*/  STL [R1+0x4e8], R5 ;  /* 0x0004e80501007387 */ /* 0x000fe20000100800 */
[----:B-1----:R-:W4:Y:S01]  /*2fde0*/  LDL.LU R26, [R1+0x808] ;  /* 0x00080800011a7983 */ /* 0x002f220000300800 */
[----:B------:R-:W-:Y:S01]  /*2fdf0*/  STL [R1+0x51c], R14 ;  /* 0x00051c0e01007387 */ /* 0x000fe20000100800 */
[----:B--2---:R-:W-:-:S05]  /*2fe00*/  IADD3 R29, P4, R29, UR16, RZ ;  /* 0x000000101d1d7c10 */ /* 0x004fca000ff9e0ff */
[----:B------:R1:W-:Y:S04]  /*2fe10*/  STL [R1+0x524], R29 ;  /* 0x0005241d01007387 */ /* 0x0003e80000100800 */
[----:B-1----:R-:W2:Y:S01]  /*2fe20*/  LDL.LU R29, [R1+0x804] ;  /* 0x00080400011d7983 */ /* 0x002ea20000300800 */
[----:B------:R1:W-:Y:S02]  /*2fe30*/  STL [R1+0x500], R25 ;  /* 0x0005001901007387 */ /* 0x0003e40000100800 */
[----:B------:R-:W-:Y:S01]  /*2fe40*/  STL [R1+0x4f8], R15 ;  /* 0x0004f80f01007387 */ /* 0x000fe20000100800 */
[----:B-1----:R-:W4:Y:S01]  /*2fe50*/  LDL.LU R25, [R1+0x800] ;  /* 0x0008000001197983 */ /* 0x002f220000300800 */
[----:B------:R-:W-:Y:S02]  /*2fe60*/  IADD3 R6, P3, R6, UR16, RZ ;  /* 0x0000001006067c10 */ /* 0x000fe4000ff7e0ff */
[----:B------:R-:W-:-:S03]  /*2fe70*/  IADD3.X R9, R9, UR8, RZ, P5, !PT ;  /* 0x0000000809097c10 */ /* 0x000fc6000affe4ff */
[----:B------:R-:W-:Y:S01]  /*2fe80*/  STL [R1+0x52c], R6 ;  /* 0x00052c0601007387 */ /* 0x000fe20000100800 */
[----:B---3--:R-:W-:-:S05]  /*2fe90*/  IADD3 R20, P2, R20, UR16, RZ ;  /* 0x0000001014147c10 */ /* 0x008fca000ff5e0ff */
[----:B------:R1:W-:Y:S01]  /*2fea0*/  STL [R1+0x534], R20 ;  /* 0x0005341401007387 */ /* 0x0003e20000100800 */
[----:B------:R-:W-:-:S03]  /*2feb0*/  IADD3.X R22, R22, UR8, RZ, P4, !PT ;  /* 0x0000000816167c10 */ /* 0x000fc6000a7fe4ff */
[----:B-1----:R-:W3:Y:S01]  /*2fec0*/  LDL.LU R20, [R1+0x7fc] ;  /* 0x0007fc0001147983 */ /* 0x002ee20000300800 */
[----:B------:R-:W-:Y:S02]  /*2fed0*/  IADD3 R17, P5, R17, UR16, RZ ;  /* 0x0000001011117c10 */ /* 0x000fe4000ffbe0ff */
[----:B------:R-:W-:Y:S02]  /*2fee0*/  IADD3 R28, P4, R28, UR16, RZ ;  /* 0x000000101c1c7c10 */ /* 0x000fe4000ff9e0ff */
[----:B--2---:R-:W-:Y:S01]  /*2fef0*/  IADD3.X R29, R29, UR8, RZ, P6, !PT ;  /* 0x000000081d1d7c10 */ /* 0x004fe2000b7fe4ff */
[----:B------:R-:W-:-:S04]  /*2ff00*/  IADD3 R7, P6, R7, UR16, RZ ;  /* 0x0000001007077c10 */ /* 0x000fc8000ffde0ff */
[----:B------:R1:W-:Y:S01]  /*2ff10*/  STL [R1+0x508], R29 ;  /* 0x0005081d01007387 */ /* 0x0003e20000100800 */
[----:B----4-:R-:W-:-:S03]  /*2ff20*/  IADD3.X R25, R25, UR8, RZ, P0, !PT ;  /* 0x0000000819197c10 */ /* 0x010fc600087fe4ff */
[----:B-1----:R-:W2:Y:S01]  /*2ff30*/  LDL.LU R29, [R1+0x7f8] ;  /* 0x0007f800011d7983 */ /* 0x002ea20000300800 */
[----:B------:R1:W-:Y:S01]  /*2ff40*/  STL [R1+0x510], R9 ;  /* 0x0005100901007387 */ /* 0x0003e20000100800 */
[----:B------:R-:W-:Y:S02]  /*2ff50*/  IADD3 R12, P0, R12, UR16, RZ ;  /* 0x000000100c0c7c10 */ /* 0x000fe4000ff1e0ff */
[----:B-1----:R-:W4:Y:S01]  /*2ff60*/  LDL.LU R9, [R1+0x7f4] ;  /* 0x0007f40001097983 */ /* 0x002f220000300800 */
[----:B------:R-:W-:Y:S02]  /*2ff70*/  STL [R1+0x53c], R7 ;  /* 0x00053c0701007387 */ /* 0x000fe40000100800 */
[----:B------:R1:W-:Y:S02]  /*2ff80*/  STL [R1+0x544], R17 ;  /* 0x0005441101007387 */ /* 0x0003e40000100800 */
[----:B-1----:R-:W4:Y:S01]  /*2ff90*/  LDL.LU R17, [R1+0x7f0] ;  /* 0x0007f00001117983 */ /* 0x002f220000300800 */
[----:B------:R1:W-:Y:S03]  /*2ffa0*/  STL [R1+0x518], R25 ;  /* 0x0005181901007387 */ /* 0x0003e60000100800 */
[----:B-1----:R-:W4:Y:S01]  /*2ffb0*/  LDL.LU R25, [R1+0x7ec] ;  /* 0x0007ec0001197983 */ /* 0x002f220000300800 */
[----:B------:R1:W-:Y:S03]  /*2ffc0*/  STL [R1+0x520], R22 ;  /* 0x0005201601007387 */ /* 0x0003e60000100800 */
[----:B-1----:R-:W4:Y:S01]  /*2ffd0*/  LDL.LU R22, [R1+0x7e8] ;  /* 0x0007e80001167983 */ /* 0x002f220000300800 */
[----:B------:R-:W-:Y:S02]  /*2ffe0*/  STL [R1+0x54c], R12 ;  /* 0x00054c0c01007387 */ /* 0x000fe40000100800 */
[----:B------:R1:W-:Y:S02]  /*2fff0*/  STL [R1+0x554], R28 ;  /* 0x0005541c01007387 */ /* 0x0003e40000100800 */
[----:B-1----:R-:W4:Y:S01]  /*30000*/  LDL.LU R28, [R1+0x7e4] ;  /* 0x0007e400011c7983 */ /* 0x002f220000300800 */
[----:B---3--:R-:W-:-:S02]  /*30010*/  IADD3.X R20, R20, UR8, RZ, P3, !PT ;  /* 0x0000000814147c10 */ /* 0x008fc40009ffe4ff */
[----:B------:R-:W-:Y:S01]  /*30020*/  IADD3.X R10, R10, UR8, RZ, P2, !PT ;  /* 0x000000080a0a7c10 */ /* 0x000fe200097fe4ff */
[----:B------:R-:W-:Y:S01]  /*30030*/  IADD3 R13, P3, R13, UR16, RZ ;  /* 0x000000100d0d7c10 */ /* 0x000fe2000ff7e0ff */
[----:B------:R-:W-:Y:S01]  /*30040*/  IADD3 R18, P2, R18, UR16, RZ ;  /* 0x0000001012127c10 */ /* 0x000fe2000ff5e0ff */
[----:B------:R1:W-:Y:S01]  /*30050*/  STL [R1+0x528], R20 ;  /* 0x0005281401007387 */ /* 0x0003e20000100800 */
[----:B------:R-:W-:-:S03]  /*30060*/  IADD3.X R24, R24, UR8, RZ, P5, !PT ;  /* 0x0000000818187c10 */ /* 0x000fc6000affe4ff */
[----:B-1----:R-:W3:Y:S01]  /*30070*/  LDL.LU R20, [R1+0x7e0] ;  /* 0x0007e00001147983 */ /* 0x002ee20000300800 */
[----:B------:R1:W-:Y:S03]  /*30080*/  STL [R1+0x530], R10 ;  /* 0x0005300a01007387 */ /* 0x0003e60000100800 */
[----:B-1----:R-:W3:Y:S01]  /*30090*/  LDL.LU R10, [R1+0x7dc] ;  /* 0x0007dc00010a7983 */ /* 0x002ee20000300800 */
[----:B------:R-:W-:Y:S02]  /*300a0*/  STL [R1+0x55c], R13 ;  /* 0x00055c0d01007387 */ /* 0x000fe40000100800 */
[----:B------:R1:W-:Y:S02]  /*300b0*/  STL [R1+0x564], R18 ;  /* 0x0005641201007387 */ /* 0x0003e40000100800 */
[----:B-1----:R-:W3:Y:S01]  /*300c0*/  LDL.LU R18, [R1+0x7d8] ;  /* 0x0007d80001127983 */ /* 0x002ee20000300800 */
[----:B--2---:R-:W-:-:S05]  /*300d0*/  IADD3.X R29, R29, UR8, RZ, P6, !PT ;  /* 0x000000081d1d7c10 */ /* 0x004fca000b7fe4ff */
[----:B------:R1:W-:Y:S04]  /*300e0*/  STL [R1+0x538], R29 ;  /* 0x0005381d01007387 */ /* 0x0003e80000100800 */
[----:B-1----:R-:W2:Y:S01]  /*300f0*/  LDL.LU R29, [R1+0x7d4] ;  /* 0x0007d400011d7983 */ /* 0x002ea20000300800 */
[----:B----4-:R-:W-:-:S05]  /*30100*/  IADD3 R28, P6, R28, UR16, RZ ;  /* 0x000000101c1c7c10 */ /* 0x010fca000ffde0ff */
[----:B------:R1:W-:Y:S04]  /*30110*/  STL [R1+0x56c], R28 ;  /* 0x00056c1c01007387 */ /* 0x0003e80000100800 */
[----:B-1----:R-:W4:Y:S01]  /*30120*/  LDL.LU R28, [R1+0x7d0] ;  /* 0x0007d000011c7983 */ /* 0x002f220000300800 */
[----:B------:R1:W-:Y:S03]  /*30130*/  STL [R1+0x540], R24 ;  /* 0x0005401801007387 */ /* 0x0003e60000100800 */
[----:B-1----:R-:W4:Y:S01]  /*30140*/  LDL.LU R24, [R1+0x7cc] ;  /* 0x0007cc0001187983 */ /* 0x002f220000300800 */
[----:B------:R-:W-:Y:S02]  /*30150*/  IADD3 R8, P5, R8, UR16, RZ ;  /* 0x0000001008087c10 */ /* 0x000fe4000ffbe0ff */
[----:B------:R-:W-:-:S02]  /*30160*/  IADD3.X R9, R9, UR8, RZ, P0, !PT ;  /* 0x0000000809097c10 */ /* 0x000fc400087fe4ff */
[----:B---3--:R-:W-:Y:S02]  /*30170*/  IADD3 R10, P0, R10, UR16, RZ ;  /* 0x000000100a0a7c10 */ /* 0x008fe4000ff1e0ff */
[----:B------:R-:W-:Y:S01]  /*30180*/  IADD3.X R11, R11, UR8, RZ, P4, !PT ;  /* 0x000000080b0b7c10 */ /* 0x000fe2000a7fe4ff */
[----:B------:R1:W-:Y:S01]  /*30190*/  STL [R1+0x574], R8 ;  /* 0x0005740801007387 */ /* 0x0003e20000100800 */
[----:B------:R-:W-:Y:S02]  /*301a0*/  IADD3 R16, P4, R16, UR16, RZ ;  /* 0x0000001010107c10 */ /* 0x000fe4000ff9e0ff */
[----:B------:R-:W-:Y:S02]  /*301b0*/  IADD3.X R17, R17, UR8, RZ, P3, !PT ;  /* 0x0000000811117c10 */ /* 0x000fe40009ffe4ff */
[----:B------:R-:W-:Y:S01]  /*301c0*/  IADD3.X R27, R27, UR8, RZ, P2, !PT ;  /* 0x000000081b1b7c10 */ /* 0x000fe200097fe4ff */
[----:B------:R-:W-:Y:S01]  /*301d0*/  IADD3 R26, P2, R26, UR16, RZ ;  /* 0x000000101a1a7c10 */ /* 0x000fe2000ff5e0ff */
[----:B-1----:R1:W5:Y:S01]  /*301e0*/  LDL.LU R8, [R1+0x7c8] ;  /* 0x0007c80001087983 */ /* 0x0023620000300800 */
[----:B------:R3:W-:Y:S01]  /*301f0*/  STL [R1+0x548], R9 ;  /* 0x0005480901007387 */ /* 0x0007e20000100800 */
[----:B------:R-:W-:-:S02]  /*30200*/  IADD3.X R25, R25, UR8, RZ, P6, !PT ;  /* 0x0000000819197c10 */ /* 0x000fc4000b7fe4ff */
[----:B------:R-:W-:Y:S01]  /*30210*/  IADD3.X R23, R23, UR8, RZ, P5, !PT ;  /* 0x0000000817177c10 */ /* 0x000fe2000affe4ff */
[----:B---3--:R1:W5:Y:S01]  /*30220*/  LDL.LU R9, [R1+0x7c4] ;  /* 0x0007c40001097983 */ /* 0x0083620000300800 */
[----:B------:R3:W-:Y:S01]  /*30230*/  STL [R1+0x57c], R10 ;  /* 0x00057c0a01007387 */ /* 0x0007e20000100800 */
[----:B------:R-:W-:Y:S02]  /*30240*/  IADD3.X R22, R22, UR8, RZ, P0, !PT ;  /* 0x0000000816167c10 */ /* 0x000fe400087fe4ff */
[----:B------:R-:W-:Y:S01]  /*30250*/  IADD3.X R21, R21, UR8, RZ, P4, !PT ;  /* 0x0000000815157c10 */ /* 0x000fe2000a7fe4ff */
[----:B---3--:R1:W5:Y:S01]  /*30260*/  LDL.LU R10, [R1+0x7c0] ;  /* 0x0007c000010a7983 */ /* 0x0083620000300800 */
[----:B------:R3:W-:Y:S01]  /*30270*/  STL [R1+0x550], R11 ;  /* 0x0005500b01007387 */ /* 0x0007e20000100800 */
[----:B------:R-:W-:Y:S02]  /*30280*/  IADD3.X R19, R19, UR8, RZ, P2, !PT ;  /* 0x0000000813137c10 */ /* 0x000fe400097fe4ff */
[----:B---3--:R1:W5:Y:S01]  /*30290*/  LDL.LU R11, [R1+0x7bc] ;  /* 0x0007bc00010b7983 */ /* 0x0083620000300800 */
[----:B------:R1:W-:Y:S02]  /*302a0*/  STL [R1+0x584], R16 ;  /* 0x0005841001007387 */ /* 0x0003e40000100800 */
[----:B------:R1:W-:Y:S01]  /*302b0*/  STL [R1+0x558], R17 ;  /* 0x0005581101007387 */ /* 0x0003e20000100800 */
[----:B------:R-:W-:-:S06]  /*302c0*/  UISETP.NE.U32.AND UP0, UPT, UR9, UR4, UPT ;  /* 0x000000040900728c */ /* 0x000fcc000bf05070 */
[----:B------:R-:W-:Y:S02]  /*302d0*/  PLOP3.LUT P5, PT, PT, PT, UP0, 0x80, 0x0 ;  /* 0x000000000000781c */ /* 0x000fe40003faf008 */
[----:B--2---:R-:W-:-:S05]  /*302e0*/  IADD3 R29, P3, R29, UR16, RZ ;  /* 0x000000101d1d7c10 */ /* 0x004fca000ff7e0ff */
[----:B------:R1:W-:Y:S01]  /*302f0*/  STL [R1+0x58c], R29 ;  /* 0x00058c1d01007387 */ /* 0x0003e20000100800 */
[----:B------:R1:W-:Y:S02]  /*30300*/  STL [R1+0x560], R27 ;  /* 0x0005601b01007387 */ /* 0x0003e40000100800 */
[----:B------:R1:W-:Y:S02]  /*30310*/  STL [R1+0x594], R26 ;  /* 0x0005941a01007387 */ /* 0x0003e40000100800 */
[----:B------:R1:W-:Y:S01]  /*30320*/  STL [R1+0x568], R25 ;  /* 0x0005681901007387 */ /* 0x0003e20000100800 */
[----:B------:R-:W-:Y:S02]  /*30330*/  IADD3.X R20, R20, UR8, RZ, P3, !PT ;  /* 0x0000000814147c10 */ /* 0x000fe40009ffe4ff */
[----:B----4-:R-:W-:Y:S02]  /*30340*/  IADD3.X R28, R28, UR12, RZ, P1, !PT ;  /* 0x0000000c1c1c7c10 */ /* 0x010fe40008ffe4ff */
[----:B------:R-:W-:-:S05]  /*30350*/  IADD3 R24, P6, R24, UR16, RZ ;  /* 0x0000001018187c10 */ /* 0x000fca000ffde0ff */
[----:B------:R1:W-:Y:S01]  /*30360*/  STL [R1+0x59c], R24 ;  /* 0x00059c1801007387 */ /* 0x0003e20000100800 */
[----:B------:R1:W-:Y:S02]  /*30370*/  STL [R1+0x570], R23 ;  /* 0x0005701701007387 */ /* 0x0003e40000100800 */
[----:B------:R1:W-:Y:S01]  /*30380*/  STL [R1+0x578], R22 ;  /* 0x0005781601007387 */ /* 0x0003e20000100800 */
[----:B------:R-:W-:Y:S01]  /*30390*/  IADD3.X R18, R18, UR8, RZ, P6, !PT ;  /* 0x0000000812127c10 */ /* 0x000fe2000b7fe4ff */
[----:B------:R1:W-:Y:S01]  /*303a0*/  STL [R1+0x580], R21 ;  /* 0x0005801501007387 */ /* 0x0003e20000100800 */
[----:B------:R1:W-:Y:S02]  /*303b0*/  STL [R1+0x588], R20 ;  /* 0x0005881401007387 */ /* 0x0003e40000100800 */
[----:B------:R1:W-:Y:S02]  /*303c0*/  STL [R1+0x1cc], R28 ;  /* 0x0001cc1c01007387 */ /* 0x0003e40000100800 */
[----:B------:R1:W-:Y:S01]  /*303d0*/  STL [R1+0x590], R19 ;  /* 0x0005901301007387 */ /* 0x0003e20000100800 */
[----:B------:R1:W-:Y:S01]  /*303e0*/  STL [R1+0x598], R18 ;  /* 0x0005981201007387 */ /* 0x0003e20000100800 */
[----:B------:R-:W-:Y:S01]  /*303f0*/  @!P5 CALL.REL.NOINC `(.L_x_0) ;  /* 0x000000100000d944 */ /* 0x000fe20003c00000 */
[----:B------:R-:W-:Y:S05]  /*30400*/  BRA `(.L_x_1) ;  /* 0xfffea1d000007947 */ /* 0x000fea000383ffff */
.L_x_0:
[----:B------:R-:W2:Y:S01]  /*30410*/  LDL.LU R0, [R1+0x634] ;  /* 0x0006340001007983 */ /* 0x000ea20000300800 */
[----:B------:R-:W-:-:S04]  /*30420*/  DEPBAR.LE SB0, 0x0 ;  /* 0x000080000000791a */ /* 0x000fc80000000000 */
[----:B------:R-:W2:Y:S04]  /*30430*/  LDL.LU R4, [R1+0xf0] ;  /* 0x0000f00001047983 */ /* 0x000ea80000300800 */
[----:B------:R-:W2:Y:S04]  /*30440*/  LDL.LU R5, [R1+0x160] ;  /* 0x0001600001057983 */ /* 0x000ea80000300800 */
[----:B------:R-:W2:Y:S04]  /*30450*/  LDL.LU R6, [R1+0x150] ;  /* 0x0001500001067983 */ /* 0x000ea80000300800 */
[----:B------:R-:W2:Y:S04]  /*30460*/  LDL.LU R7, [R1+0x130] ;  /* 0x0001300001077983 */ /* 0x000ea80000300800 */
[----:B------:R-:W-:Y:S06]  /*30470*/  BAR.SYNC.DEFER_BLOCKING 0x0 ;  /* 0x0000000000007b1d */ /* 0x000fec0000010000 */
[----:B-1----:R-:W3:Y:S04]  /*30480*/  LDL.LU R24, [R1+0xf4] ;  /* 0x0000f40001187983 */ /* 0x002ee80000300800 */
[----:B------:R-:W3:Y:S04]  /*30490*/  LDL.LU R25, [R1+0x164] ;  /* 0x0001640001197983 */ /* 0x000ee80000300800 */
[----:B------:R-:W3:Y:S04]  /*304a0*/  LDL.LU R26, [R1+0x154] ;  /* 0x00015400011a7983 */ /* 0x000ee80000300800 */
[----:B------:R-:W3:Y:S04]  /*304b0*/  LDL.LU R27, [R1+0x134] ;  /* 0x00013400011b7983 */ /* 0x000ee80000300800 */
[----:B------:R-:W4:Y:S04]  /*304c0*/  LDL.LU R20, [R1+0xf8] ;  /* 0x0000f80001147983 */ /* 0x000f280000300800 */
[----:B------:R-:W4:Y:S04]  /*304d0*/  LDL.LU R21, [R1+0x168] ;  /* 0x0001680001157983 */ /* 0x000f280000300800 */
[----:B------:R-:W4:Y:S04]  /*304e0*/  LDL.LU R22, [R1+0x158] ;  /* 0x0001580001167983 */ /* 0x000f280000300800 */
[----:B------:R-:W4:Y:S04]  /*304f0*/  LDL.LU R23, [R1+0x138] ;  /* 0x0001380001177983 */ /* 0x000f280000300800 */
[----:B--2---:R1:W-:Y:S04]  /*30500*/  STS.128 [R0], R4 ;  /* 0x0000000400007388 */ /* 0x0043e80000000c00 */
[----:B-1----:R-:W2:Y:S04]  /*30510*/  LDL.LU R4, [R1+0xfc] ;  /* 0x0000fc0001047983 */ /* 0x002ea80000300800 */
        /* <DEDUP_REMOVED lines=11> */
[----:B---3--:R1:W-:Y:S04]  /*305d0*/  STS.128 [R0+0x400], R24 ;  /* 0x0004001800007388 */ /* 0x0083e80000000c00 */
[----:B----4-:R3:W-:Y:S04]  /*305e0*/  STS.128 [R0+0x80], R20 ;  /* 0x0000801400007388 */ /* 0x0107e80000000c00 */
[----:B-1----:R-:W4:Y:S04]  /*305f0*/  LDL.LU R24, [R1+0xa8] ;  /* 0x0000a80001187983 */ /* 0x002f280000300800 */
[----:B------:R-:W4:Y:S04]  /*30600*/  LDL.LU R25, [R1+0x188] ;  /* 0x0001880001197983 */ /* 0x000f280000300800 */
[----:B------:R-:W4:Y:S04]  /*30610*/  LDL.LU R26, [R1+0x178] ;  /* 0x00017800011a7983 */ /* 0x000f280000300800 */
[----:B------:R-:W4:Y:S04]  /*30620*/  LDL.LU R27, [R1+0x148] ;  /* 0x00014800011b7983 */ /* 0x000f280000300800 */
[----:B---3--:R-:W3:Y:S04]  /*30630*/  LDL.LU R20, [R1+0xac] ;  /* 0x0000ac0001147983 */ /* 0x008ee80000300800 */
[----:B------:R-:W3:Y:S04]  /*30640*/  LDL.LU R21, [R1+0x18c] ;  /* 0x00018c0001157983 */ /* 0x000ee80000300800 */
[----:B------:R-:W3:Y:S04]  /*30650*/  LDL.LU R22, [R1+0x17c] ;  /* 0x00017c0001167983 */ /* 0x000ee80000300800 */
[----:B------:R-:W3:Y:S04]  /*30660*/  LDL.LU R23, [R1+0x14c] ;  /* 0x00014c0001177983 */ /* 0x000ee80000300800 */
[----:B--2---:R1:W-:Y:S04]  /*30670*/  STS.128 [R0+0x480], R4 ;  /* 0x0004800400007388 */ /* 0x0043e80000000c00 */
[----:B-1----:R-:W2:Y:S04]  /*30680*/  LDL.LU R4, [R1+0x50] ;  /* 0x0000500001047983 */ /* 0x002ea80000300800 */
[----:B------:R-:W2:Y:S04]  /*30690*/  LDL.LU R5, [R1+0x40] ;  /* 0x0000400001057983 */ /* 0x000ea80000300800 */
[----:B------:R-:W2:Y:S04]  /*306a0*/  LDL.LU R6, [R1+0x190] ;  /* 0x0001900001067983 */ /* 0x000ea80000300800 */
[----:B------:R1:W-:Y:S04]  /*306b0*/  STS.128 [R0+0x100], R12 ;  /* 0x0001000c00007388 */ /* 0x0003e80000000c00 */
[----:B------:R-:W2:Y:S04]  /*306c0*/  LDL.LU R7, [R1+0x30] ;  /* 0x0000300001077983 */ /* 0x000ea80000300800 */
[----:B------:R4:W-:Y:S04]  /*306d0*/  STS.128 [R0+0x500], R16 ;  /* 0x0005001000007388 */ /* 0x0009e80000000c00 */
[----:B-1----:R-:W2:Y:S04]  /*306e0*/  LDL.LU R12, [R1+0x54] ;  /* 0x00005400010c7983 */ /* 0x002ea80000300800 */
[----:B------:R-:W2:Y:S04]  /*306f0*/  LDL.LU R13, [R1+0x44] ;  /* 0x00004400010d7983 */ /* 0x000ea80000300800 */
[----:B------:R-:W2:Y:S04]  /*30700*/  LDL.LU R14, [R1+0x194] ;  /* 0x00019400010e7983 */ /* 0x000ea80000300800 */
[----:B------:R-:W2:Y:S04]  /*30710*/  LDL.LU R15, [R1+0x34] ;  /* 0x00003400010f7983 */ /* 0x000ea80000300800 */
[----:B----4-:R-:W4:Y:S04]  /*30720*/  LDL.LU R16, [R1+0x58] ;  /* 0x0000580001107983 */ /* 0x010f280000300800 */
[----:B------:R-:W4:Y:S04]  /*30730*/  LDL.LU R17, [R1+0x48] ;  /* 0x0000480001117983 */ /* 0x000f280000300800 */
[----:B------:R-:W4:Y:S04]  /*30740*/  LDL.LU R18, [R1+0x198] ;  /* 0x0001980001127983 */ /* 0x000f280000300800 */
[----:B------:R-:W4:Y:S04]  /*30750*/  LDL.LU R19, [R1+0x38] ;  /* 0x0000380001137983 */ /* 0x000f280000300800 */
[----:B------:R-:W-:Y:S04]  /*30760*/  STS.128 [R0+0x180], R24 ;  /* 0x0001801800007388 */ /* 0x000fe80000000c00 */
[----:B---3--:R1:W-:Y:S04]  /*30770*/  STS.128 [R0+0x580], R20 ;  /* 0x0005801400007388 */ /* 0x0083e80000000c00 */
[----:B-1----:R-:W3:Y:S04]  /*30780*/  LDL.LU R20, [R1+0x5c] ;  /* 0x00005c0001147983 */ /* 0x002ee80000300800 */
[----:B------:R-:W3:Y:S04]  /*30790*/  LDL.LU R21, [R1+0x4c] ;  /* 0x00004c0001157983 */ /* 0x000ee80000300800 */
[----:B------:R-:W3:Y:S04]  /*307a0*/  LDL.LU R22, [R1+0x19c] ;  /* 0x00019c0001167983 */ /* 0x000ee80000300800 */
[----:B------:R-:W3:Y:S04]  /*307b0*/  LDL.LU R23, [R1+0x3c] ;  /* 0x00003c0001177983 */ /* 0x000ee80000300800 */
[----:B------:R-:W3:Y:S04]  /*307c0*/  LDL.LU R24, [R1+0x5e0] ;  /* 0x0005e00001187983 */ /* 0x000ee80000300800 */
[----:B--2---:R1:W-:Y:S04]  /*307d0*/  STS.128 [R0+0x200], R4 ;  /* 0x0002000400007388 */ /* 0x0043e80000000c00 */
[----:B-1----:R-:W2:Y:S04]  /*307e0*/  LDL.LU R5, [R1+0xe0] ;  /* 0x0000e00001057983 */ /* 0x002ea80000300800 */
[----:B------:R-:W2:Y:S04]  /*307f0*/  LDL.LU R6, [R1] ;  /* 0x0000000001067983 */ /* 0x000ea80000300800 */
[----:B------:R1:W-:Y:S04]  /*30800*/  STS.128 [R0+0x600], R12 ;  /* 0x0006000c00007388 */ /* 0x0003e80000000c00 */
[----:B------:R-:W2:Y:S01]  /*30810*/  LDL.LU R7, [R1+0x60] ;  /* 0x0000600001077983 */ /* 0x000ea20000300800 */
[----:B-----5:R-:W-:-:S02]  /*30820*/  IMAD.MOV.U32 R4, RZ, RZ, R8 ;  /* 0x000000ffff047224 */ /* 0x020fc400078e0008 */
[----:B------:R-:W-:Y:S01]  /*30830*/  IMAD.MOV.U32 R8, RZ, RZ, R11 ;  /* 0x000000ffff087224 */ /* 0x000fe200078e000b */
[----:B-1----:R-:W2:Y:S04]  /*30840*/  LDL.LU R13, [R1+0xe4] ;  /* 0x0000e400010d7983 */ /* 0x002ea80000300800 */
[----:B------:R-:W2:Y:S01]  /*30850*/  LDL.LU R14, [R1+0x4] ;  /* 0x00000400010e7983 */ /* 0x000ea20000300800 */
[----:B------:R-:W-:-:S03]  /*30860*/  IMAD.MOV.U32 R12, RZ, RZ, R9 ;  /* 0x000000ffff0c7224 */ /* 0x000fc600078e0009 */
[----:B----4-:R1:W-:Y:S04]  /*30870*/  STS.128 [R0+0x280], R16 ;  /* 0x0002801000007388 */ /* 0x0103e80000000c00 */
[----:B------:R-:W4:Y:S04]  /*30880*/  LDL.LU R15, [R1+0x64] ;  /* 0x00006400010f7983 */ /* 0x000f280000300800 */
[----:B-1----:R-:W4:Y:S01]  /*30890*/  LDL.LU R17, [R1+0xe8] ;  /* 0x0000e80001117983 */ /* 0x002f220000300800 */
[----:B------:R-:W-:-:S03]  /*308a0*/  IMAD.MOV.U32 R16, RZ, RZ, R10 ;  /* 0x000000ffff107224 */ /* 0x000fc600078e000a */
[----:B------:R-:W4:Y:S04]  /*308b0*/  LDL.LU R18, [R1+0x8] ;  /* 0x0000080001127983 */ /* 0x000f280000300800 */
[----:B------:R-:W4:Y:S04]  /*308c0*/  LDL.LU R19, [R1+0x68] ;  /* 0x0000680001137983 */ /* 0x000f280000300800 */
[----:B------:R-:W4:Y:S04]  /*308d0*/  LDL.LU R9, [R1+0xec] ;  /* 0x0000ec0001097983 */ /* 0x000f280000300800 */
[----:B------:R-:W4:Y:S04]  /*308e0*/  LDL.LU R10, [R1+0xc] ;  /* 0x00000c00010a7983 */ /* 0x000f280000300800 */
[----:B------:R-:W4:Y:S04]  /*308f0*/  LDL.LU R11, [R1+0x6c] ;  /* 0x00006c00010b7983 */ /* 0x000f280000300800 */
[----:B------:R-:W1:Y:S04]  /*30900*/  S2R R28, SR_TID.X ;  /* 0x00000000001c7919 */ /* 0x000e680000002100 */
[----:B------:R-:W1:Y:S04]  /*30910*/  S2R R29, SR_TID.X ;  /* 0x00000000001d7919 */ /* 0x000e680000002100 */
[----:B---3--:R3:W-:Y:S01]  /*30920*/  STS.128 [R0+0x680], R20 ;  /* 0x0006801400007388 */ /* 0x0087e20000000c00 */
[----:B-1----:R-:W-:-:S05]  /*30930*/  LEA.HI R3, R28, 0x78, RZ, 0x1a ;  /* 0x000000781c037811 */ /* 0x002fca00078fd0ff */
[----:B------:R-:W-:Y:S01]  /*30940*/  IMAD.IADD R2, R24, 0x1, R3 ;  /* 0x0000000118027824 */ /* 0x000fe200078e0203 */
[----:B------:R-:W-:-:S04]  /*30950*/  LEA.HI R3, R29, 0x58, RZ, 0x1a ;  /* 0x000000581d037811 */ /* 0x000fc800078fd0ff */
[----:B------:R-:W-:Y:S01]  /*30960*/  STL [R1+0xbc], R2 ;  /* 0x0000bc0201007387 */ /* 0x000fe20000100800 */
[----:B---3--:R-:W-:Y:S01]  /*30970*/  IMAD.IADD R22, R24, 0x1, R3 ;  /* 0x0000000118167824 */ /* 0x008fe200078e0203 */
[----:B------:R-:W-:Y:S02]  /*30980*/  USHF.R.U32.HI UR5, URZ, 0x2, UR5 ;  /* 0x000000023f057899 */ /* 0x000fe40008011605 */
[----:B--2---:R-:W-:Y:S04]  /*30990*/  STS.128 [R0+0x300], R4 ;  /* 0x0003000400007388 */ /* 0x004fe80000000c00 */
[----:B----4-:R-:W-:Y:S04]  /*309a0*/  STS.128 [R0+0x700], R12 ;  /* 0x0007000c00007388 */ /* 0x010fe80000000c00 */
[----:B------:R-:W-:Y:S04]  /*309b0*/  STS.128 [R0+0x380], R16 ;  /* 0x0003801000007388 */ /* 0x000fe80000000c00 */
[----:B------:R1:W-:Y:S02]  /*309c0*/  STS.128 [R0+0x780], R8 ;  /* 0x0007800800007388 */ /* 0x0003e40000000c00 */
[----:B-1----:R-:W-:-:S02]  /*309d0*/  LEA.HI R0, R29, 0x68, RZ, 0x1a ;  /* 0x000000681d007811 */ /* 0x002fc400078fd0ff */
[----:B------:R-:W-:-:S03]  /*309e0*/  LEA.HI R29, R29, 0x48, RZ, 0x1a ;  /* 0x000000481d1d7811 */ /* 0x000fc600078fd0ff */
[----:B------:R-:W-:Y:S01]  /*309f0*/  IMAD.IADD R2, R24, 0x1, R0 ;  /* 0x0000000118027824 */ /* 0x000fe200078e0200 */
[----:B------:R-:W-:Y:S01]  /*30a00*/  LEA.HI R0, R28, 0x38, RZ, 0x1a ;  /* 0x000000381c007811 */ /* 0x000fe200078fd0ff */
[C---:B------:R-:W-:Y:S02]  /*30a10*/  IMAD.IADD R13, R24.reuse, 0x1, R29 ;  /* 0x00000001180d7824 */ /* 0x040fe400078e021d */
[----:B------:R-:W1:Y:S02]  /*30a20*/  S2R R29, SR_TID.X ;  /* 0x00000000001d7919 */ /* 0x000e640000002100 */
[----:B------:R-:W-:Y:S02]  /*30a30*/  IMAD.IADD R8, R24, 0x1, R0 ;  /* 0x0000000118087824 */ /* 0x000fe400078e0200 */
[----:B------:R-:W2:Y:S01]  /*30a40*/  S2R R0, SR_TID.X ;  /* 0x0000000000007919 */ /* 0x000ea20000002100 */
[----:B------:R-:W-:-:S03]  /*30a50*/  LEA.HI R28, R28, 0x28, RZ, 0x1a ;  /* 0x000000281c1c7811 */ /* 0x000fc600078fd0ff */
[----:B------:R3:W-:Y:S02]  /*30a60*/  STL [R1+0xb4], R2 ;  /* 0x0000b40201007387 */ /* 0x0007e40000100800 */
[----:B------:R-:W-:Y:S01]  /*30a70*/  IMAD.IADD R10, R24, 0x1, R28 ;  /* 0x00000001180a7824 */ /* 0x000fe200078e021c */
[----:B-1----:R-:W-:Y:S02]  /*30a80*/  LEA.HI R3, R29, 0x18, RZ, 0x1a ;  /* 0x000000181d037811 */ /* 0x002fe400078fd0ff */
[----:B--2---:R-:W-:-:S03]  /*30a90*/  SHF.R.U32.HI R28, RZ, 0x6, R0 ;  /* 0x00000006ff1c7819 */ /* 0x004fc60000011600 */
[----:B------:R-:W-:Y:S01]  /*30aa0*/  IMAD.IADD R6, R24, 0x1, R3 ;  /* 0x0000000118067824 */ /* 0x000fe200078e0203 */
[C---:B---3--:R-:W-:Y:S02]  /*30ab0*/  LEA.HI R2, R0.reuse, R24, RZ, 0x1a ;  /* 0x0000001800027211 */ /* 0x048fe400078fd0ff */
[C---:B------:R-:W-:Y:S01]  /*30ac0*/  LOP3.LUT R3, R0.reuse, 0x7f, RZ, 0xc0, !PT ;  /* 0x0000007f00037812 */ /* 0x040fe200078ec0ff */
[----:B------:R-:W-:Y:S01]  /*30ad0*/  IMAD.SHL.U32 R0, R0, 0x4000, RZ ;  /* 0x0000400000007824 */ /* 0x000fe200078e00ff */
[----:B------:R-:W-:Y:S01]  /*30ae0*/  SGXT.U32 R28, R28, 0x3 ;  /* 0x000000031c1c781a */ /* 0x000fe20000000000 */
[----:B------:R-:W-:Y:S03]  /*30af0*/  STL [R1+0x7cc], R10 ;  /* 0x0007cc0a01007387 */ /* 0x000fe60000100800 */
[----:B------:R-:W-:Y:S01]  /*30b00*/  LOP3.LUT R0, R0, 0x18000, RZ, 0xc0, !PT ;  /* 0x0001800000007812 */ /* 0x000fe200078ec0ff */
[----:B------:R-:W-:Y:S01]  /*30b10*/  STL [R1+0x7c8], R8 ;  /* 0x0007c80801007387 */ /* 0x000fe20000100800 */
[----:B------:R-:W-:-:S03]  /*30b20*/  LOP3.LUT R4, R24, 0x1f0, R28, 0xfe, !PT ;  /* 0x000001f018047812 */ /* 0x000fc600078efe1c */
[----:B------:R1:W-:Y:S01]  /*30b30*/  STL [R1+0xc0], R2 ;  /* 0x0000c00201007387 */ /* 0x0003e20000100800 */
[----:B------:R-:W-:Y:S01]  /*30b40*/  IMAD R0, R3, 0x10, R0 ;  /* 0x0000001003007824 */ /* 0x000fe200078e0200 */
[C-C-:B------:R-:W-:Y:S02]  /*30b50*/  LOP3.LUT R3, R24.reuse, 0x1d0, R28.reuse, 0xfe, !PT ;  /* 0x000001d018037812 */ /* 0x140fe400078efe1c */
[----:B------:R-:W-:Y:S01]  /*30b60*/  STL [R1+0x11c], R4 ;  /* 0x00011c0401007387 */ /* 0x000fe20000100800 */
[----:B-1----:R-:W-:-:S05]  /*30b70*/  LOP3.LUT R2, R24, 0x1e0, R28, 0xfe, !PT ;  /* 0x000001e018027812 */ /* 0x002fca00078efe1c */
[----:B------:R-:W-:Y:S04]  /*30b80*/  STL [R1+0x118], R2 ;  /* 0x0001180201007387 */ /* 0x000fe80000100800 */
[----:B------:R1:W-:Y:S02]  /*30b90*/  STL [R1+0x114], R3 ;  /* 0x0001140301007387 */ /* 0x0003e40000100800 */
[----:B-1----:R-:W-:Y:S02]  /*30ba0*/  LOP3.LUT R3, R0, UR5, RZ, 0x3c, !PT ;  /* 0x0000000500037c12 */ /* 0x002fe4000f8e3cff */
[----:B------:R-:W-:Y:S01]  /*30bb0*/  BAR.SYNC.DEFER_BLOCKING 0x0 ;  /* 0x0000000000007b1d */ /* 0x000fe20000010000 */
[----:B------:R-:W-:-:S05]  /*30bc0*/  LOP3.LUT R4, R24, 0x1c0, R28, 0xfe, !PT ;  /* 0x000001c018047812 */ /* 0x000fca00078efe1c */
[----:B------:R-:W1:Y:S01]  /*30bd0*/  LDS.128 R8, [R3] ;  /* 0x0000000003087984 */ /* 0x000e620000000c00 */
[----:B------:R-:W-:-:S03]  /*30be0*/  LOP3.LUT R2, R24, 0x1b0, R28, 0xfe, !PT ;  /* 0x000001b018027812 */ /* 0x000fc600078efe1c */
[----:B------:R-:W-:Y:S01]  /*30bf0*/  STL [R1+0x10c], R4 ;  /* 0x00010c0401007387 */ /* 0x000fe20000100800 */
[----:B------:R-:W-:-:S03]  /*30c00*/  LOP3.LUT R0, R24, 0x180, R28, 0xfe, !PT ;  /* 0x0000018018007812 */ /* 0x000fc600078efe1c */
[----:B------:R2:W-:Y:S02]  /*30c10*/  STL [R1+0x110], R2 ;  /* 0x0001100201007387 */ /* 0x0005e40000100800 */
[----:B--2---:R-:W-:-:S05]  /*30c20*/  LOP3.LUT R2, R24, 0x190, R28, 0xfe, !PT ;  /* 0x0000019018027812 */ /* 0x004fca00078efe1c */
[----:B------:R-:W-:Y:S04]  /*30c30*/  STL [R1+0x108], R2 ;  /* 0x0001080201007387 */ /* 0x000fe80000100800 */
[----:B------:R2:W-:Y:S02]  /*30c40*/  STL [R1+0x104], R0 ;  /* 0x0001040001007387 */ /* 0x0005e40000100800 */
[----:B--2---:R-:W-:Y:S02]  /*30c50*/  LOP3.LUT R0, R24, 0x170, R28, 0xfe, !PT ;  /* 0x0000017018007812 */ /* 0x004fe400078efe1c */
[----:B-1----:R-:W-:Y:S04]  /*30c60*/  STL [R1+0x54], R9 ;  /* 0x0000540901007387 */ /* 0x002fe80000100800 */
[----:B------:R-:W-:Y:S04]  /*30c70*/  STL.64 [R1+0x58], R10 ;  /* 0x0000580a01007387 */ /* 0x000fe80000100a00 */
[----:B------:R1:W-:Y:S04]  /*30c80*/  STL [R1+0x100], R0 ;  /* 0x0001000001007387 */ /* 0x0003e80000100800 */
[----:B-1----:R-:W2:Y:S01]  /*30c90*/  LDL.LU R0, [R1+0x798] ;  /* 0x0007980001007983 */ /* 0x002ea20000300800 */
[----:B------:R-:W-:-:S03]  /*30ca0*/  IMAD.MOV.U32 R23, RZ, RZ, R8 ;  /* 0x000000ffff177224 */ /* 0x000fc600078e0008 */
[----:B------:R-:W1:Y:S01]  /*30cb0*/  LDS.128 R8, [R3+0x800] ;  /* 0x0008000003087984 */ /* 0x000e620000000c00 */
[C-C-:B------:R-:W-:Y:S02]  /*30cc0*/  LOP3.LUT R2, R24.reuse, 0x160, R28.reuse, 0xfe, !PT ;  /* 0x0000016018027812 */ /* 0x140fe400078efe1c */
[----:B------:R-:W-:-:S03]  /*30cd0*/  LOP3.LUT R4, R24, 0x150, R28, 0xfe, !PT ;  /* 0x0000015018047812 */ /* 0x000fc600078efe1c */
[----:B------:R3:W-:Y:S01]  /*30ce0*/  STL [R1+0xc4], R2 ;  /* 0x0000c40201007387 */ /* 0x0007e20000100800 */
[----:B------:R-:W-:-:S03]  /*30cf0*/  LOP3.LUT R5, R24, 0x130, R28, 0xfe, !PT ;  /* 0x0000013018057812 */ /* 0x000fc600078efe1c */
[----:B------:R4:W-:Y:S01]  /*30d00*/  STL [R1+0xfc], R4 ;  /* 0x0000fc0401007387 */ /* 0x0009e20000100800 */
[C-C-:B---3--:R-:W-:Y:S02]  /*30d10*/  LOP3.LUT R2, R24.reuse, 0x140, R28.reuse, 0xfe, !PT ;  /* 0x0000014018027812 */ /* 0x148fe400078efe1c */
[----:B----4-:R-:W-:-:S03]  /*30d20*/  LOP3.LUT R4, R24, 0x120, R28, 0xfe, !PT ;  /* 0x0000012018047812 */ /* 0x010fc600078efe1c */
[----:B------:R3:W-:Y:S04]  /*30d30*/  STL [R1+0xf8], R2 ;  /* 0x0000f80201007387 */ /* 0x0007e80000100800 */
[----:B------:R4:W-:Y:S01]  /*30d40*/  STL [R1+0xf4], R5 ;  /* 0x0000f40501007387 */ /* 0x0009e20000100800 */
[----:B---3--:R-:W-:-:S03]  /*30d50*/  LOP3.LUT R2, R24, 0x110, R28, 0xfe, !PT ;  /* 0x0000011018027812 */ /* 0x008fc600078efe1c */
[----:B------:R3:W-:Y:S01]  /*30d60*/  STL [R1+0xf0], R4 ;  /* 0x0000f00401007387 */ /* 0x0007e20000100800 */
[----:B----4-:R-:W-:-:S03]  /*30d70*/  LOP3.LUT R5, R24, 0x100, R28, 0xfe, !PT ;  /* 0x0000010018057812 */ /* 0x010fc600078efe1c */
[----:B------:R4:W-:Y:S01]  /*30d80*/  STL [R1+0xec], R2 ;  /* 0x0000ec0201007387 */ /* 0x0009e20000100800 */
[----:B---3--:R-:W-:-:S03]  /*30d90*/  LOP3.LUT R4, R24, 0xf0, R28, 0xfe, !PT ;  /* 0x000000f018047812 */ /* 0x008fc600078efe1c */
[----:B------:R3:W-:Y:S01]  /*30da0*/  STL [R1+0xe8], R5 ;  /* 0x0000e80501007387 */ /* 0x0007e20000100800 */
[----:B----4-:R-:W-:-:S03]  /*30db0*/  LOP3.LUT R2, R24, 0xe0, R28, 0xfe, !PT ;  /* 0x000000e018027812 */ /* 0x010fc600078efe1c */
[----:B------:R4:W-:Y:S01]  /*30dc0*/  STL [R1+0xe4], R4 ;  /* 0x0000e40401007387 */ /* 0x0009e20000100800 */
[----:B-1----:R-:W-:-:S03]  /*30dd0*/  IMAD.MOV.U32 R21, RZ, RZ, R8 ;  /* 0x000000ffff157224 */ /* 0x002fc600078e0008 */
[----:B------:R-:W-:Y:S04]  /*30de0*/  STL [R1+0x44], R9 ;  /* 0x0000440901007387 */ /* 0x000fe80000100800 */
[----:B------:R1:W-:Y:S04]  /*30df0*/  STL [R1+0xe0], R2 ;  /* 0x0000e00201007387 */ /* 0x0003e80000100800 */
[----:B------:R-:W-:Y:S04]  /*30e00*/  STL.64 [R1+0x48], R10 ;  /* 0x0000480a01007387 */ /* 0x000fe80000100a00 */
[----:B------:R-:W1:Y:S01]  /*30e10*/  LDS.128 R8, [R3+0x1000] ;  /* 0x0010000003087984 */ /* 0x000e620000000c00 */
[----:B---3--:R-:W-:-:S02]  /*30e20*/  LOP3.LUT R5, R24, 0xd0, R28, 0xfe, !PT ;  /* 0x000000d018057812 */ /* 0x008fc400078efe1c */
[C-C-:B----4-:R-:W-:Y:S02]  /*30e30*/  LOP3.LUT R4, R24.reuse, 0xc0, R28.reuse, 0xfe, !PT ;  /* 0x000000c018047812 */ /* 0x150fe400078efe1c */
[C-C-:B-1----:R-:W-:Y:S01]  /*30e40*/  LOP3.LUT R2, R24.reuse, 0xb0, R28.reuse, 0xfe, !PT ;  /* 0x000000b018027812 */ /* 0x142fe200078efe1c */
[----:B------:R1:W-:Y:S04]  /*30e50*/  STL [R1+0xdc], R5 ;  /* 0x0000dc0501007387 */ /* 0x0003e80000100800 */
[----:B------:R3:W-:Y:S04]  /*30e60*/  STL [R1+0xd8], R4 ;  /* 0x0000d80401007387 */ /* 0x0007e80000100800 */
[----:B------:R4:W-:Y:S01]  /*30e70*/  STL [R1+0xd4], R2 ;  /* 0x0000d40201007387 */ /* 0x0009e20000100800 */
[----:B-1----:R-:W-:-:S02]  /*30e80*/  LOP3.LUT R5, R24, 0xa0, R28, 0xfe, !PT ;  /* 0x000000a018057812 */ /* 0x002fc400078efe1c */
[----:B---3--:R-:W-:-:S03]  /*30e90*/  LOP3.LUT R4, R24, 0x90, R28, 0xfe, !PT ;  /* 0x0000009018047812 */ /* 0x008fc600078efe1c */
[----:B------:R-:W-:Y:S01]  /*30ea0*/  STL [R1+0xd0], R5 ;  /* 0x0000d00501007387 */ /* 0x000fe20000100800 */
[----:B----4-:R-:W-:-:S03]  /*30eb0*/  LOP3.LUT R2, R24, 0x80, R28, 0xfe, !PT ;  /* 0x0000008018027812 */ /* 0x010fc600078efe1c */
[----:B------:R-:W-:Y:S04]  /*30ec0*/  STL [R1+0xcc], R4 ;  /* 0x0000cc0401007387 */ /* 0x000fe80000100800 */
[----:B------:R1:W-:Y:S04]  /*30ed0*/  STL [R1+0xc8], R2 ;  /* 0x0000c80201007387 */ /* 0x0003e80000100800 */
[----:B------:R-:W-:Y:S01]  /*30ee0*/  STL [R1+0x84], R9 ;  /* 0x0000840901007387 */ /* 0x000fe20000100800 */
[----:B------:R-:W-:-:S03]  /*30ef0*/  IMAD.MOV.U32 R20, RZ, RZ, R8 ;  /* 0x000000ffff147224 */ /* 0x000fc600078e0008 */
[----:B------:R-:W-:Y:S04]  /*30f00*/  STL.64 [R1+0x88], R10 ;  /* 0x0000880a01007387 */ /* 0x000fe80000100a00 */
[----:B------:R-:W3:Y:S01]  /*30f10*/  LDS.128 R8, [R3+0x1800] ;  /* 0x0018000003087984 */ /* 0x000ee20000000c00 */
[----:B-1----:R-:W-:-:S05]  /*30f20*/  LOP3.LUT R2, R24, 0x70, R28, 0xfe, !PT ;  /* 0x0000007018027812 */ /* 0x002fca00078efe1c */
[----:B------:R-:W-:Y:S04]  /*30f30*/  STL [R1+0xb8], R2 ;  /* 0x0000b80201007387 */ /* 0x000fe80000100800 */
[----:B---3--:R-:W-:Y:S01]  /*30f40*/  STL [R1+0xa4], R9 ;  /* 0x0000a40901007387 */ /* 0x008fe20000100800 */
[----:B------:R-:W-:-:S03]  /*30f50*/  IMAD.MOV.U32 R18, RZ, RZ, R8 ;  /* 0x000000ffff127224 */ /* 0x000fc600078e0008 */
[----:B------:R-:W-:Y:S04]  /*30f60*/  STL.64 [R1+0xa8], R10 ;  /* 0x0000a80a01007387 */ /* 0x000fe80000100a00 */
[----:B------:R-:W1:Y:S01]  /*30f70*/  LDS.128 R8, [R3+0x2000] ;  /* 0x0020000003087984 */ /* 0x000e620000000c00 */
[----:B------:R-:W-:Y:S02]  /*30f80*/  LOP3.LUT R4, R24, 0x60, R28, 0xfe, !PT ;  /* 0x0000006018047812 */ /* 0x000fe400078efe1c */
[----:B------:R-:W-:-:S03]  /*30f90*/  LEA.HI R29, R29, 0x8, RZ, 0x1a ;  /* 0x000000081d1d7811 */ /* 0x000fc600078fd0ff */
[----:B------:R-:W-:Y:S01]  /*30fa0*/  STL [R1+0xb0], R4 ;  /* 0x0000b00401007387 */ /* 0x000fe20000100800 */
[C-C-:B------:R-:W-:Y:S01]  /*30fb0*/  LOP3.LUT R15, R24.reuse, 0x1a0, R28.reuse, 0xfe, !PT ;  /* 0x000001a0180f7812 */ /* 0x140fe200078efe1c */
[C---:B------:R-:W-:Y:S01]  /*30fc0*/  IMAD.IADD R16, R24.reuse, 0x1, R29 ;  /* 0x0000000118107824 */ /* 0x040fe200078e021d */
[C---:B------:R-:W-:Y:S02]  /*30fd0*/  LOP3.LUT R29, R24.reuse, R28, RZ, 0xfc, !PT ;  /* 0x0000001c181d7212 */ /* 0x040fe400078efcff */
[C-C-:B------:R-:W-:Y:S02]  /*30fe0*/  LOP3.LUT R17, R24.reuse, 0x50, R28.reuse, 0xfe, !PT ;  /* 0x0000005018117812 */ /* 0x140fe400078efe1c */
[C-C-:B------:R-:W-:Y:S02]  /*30ff0*/  LOP3.LUT R12, R24.reuse, 0x40, R28.reuse, 0xfe, !PT ;  /* 0x00000040180c7812 */ /* 0x140fe400078efe1c */
[C-C-:B------:R-:W-:Y:S01]  /*31000*/  LOP3.LUT R7, R24.reuse, 0x10, R28.reuse, 0xfe, !PT ;  /* 0x0000001018077812 */ /* 0x140fe200078efe1c */
[----:B-1----:R1:W-:Y:S04]  /*31010*/  STL [R1+0x94], R9 ;  /* 0x0000940901007387 */ /* 0x0023e80000100800 */
[----:B------:R3:W-:Y:S01]  /*31020*/  STL.64 [R1+0x98], R10 ;  /* 0x0000980a01007387 */ /* 0x0007e20000100a00 */
[----:B-1----:R-:W-:-:S02]  /*31030*/  LOP3.LUT R9, R24, 0x30, R28, 0xfe, !PT ;  /* 0x0000003018097812 */ /* 0x002fc400078efe1c */
[----:B---3--:R-:W-:Y:S01]  /*31040*/  LOP3.LUT R11, R24, 0x20, R28, 0xfe, !PT ;  /* 0x00000020180b7812 */ /* 0x008fe200078efe1c */
[----:B------:R-:W-:Y:S01]  /*31050*/  IMAD.MOV.U32 R19, RZ, RZ, R8 ;  /* 0x000000ffff137224 */ /* 0x000fe200078e0008 */
[----:B------:R-:W1:Y:S01]  /*31060*/  LDS.128 R24, [R3+0x2800] ;  /* 0x0028000003187984 */ /* 0x000e620000000c00 */
[----:B------:R-:W-:-:S03]  /*31070*/  IMAD R14, R16, c[0x0][0x198], RZ ;  /* 0x00006600100e7a24 */ /* 0x000fc600078e02ff */
[----:B------:R-:W3:Y:S04]  /*31080*/  LDL.LU R10, [R1+0x7cc] ;  /* 0x0007cc00010a7983 */ /* 0x000ee80000300800 */
[----:B------:R-:W4:Y:S01]  /*31090*/  LDL.LU R8, [R1+0x7c8] ;  /* 0x0007c80001087983 */ /* 0x000f220000300800 */
[C---:B--2---:R-:W-:Y:S01]  /*310a0*/  ISETP.GE.AND P0, PT, R0.reuse, c[0x0][0x178], PT ;  /* 0x00005e0000007a0c */ /* 0x044fe20003f06270 */
[----:B------:R-:W-:-:S03]  /*310b0*/  IMAD R0, R0, c[0x0][0x194], RZ ;  /* 0x0000650000007a24 */ /* 0x000fc600078e02ff */
[C---:B------:R-:W-:Y:S01]  /*310c0*/  ISETP.LT.AND P3, PT, R29.reuse, c[0x0][0x17c], !P0 ;  /* 0x00005f001d007a0c */ /* 0x040fe20004761270 */
[----:B------:R-:W-:Y:S01]  /*310d0*/  IMAD R29, R29, c[0x0][0x198], RZ ;  /* 0x000066001d1d7a24 */ /* 0x000fe200078e02ff */
[----:B------:R-:W-:-:S04]  /*310e0*/  LEA R2, P1, R0, c[0x0][0x170], 0x2 ;  /* 0x00005c0000027a11 */ /* 0x000fc800078210ff */
[----:B------:R-:W-:Y:S02]  /*310f0*/  LEA.HI.X.SX32 R0, R0, c[0x0][0x174], 0x2, P1 ;  /* 0x00005d0000007a11 */ /* 0x000fe400008f16ff */
[C---:B------:R-:W-:Y:S01]  /*31100*/  LEA R4, P1, R29.reuse, R2, 0x2 ;  /* 0x000000021d047211 */ /* 0x040fe200078210ff */
[----:B------:R-:W-:Y:S03]  /*31110*/  STL [R1+0x7bc], R29 ;  /* 0x0007bc1d01007387 */ /* 0x000fe60000100800 */
[----:B------:R-:W-:Y:S01]  /*31120*/  LEA.HI.X.SX32 R5, R29, R0, 0x2, P1 ;  /* 0x000000001d057211 */ /* 0x000fe200008f16ff */
[----:B-1----:R-:W-:Y:S01]  /*31130*/  STL [R1+0x74], R25 ;  /* 0x0000741901007387 */ /* 0x002fe20000100800 */
[----:B------:R-:W-:Y:S01]  /*31140*/  ISETP.LT.AND P1, PT, R16, c[0x0][0x17c], !P0 ;  /* 0x00005f0010007a0c */ /* 0x000fe20004721270 */
[----:B------:R-:W-:Y:S02]  /*31150*/  IMAD.MOV.U32 R16, RZ, RZ, R24 ;  /* 0x000000ffff107224 */ /* 0x000fe400078e0018 */
[----:B------:R-:W-:Y:S04]  /*31160*/  STL.64 [R1+0x78], R26 ;  /* 0x0000781a01007387 */ /* 0x000fe80000100a00 */
[----:B------:R-:W1:Y:S01]  /*31170*/  LDS.128 R24, [R3+0x3000] ;  /* 0x0030000003187984 */ /* 0x000e620000000c00 */
[----:B------:R-:W-:-:S03]  /*31180*/  ISETP.LT.AND P2, PT, R15, c[0x0][0x17c], !P0 ;  /* 0x00005f000f007a0c */ /* 0x000fc60004741270 */
[----:B-1----:R-:W-:Y:S01]  /*31190*/  STL [R1+0x64], R25 ;  /* 0x0000641901007387 */ /* 0x002fe20000100800 */
[----:B------:R-:W-:-:S03]  /*311a0*/  IMAD.MOV.U32 R15, RZ, RZ, R24 ;  /* 0x000000ffff0f7224 */ /* 0x000fc600078e0018 */
[----:B------:R-:W-:Y:S04]  /*311b0*/  STL.64 [R1+0x68], R26 ;  /* 0x0000681a01007387 */ /* 0x000fe80000100a00 */
[----:B------:R-:W1:Y:S04]  /*311c0*/  LDS.128 R24, [R3+0x3800] ;  /* 0x0038000003187984 */ /* 0x000e680000000c00 */
[----:B-1----:R-:W-:Y:S04]  /*311d0*/  STL [R1+0x34], R25 ;  /* 0x0000341901007387 */ /* 0x002fe80000100800 */
[----:B------:R-:W-:Y:S04]  /*311e0*/  STL.64 [R1+0x38], R26 ;  /* 0x0000381a01007387 */ /* 0x000fe80000100a00 */
[----:B------:R-:W-:Y:S04]  /*311f0*/  STL [R1+0x7c4], R24 ;  /* 0x0007c41801007387 */ /* 0x000fe80000100800 */
[----:B------:R-:W1:Y:S04]  /*31200*/  LDS.128 R24, [R3+0x4000] ;  /* 0x0040000003187984 */ /* 0x000e680000000c00 */
[----:B------:R2:W-:Y:S01]  /*31210*/  @P3 STG.E [R4.64], R23 ;  /* 0x0000001704003986 */ /* 0x0005e2000c10190e */
[C---:B------:R-:W-:Y:S01]  /*31220*/  ISETP.LT.AND P3, PT, R7.reuse, c[0x0][0x17c], !P0 ;  /* 0x00005f0007007a0c */ /* 0x040fe20004761270 */
[----:B------:R-:W-:Y:S01]  /*31230*/  IMAD R7, R7, c[0x0][0x198], RZ ;  /* 0x0000660007077a24 */ /* 0x000fe200078e02ff */
[----:B--2---:R-:W-:Y:S01]  /*31240*/  LEA R4, P4, R14, R2, 0x2 ;  /* 0x000000020e047211 */ /* 0x004fe200078810ff */
[----:B-1----:R-:W-:Y:S01]  /*31250*/  STL [R1+0x24], R25 ;  /* 0x0000241901007387 */ /* 0x002fe20000100800 */
[----:B------:R-:W-:-:S03]  /*31260*/  IMAD.MOV.U32 R23, RZ, RZ, R24 ;  /* 0x000000ffff177224 */ /* 0x000fc600078e0018 */
[----:B------:R-:W-:Y:S04]  /*31270*/  STL.64 [R1+0x28], R26 ;  /* 0x0000281a01007387 */ /* 0x000fe80000100a00 */
[----:B------:R-:W1:Y:S01]  /*31280*/  LDS.128 R24, [R3+0x4800] ;  /* 0x0048000003187984 */ /* 0x000e620000000c00 */
[----:B------:R-:W-:Y:S01]  /*31290*/  LEA.HI.X.SX32 R5, R14, R0, 0x2, P4 ;  /* 0x000000000e057211 */ /* 0x000fe200020f16ff */
[C---:B------:R-:W-:Y:S01]  /*312a0*/  IMAD R14, R6.reuse, c[0x0][0x198], RZ ;  /* 0x00006600060e7a24 */ /* 0x040fe200078e02ff */
[----:B------:R-:W-:Y:S02]  /*312b0*/  ISETP.LT.AND P4, PT, R6, c[0x0][0x17c], !P0 ;  /* 0x00005f0006007a0c */ /* 0x000fe40004781270 */
[C---:B------:R-:W-:Y:S01]  /*312c0*/  LEA R6, P5, R7.reuse, R2, 0x2 ;  /* 0x0000000207067211 */ /* 0x040fe200078a10ff */
[----:B------:R2:W-:Y:S03]  /*312d0*/  @P1 STG.E [R4.64], R21 ;  /* 0x0000001504001986 */ /* 0x0005e6000c10190e */
[----:B------:R-:W-:-:S02]  /*312e0*/  LEA.HI.X.SX32 R7, R7, R0, 0x2, P5 ;  /* 0x0000000007077211 */ /* 0x000fc400028f16ff */
[----:B--2---:R-:W-:-:S04]  /*312f0*/  LEA R4, P6, R14, R2, 0x2 ;  /* 0x000000020e047211 */ /* 0x004fc800078c10ff */
[----:B------:R-:W-:Y:S01]  /*31300*/  LEA.HI.X.SX32 R5, R14, R0, 0x2, P6 ;  /* 0x000000000e057211 */ /* 0x000fe200030f16ff */
[----:B------:R-:W-:Y:S04]  /*31310*/  @P3 STG.E [R6.64], R20 ;  /* 0x0000001406003986 */ /* 0x000fe8000c10190e */
[----:B------:R2:W-:Y:S04]  /*31320*/  @P4 STG.E [R4.64], R18 ;  /* 0x0000001204004986 */ /* 0x0005e8000c10190e */
[----:B-1----:R-:W-:Y:S01]  /*31330*/  STL [R1+0x14], R25 ;  /* 0x0000141901007387 */ /* 0x002fe20000100800 */
[----:B--2---:R-:W-:-:S03]  /*31340*/  IMAD.MOV.U32 R18, RZ, RZ, R24 ;  /* 0x000000ffff127224 */ /* 0x004fc600078e0018 */
[----:B------:R-:W-:Y:S04]  /*31350*/  STL.64 [R1+0x18], R26 ;  /* 0x0000181a01007387 */ /* 0x000fe80000100a00 */
[----:B------:R-:W1:Y:S04]  /*31360*/  LDS.128 R24, [R3+0x5000] ;  /* 0x0050000003187984 */ /* 0x000e680000000c00 */
[----:B-1----:R-:W-:Y:S01]  /*31370*/  STL [R1+0x4], R25 ;  /* 0x0000041901007387 */ /* 0x002fe20000100800 */
[----:B------:R-:W-:-:S03]  /*31380*/  IMAD.MOV.U32 R29, RZ, RZ, R24 ;  /* 0x000000ffff1d7224 */ /* 0x000fc600078e0018 */
[----:B------:R-:W-:Y:S04]  /*31390*/  STL.64 [R1+0x8], R26 ;  /* 0x0000081a01007387 */ /* 0x000fe80000100a00 */
[----:B------:R-:W2:Y:S01]  /*313a0*/  LDL.LU R24, [R1+0x7c4] ;  /* 0x0007c40001187983 */ /* 0x000ea20000300800 */
[C---:B------:R-:W-:Y:S01]  /*313b0*/  ISETP.LT.AND P1, PT, R11.reuse, c[0x0][0x17c], !P0 ;  /* 0x00005f000b007a0c */ /* 0x040fe20004721270 */
[----:B------:R-:W-:-:S05]  /*313c0*/  IMAD R11, R11, c[0x0][0x198], RZ ;  /* 0x000066000b0b7a24 */ /* 0x000fca00078e02ff */
[C---:B------:R-:W-:Y:S01]  /*313d0*/  LEA R6, P3, R11.reuse, R2, 0x2 ;  /* 0x000000020b067211 */ /* 0x040fe200078610ff */
[C---:B---3--:R-:W-:Y:S01]  /*313e0*/  IMAD R5, R10.reuse, c[0x0][0x198], RZ ;  /* 0x000066000a057a24 */ /* 0x048fe200078e02ff */
[----:B------:R-:W-:Y:S02]  /*313f0*/  ISETP.LT.AND P4, PT, R10, c[0x0][0x17c], !P0 ;  /* 0x00005f000a007a0c */ /* 0x000fe40004781270 */
[----:B------:R-:W-:Y:S01]  /*31400*/  LEA.HI.X.SX32 R7, R11, R0, 0x2, P3 ;  /* 0x000000000b077211 */ /* 0x000fe200018f16ff */
[C---:B------:R-:W-:Y:S01]  /*31410*/  IMAD R4, R9.reuse, c[0x0][0x198], RZ ;  /* 0x0000660009047a24 */ /* 0x040fe200078e02ff */
[----:B------:R-:W-:Y:S01]  /*31420*/  ISETP.LT.AND P3, PT, R9, c[0x0][0x17c], !P0 ;  /* 0x00005f0009007a0c */ /* 0x000fe20004761270 */
[C---:B----4-:R-:W-:Y:S01]  /*31430*/  IMAD R14, R8.reuse, c[0x0][0x198], RZ ;  /* 0x00006600080e7a24 */ /* 0x050fe200078e02ff */
[----:B------:R-:W-:Y:S01]  /*31440*/  LEA R10, P5, R5, R2, 0x2 ;  /* 0x00000002050a7211 */ /* 0x000fe200078a10ff */
[----:B------:R-:W-:Y:S01]  /*31450*/  @P1 STG.E [R6.64], R19 ;  /* 0x0000001306001986 */ /* 0x000fe2000c10190e */
[----:B------:R-:W-:-:S02]  /*31460*/  ISETP.LT.AND P1, PT, R8, c[0x0][0x17c], !P0 ;  /* 0x00005f0008007a0c */ /* 0x000fc40004721270 */
[C---:B------:R-:W-:Y:S02]  /*31470*/  LEA R8, P6, R4.reuse, R2, 0x2 ;  /* 0x0000000204087211 */ /* 0x040fe400078c10ff */
[-C--:B------:R-:W-:Y:S02]  /*31480*/  LEA.HI.X.SX32 R11, R5, R0.reuse, 0x2, P5 ;  /* 0x00000000050b7211 */ /* 0x080fe400028f16ff */
[----:B------:R-:W-:Y:S02]  /*31490*/  LEA.HI.X.SX32 R9, R4, R0, 0x2, P6 ;  /* 0x0000000004097211 */ /* 0x000fe400030f16ff */
[C---:B------:R-:W-:Y:S01]  /*314a0*/  ISETP.LT.AND P5, PT, R12.reuse, c[0x0][0x17c], !P0 ;  /* 0x00005f000c007a0c */ /* 0x040fe200047a1270 */
[----:B------:R-:W-:Y:S01]  /*314b0*/  IMAD R12, R12, c[0x0][0x198], RZ ;  /* 0x000066000c0c7a24 */ /* 0x000fe200078e02ff */
[----:B------:R1:W-:Y:S01]  /*314c0*/  @P4 STG.E [R10.64], R16 ;  /* 0x000000100a004986 */ /* 0x0003e2000c10190e */
[----:B------:R-:W-:-:S03]  /*314d0*/  LEA R20, P4, R14, R2, 0x2 ;  /* 0x000000020e147211 */ /* 0x000fc600078810ff */
[----:B------:R-:W-:Y:S01]  /*314e0*/  @P3 STG.E [R8.64], R15 ;  /* 0x0000000f08003986 */ /* 0x000fe2000c10190e */
[----:B------:R-:W-:-:S03]  /*314f0*/  ISETP.LT.AND P3, PT, R13, c[0x0][0x17c], !P0 ;  /* 0x00005f000d007a0c */ /* 0x000fc60004761270 */
[----:B------:R3:W-:Y:S01]  /*31500*/  STL [R1+0x7c0], R29 ;  /* 0x0007c01d01007387 */ /* 0x0007e20000100800 */
[----:B-1----:R-:W-:Y:S01]  /*31510*/  IMAD R16, R13, c[0x0][0x198], RZ ;  /* 0x000066000d107a24 */ /* 0x002fe200078e02ff */
[----:B------:R-:W-:Y:S01]  /*31520*/  LEA.HI.X.SX32 R21, R14, R0, 0x2, P4 ;  /* 0x000000000e157211 */ /* 0x000fe200020f16ff */
[----:B------:R-:W-:Y:S01]  /*31530*/  IMAD R25, R17, c[0x0][0x198], RZ ;  /* 0x0000660011197a24 */ /* 0x000fe200078e02ff */
[----:B------:R-:W1:Y:S01]  /*31540*/  LDS.128 R4, [R3+0x5800] ;  /* 0x0058000003047984 */ /* 0x000e620000000c00 */
[----:B---3--:R-:W-:Y:S01]  /*31550*/  IMAD.MOV.U32 R29, RZ, RZ, R18 ;  /* 0x000000ffff1d7224 */ /* 0x008fe200078e0012 */
[-C--:B------:R-:W-:Y:S01]  /*31560*/  LEA R18, P6, R12, R2.reuse, 0x2 ;  /* 0x000000020c127211 */ /* 0x080fe200078c10ff */
[----:B------:R-:W-:Y:S01]  /*31570*/  IMAD R28, R22, c[0x0][0x198], RZ ;  /* 0x00006600161c7a24 */ /* 0x000fe200078e02ff */
[----:B------:R-:W-:Y:S01]  /*31580*/  LEA R26, P4, R16, R2, 0x2 ;  /* 0x00000002101a7211 */ /* 0x000fe200078810ff */
[----:B------:R-:W3:Y:S01]  /*31590*/  LDS.128 R8, [R3+0x6000] ;  /* 0x0060000003087984 */ /* 0x000ee20000000c00 */
[----:B------:R-:W-:-:S02]  /*315a0*/  LEA.HI.X.SX32 R19, R12, R0, 0x2, P6 ;  /* 0x000000000c137211 */ /* 0x000fc400030f16ff */
[----:B------:R-:W-:Y:S01]  /*315b0*/  LEA.HI.X.SX32 R27, R16, R0, 0x2, P4 ;  /* 0x00000000101b7211 */ /* 0x000fe200020f16ff */
[----:B------:R-:W4:Y:S01]  /*315c0*/  LDS.128 R12, [R3+0x6800] ;  /* 0x00680000030c7984 */ /* 0x000f220000000c00 */
[----:B------:R-:W-:-:S03]  /*315d0*/  ISETP.LT.AND P4, PT, R22, c[0x0][0x17c], !P0 ;  /* 0x00005f0016007a0c */ /* 0x000fc60004781270 */
[----:B--2---:R-:W-:Y:S01]  /*315e0*/  @P1 STG.E [R20.64], R24 ;  /* 0x0000001814001986 */ /* 0x004fe2000c10190e */
[----:B------:R-:W-:-:S03]  /*315f0*/  ISETP.LT.AND P1, PT, R17, c[0x0][0x17c], !P0 ;  /* 0x00005f0011007a0c */ /* 0x000fc60004721270 */
[----:B------:R-:W-:Y:S04]  /*31600*/  @P5 STG.E [R18.64], R23 ;  /* 0x0000001712005986 */ /* 0x000fe8000c10190e */
[----:B------:R-:W2:Y:S04]  /*31610*/  LDS.128 R16, [R3+0x7000] ;  /* 0x0070000003107984 */ /* 0x000ea80000000c00 */
[----:B------:R1:W2:Y:S04]  /*31620*/  LDS.128 R20, [R3+0x7800] ;  /* 0x0078000003147984 */ /* 0x0002a80000000c00 */
[----:B------:R3:W-:Y:S04]  /*31630*/  @P3 STG.E [R26.64], R29 ;  /* 0x0000001d1a003986 */ /* 0x0007e8000c10190e */
[----:B-1----:R-:W2:Y:S04]  /*31640*/  LDL.LU R3, [R1+0xb0] ;  /* 0x0000b00001037983 */ /* 0x002ea80000300800 */
[----:B---3--:R-:W3:Y:S04]  /*31650*/  LDL.LU R29, [R1+0x7c0] ;  /* 0x0007c000011d7983 */ /* 0x008ee80000300800 */
[----:B------:R-:W4:Y:S01]  /*31660*/  LDL R27, [R1+0xb4] ;  /* 0x0000b400011b7983 */ /* 0x000f220000100800 */
[----:B------:R-:W-:-:S02]  /*31670*/  LEA R24, P6, R25, R2, 0x2 ;  /* 0x0000000219187211 */ /* 0x000fc400078c10ff */
[C---:B------:R-:W-:Y:S02]  /*31680*/  LEA R26, P5, R28.reuse, R2, 0x2 ;  /* 0x000000021c1a7211 */ /* 0x040fe400078a10ff */
[-C--:B------:R-:W-:Y:S02]  /*31690*/  LEA.HI.X.SX32 R25, R25, R0.reuse, 0x2, P6 ;  /* 0x0000000019197211 */ /* 0x080fe400030f16ff */
[C---:B--2---:R-:W-:Y:S01]  /*316a0*/  ISETP.LT.AND P3, PT, R3.reuse, c[0x0][0x17c], !P0 ;  /* 0x00005f0003007a0c */ /* 0x044fe20004761270 */
[----:B------:R-:W-:Y:S02]  /*316b0*/  IMAD R3, R3, c[0x0][0x198], RZ ;  /* 0x0000660003037a24 */ /* 0x000fe400078e02ff */
[----:B---3--:R1:W-:Y:S01]  /*316c0*/  @P1 STG.E [R24.64], R29 ;  /* 0x0000001d18001986 */ /* 0x0083e2000c10190e */
[----:B----4-:R-:W-:Y:S02]  /*316d0*/  ISETP.LT.AND P6, PT, R27, c[0x0][0x17c], !P0 ;  /* 0x00005f001b007a0c */ /* 0x010fe400047c1270 */
[----:B------:R-:W-:-:S02]  /*316e0*/  LEA.HI.X.SX32 R27, R28, R0, 0x2, P5 ;  /* 0x000000001c1b7211 */ /* 0x000fc400028f16ff */
[----:B------:R-:W2:Y:S01]  /*316f0*/  LDL.LU R28, [R1+0xb4] ;  /* 0x0000b400011c7983 */ /* 0x000ea20000300800 */
[----:B-1----:R-:W-:-:S03]  /*31700*/  LEA R24, P1, R3, R2, 0x2 ;  /* 0x0000000203187211 */ /* 0x002fc600078210ff */
[----:B------:R-:W3:Y:S04]  /*31710*/  LDL.LU R29, [R1+0x7bc] ;  /* 0x0007bc00011d7983 */ /* 0x000ee80000300800 */
[----:B------:R1:W-:Y:S01]  /*31720*/  @P4 STG.E [R26.64], R4 ;  /* 0x000000041a004986 */ /* 0x0003e2000c10190e */
[----:B------:R-:W-:-:S03]  /*31730*/  LEA.HI.X.SX32 R25, R3, R0, 0x2, P1 ;  /* 0x0000000003197211 */ /* 0x000fc600008f16ff */
[----:B-1----:R-:W4:Y:S04]  /*31740*/  LDL.LU R4, [R1+0xbc] ;  /* 0x0000bc0001047983 */ /* 0x002f280000300800 */
[----:B------:R-:W3:Y:S04]  /*31750*/  LDL.LU R27, [R1+0xb8] ;  /* 0x0000b800011b7983 */ /* 0x000ee80000300800 */
[----:B------:R-:W4:Y:S04]  /*31760*/  LDL.LU R3, [R1+0xc4] ;  /* 0x0000c40001037983 */ /* 0x000f280000300800 */
[----:B------:R1:W-:Y:S04]  /*31770*/  @P3 STG.E [R24.64], R8 ;  /* 0x0000000818003986 */ /* 0x0003e8000c10190e */
[----:B-1----:R-:W4:Y:S01]  /*31780*/  LDL R8, [R1+0xc0] ;  /* 0x0000c00001087983 */ /* 0x002f220000100800 */
[----:B--2---:R-:W-:-:S05]  /*31790*/  IMAD R28, R28, c[0x0][0x198], RZ ;  /* 0x000066001c1c7a24 */ /* 0x004fca00078e02ff */
[C---:B------:R-:W-:Y:S02]  /*317a0*/  LEA R26, P5, R28.reuse, R2, 0x2 ;  /* 0x000000021c1a7211 */ /* 0x040fe400078a10ff */
[----:B---3--:R-:W-:Y:S02]  /*317b0*/  ISETP.LT.AND P4, PT, R27, c[0x0][0x17c], !P0 ;  /* 0x00005f001b007a0c */ /* 0x008fe40004781270 */
[----:B----4-:R-:W-:Y:S01]  /*317c0*/  ISETP.LT.AND P1, PT, R3, c[0x0][0x17c], !P0 ;  /* 0x00005f0003007a0c */ /* 0x010fe20004721270 */
[----:B------:R-:W-:Y:S01]  /*317d0*/  IMAD R3, R27, c[0x0][0x198], RZ ;  /* 0x000066001b037a24 */ /* 0x000fe200078e02ff */
[----:B------:R-:W-:-:S05]  /*317e0*/  LEA.HI.X.SX32 R27, R28, R0, 0x2, P5 ;  /* 0x000000001c1b7211 */ /* 0x000fca00028f16ff */
[----:B------:R1:W-:Y:S04]  /*317f0*/  @P6 STG.E [R26.64], R12 ;  /* 0x0000000c1a006986 */ /* 0x0003e8000c10190e */
[----:B-1----:R-:W2:Y:S01]  /*31800*/  LDL.LU R12, [R1+0xc8] ;  /* 0x0000c800010c7983 */ /* 0x002ea20000300800 */
[C---:B------:R-:W-:Y:S01]  /*31810*/  ISETP.LT.AND P5, PT, R4.reuse, c[0x0][0x17c], !P0 ;  /* 0x00005f0004007a0c */ /* 0x040fe200047a1270 */
[----:B------:R-:W-:Y:S01]  /*31820*/  IMAD R4, R4, c[0x0][0x198], RZ ;  /* 0x0000660004047a24 */ /* 0x000fe200078e02ff */
[CC--:B------:R-:W-:Y:S02]  /*31830*/  LEA R24, P3, R3.reuse, R2.reuse, 0x2 ;  /* 0x0000000203187211 */ /* 0x0c0fe400078610ff */
[----:B------:R-:W-:Y:S02]  /*31840*/  IADD3 R8, R8, 0x88, RZ ;  /* 0x0000008808087810 */ /* 0x000fe40007ffe0ff */
[----:B------:R-:W-:Y:S01]  /*31850*/  LEA R26, P6, R4, R2, 0x2 ;  /* 0x00000002041a7211 */ /* 0x000fe200078c10ff */
[----:B------:R-:W-:Y:S01]  /*31860*/  IMAD.MOV.U32 R28, RZ, RZ, c[0x0][0x198] ;  /* 0x00006600ff1c7624 */ /* 0x000fe200078e00ff */
[----:B------:R-:W-:-:S02]  /*31870*/  LEA.HI.X.SX32 R25, R3, R0, 0x2, P3 ;  /* 0x0000000003197211 */ /* 0x000fc400018f16ff */
[----:B------:R-:W-:Y:S01]  /*31880*/  LEA.HI.X.SX32 R27, R4, R0, 0x2, P6 ;  /* 0x00000000041b7211 */ /* 0x000fe200030f16ff */
[----:B------:R-:W-:Y:S02]  /*31890*/  IMAD R4, R8, c[0x0][0x198], RZ ;  /* 0x0000660008047a24 */ /* 0x000fe400078e02ff */
[----:B------:R-:W-:Y:S01]  /*318a0*/  IMAD R3, R28, 0x80, R29 ;  /* 0x000000801c037824 */ /* 0x000fe200078e021d */
[----:B------:R-:W-:Y:S01]  /*318b0*/  @P4 STG.E [R24.64], R16 ;  /* 0x0000001018004986 */ /* 0x000fe2000c10190e */
[----:B------:R-:W-:-:S03]  /*318c0*/  ISETP.LT.AND P6, PT, R8, c[0x0][0x17c], !P0 ;  /* 0x00005f0008007a0c */ /* 0x000fc600047c1270 */
[----:B------:R1:W-:Y:S02]  /*318d0*/  @P5 STG.E [R26.64], R20 ;  /* 0x000000141a005986 */ /* 0x0003e4000c10190e */
[----:B-1----:R-:W-:-:S04]  /*318e0*/  LEA R26, P5, R4, R2, 0x2 ;  /* 0x00000002041a7211 */ /* 0x002fc800078a10ff */
[----:B------:R-:W-:Y:S02]  /*318f0*/  LEA.HI.X.SX32 R27, R4, R0, 0x2, P5 ;  /* 0x00000000041b7211 */ /* 0x000fe400028f16ff */
[----:B--2---:R-:W-:Y:S02]  /*31900*/  ISETP.LT.AND P3, PT, R12, c[0x0][0x17c], !P0 ;  /* 0x00005f000c007a0c */ /* 0x004fe40004761270 */
[----:B------:R-:W2:Y:S04]  /*31910*/  LDL.LU R12, [R1+0x94] ;  /* 0x00009400010c7983 */ /* 0x000ea80000300800 */
[----:B------:R-:W3:Y:S04]  /*31920*/  LDL.LU R29, [R1+0xc0] ;  /* 0x0000c000011d7983 */ /* 0x000ee80000300800 */
[----:B------:R-:W4:Y:S04]  /*31930*/  LDL.LU R16, [R1+0xa4] ;  /* 0x0000a40001107983 */ /* 0x000f280000300800 */
[----:B------:R-:W2:Y:S04]  /*31940*/  LDL.LU R8, [R1+0xcc] ;  /* 0x0000cc0001087983 */ /* 0x000ea80000300800 */
[----:B------:R-:W4:Y:S04]  /*31950*/  LDL.LU R20, [R1+0x44] ;  /* 0x0000440001147983 */ /* 0x000f280000300800 */
[----:B------:R-:W4:Y:S01]  /*31960*/  LDL.LU R4, [R1+0x54] ;  /* 0x0000540001047983 */ /* 0x000f220000300800 */
[----:B------:R-:W-:-:S04]  /*31970*/  LEA R24, P4, R3, R2, 0x2 ;  /* 0x0000000203187211 */ /* 0x000fc800078810ff */
[----:B------:R-:W-:Y:S02]  /*31980*/  LEA.HI.X.SX32 R25, R3, R0, 0x2, P4 ;  /* 0x0000000003197211 */ /* 0x000fe400020f16ff */
[----:B--2---:R-:W-:Y:S02]  /*31990*/  ISETP.LT.AND P4, PT, R8, c[0x0][0x17c], !P0 ;  /* 0x00005f0008007a0c */ /* 0x004fe40004781270 */
[----:B---3--:R-:W-:Y:S01]  /*319a0*/  IADD3 R8, R29, 0x98, RZ ;  /* 0x000000981d087810 */ /* 0x008fe20007ffe0ff */
[----:B----4-:R1:W-:Y:S03]  /*319b0*/  @P3 STG.E [R24.64], R4 ;  /* 0x0000000418003986 */ /* 0x0103e6000c10190e */
[C---:B------:R-:W-:Y:S01]  /*319c0*/  ISETP.LT.AND P5, PT, R8.reuse, c[0x0][0x17c], !P0 ;  /* 0x00005f0008007a0c */ /* 0x040fe200047a1270 */
[----:B------:R2:W-:Y:S01]  /*319d0*/  @P6 STG.E [R26.64], R20 ;  /* 0x000000141a006986 */ /* 0x0005e2000c10190e */
[----:B-1----:R-:W-:-:S03]  /*319e0*/  IMAD R4, R8, c[0x0][0x198], RZ ;  /* 0x0000660008047a24 */ /* 0x002fc600078e02ff */
[----:B------:R-:W3:Y:S02]  /*319f0*/  LDL.LU R8, [R1+0xd0] ;  /* 0x0000d00001087983 */ /* 0x000ee40000300800 */
[C---:B--2---:R-:W-:Y:S02]  /*31a00*/  LEA R26, P6, R4.reuse, R2, 0x2 ;  /* 0x00000002041a7211 */ /* 0x044fe400078c10ff */
[----:B------:R-:W2:Y:S02]  /*31a10*/  LDL.LU R20, [R1+0x64] ;  /* 0x0000640001147983 */ /* 0x000ea40000300800 */
[----:B------:R-:W-:Y:S02]  /*31a20*/  LEA.HI.X.SX32 R27, R4, R0, 0x2, P6 ;  /* 0x00000000041b7211 */ /* 0x000fe400030f16ff */
[----:B------:R-:W4:Y:S01]  /*31a30*/  LDL.LU R4, [R1+0x84] ;  /* 0x0000840001047983 */ /* 0x000f220000300800 */
[----:B------:R-:W-:-:S05]  /*31a40*/  IMAD R3, R28, 0x10, R3 ;  /* 0x000000101c037824 */ /* 0x000fca00078e0203 */
[----:B------:R-:W-:-:S04]  /*31a50*/  LEA R24, P3, R3, R2, 0x2 ;  /* 0x0000000203187211 */ /* 0x000fc800078610ff */
[----:B------:R-:W-:Y:S02]  /*31a60*/  LEA.HI.X.SX32 R25, R3, R0, 0x2, P3 ;  /* 0x0000000003197211 */ /* 0x000fe400018f16ff */
[----:B---3--:R-:W-:Y:S02]  /*31a70*/  ISETP.LT.AND P3, PT, R8, c[0x0][0x17c], !P0 ;  /* 0x00005f0008007a0c */ /* 0x008fe40004761270 */
[----:B------:R-:W-:-:S04]  /*31a80*/  IADD3 R8, R29, 0xa8, RZ ;  /* 0x000000a81d087810 */ /* 0x000fc80007ffe0ff */
[C---:B------:R-:W-:Y:S01]  /*31a90*/  ISETP.LT.AND P6, PT, R8.reuse, c[0x0][0x17c], !P0 ;  /* 0x00005f0008007a0c */ /* 0x040fe200047c1270 */
[----:B----4-:R1:W-:Y:S02]  /*31aa0*/  @P4 STG.E [R24.64], R4 ;  /* 0x0000000418004986 */ /* 0x0103e4000c10190e */
[----:B-1----:R-:W-:Y:S02]  /*31ab0*/  IMAD R4, R8, c[0x0][0x198], RZ ;  /* 0x0000660008047a24 */ /* 0x002fe400078e02ff */
[----:B------:R-:W3:Y:S01]  /*31ac0*/  LDL.LU R8, [R1+0xd4] ;  /* 0x0000d40001087983 */ /* 0x000ee20000300800 */
[----:B------:R-:W-:-:S05]  /*31ad0*/  IMAD R3, R28, 0x10, R3 ;  /* 0x000000101c037824 */ /* 0x000fca00078e0203 */
[C---:B------:R-:W-:Y:S01]  /*31ae0*/  LEA R24, P4, R3.reuse, R2, 0x2 ;  /* 0x0000000203187211 */ /* 0x040fe200078810ff */
[----:B------:R1:W-:Y:S03]  /*31af0*/  @P5 STG.E [R26.64], R16 ;  /* 0x000000101a005986 */ /* 0x0003e6000c10190e */
[----:B------:R-:W-:-:S05]  /*31b00*/  LEA.HI.X.SX32 R25, R3, R0, 0x2, P4 ;  /* 0x0000000003197211 */ /* 0x000fca00020f16ff */
[----:B------:R4:W-:Y:S01]  /*31b10*/  @P3 STG.E [R24.64], R12 ;  /* 0x0000000c18003986 */ /* 0x0009e2000c10190e */
[----:B-1----:R-:W-:-:S03]  /*31b20*/  LEA R26, P5, R4, R2, 0x2 ;  /* 0x00000002041a7211 */ /* 0x002fc600078a10ff */
[----:B------:R-:W2:Y:S01]  /*31b30*/  LDL.LU R16, [R1+0x24] ;  /* 0x0000240001107983 */ /* 0x000ea20000300800 */
[----:B------:R-:W-:-:S03]  /*31b40*/  LEA.HI.X.SX32 R27, R4, R0, 0x2, P5 ;  /* 0x00000000041b7211 */ /* 0x000fc600028f16ff */
[----:B----4-:R-:W4:Y:S01]  /*31b50*/  LDL.LU R12, [R1+0xe0] ;  /* 0x0000e000010c7983 */ /* 0x010f220000300800 */
[----:B---3--:R-:W-:Y:S02]  /*31b60*/  ISETP.LT.AND P4, PT, R8, c[0x0][0x17c], !P0 ;  /* 0x00005f0008007a0c */ /* 0x008fe40004781270 */
[----:B------:R-:W-:-:S04]  /*31b70*/  IADD3 R8, R29, 0xb8, RZ ;  /* 0x000000b81d087810 */ /* 0x000fc80007ffe0ff */
[C---:B------:R-:W-:Y:S01]  /*31b80*/  ISETP.LT.AND P5, PT, R8.reuse, c[0x0][0x17c], !P0 ;  /* 0x00005f0008007a0c */ /* 0x040fe200047a1270 */
[----:B------:R-:W-:Y:S02]  /*31b90*/  IMAD R4, R8, c[0x0][0x198], RZ ;  /* 0x0000660008047a24 */ /* 0x000fe400078e02ff */
[----:B------:R-:W3:Y:S04]  /*31ba0*/  LDL.LU R8, [R1+0xd8] ;  /* 0x0000d80001087983 */ /* 0x000ee80000300800 */
[----:B------:R-:W2:Y:S01]  /*31bb0*/  LDL.LU R25, [R1+0x74] ;  /* 0x0000740001197983 */ /* 0x000ea20000300800 */
[----:B------:R-:W-:-:S05]  /*31bc0*/  IMAD R3, R28, 0x10, R3 ;  /* 0x000000101c037824 */ /* 0x000fca00078e0203 */
[C---:B------:R-:W-:Y:S01]  /*31bd0*/  LEA R24, P3, R3.reuse, R2, 0x2 ;  /* 0x0000000203187211 */ /* 0x040fe200078610ff */
[----:B--2---:R1:W-:Y:S03]  /*31be0*/  @P6 STG.E [R26.64], R25 ;  /* 0x000000191a006986 */ /* 0x0043e6000c10190e */
[----:B-1----:R-:W-:Y:S02]  /*31bf0*/  LEA.HI.X.SX32 R25, R3, R0, 0x2, P3 ;  /* 0x0000000003197211 */ /* 0x002fe400018f16ff */
[----:B---3--:R-:W-:Y:S02]  /*31c00*/  ISETP.LT.AND P3, PT, R8, c[0x0][0x17c], !P0 ;  /* 0x00005f0008007a0c */ /* 0x008fe40004761270 */
[C---:B------:R-:W-:Y:S02]  /*31c10*/  LEA R26, P6, R4.reuse, R2, 0x2 ;  /* 0x00000002041a7211 */ /* 0x040fe400078c10ff */
[----:B------:R-:W-:Y:S01]  /*31c20*/  IADD3 R8, R29, 0xc8, RZ ;  /* 0x000000c81d087810 */ /* 0x000fe20007ffe0ff */
[----:B------:R1:W-:Y:S01]  /*31c30*/  @P4 STG.E [R24.64], R20 ;  /* 0x0000001418004986 */ /* 0x0003e2000c10190e */
[----:B------:R-:W-:-:S02]  /*31c40*/  LEA.HI.X.SX32 R27, R4, R0, 0x2, P6 ;  /* 0x00000000041b7211 */ /* 0x000fc400030f16ff */
[C---:B------:R-:W-:Y:S01]  /*31c50*/  ISETP.LT.AND P6, PT, R8.reuse, c[0x0][0x17c], !P0 ;  /* 0x00005f0008007a0c */ /* 0x040fe200047c1270 */
[----:B------:R-:W-:Y:S01]  /*31c60*/  IMAD R4, R8, c[0x0][0x198], RZ ;  /* 0x0000660008047a24 */ /* 0x000fe200078e02ff */
[----:B-1----:R-:W2:Y:S04]  /*31c70*/  LDL.LU R20, [R1+0xe4] ;  /* 0x0000e40001147983 */ /* 0x002ea80000300800 */
        /* <DEDUP_REMOVED lines=17> */
[CC--:B------:R-:W-:Y:S01]  /*31d90*/  LEA R24, P5, R3.reuse, R2.reuse, 0x2 ;  /* 0x0000000203187211 */ /* 0x0c0fe200078a10ff */
[----:B--2---:R1:W-:Y:S02]  /*31da0*/  @P6 STG.E [R26.64], R25 ;  /* 0x000000191a006986 */ /* 0x0043e4000c10190e */
[----:B-1----:R-:W-:Y:S02]  /*31db0*/  LEA R26, P6, R4, R2, 0x2 ;  /* 0x00000002041a7211 */ /* 0x002fe400078c10ff */
[-C--:B------:R-:W-:Y:S01]  /*31dc0*/  LEA.HI.X.SX32 R25, R3, R0.reuse, 0x2, P5 ;  /* 0x0000000003197211 */ /* 0x080fe200028f16ff */
[----:B------:R-:W-:Y:S01]  /*31dd0*/  IMAD R3, R28, 0x10, R3 ;  /* 0x000000101c037824 */ /* 0x000fe200078e0203 */
[----:B----4-:R-:W-:Y:S02]  /*31de0*/  ISETP.LT.AND P5, PT, R12, c[0x0][0x17c], !P0 ;  /* 0x00005f000c007a0c */ /* 0x010fe400047a1270 */
[----:B------:R-:W-:Y:S02]  /*31df0*/  IADD3 R12, R29, 0xe8, RZ ;  /* 0x000000e81d0c7810 */ /* 0x000fe40007ffe0ff */
[----:B------:R-:W-:Y:S01]  /*31e00*/  LEA.HI.X.SX32 R27, R4, R0, 0x2, P6 ;  /* 0x00000000041b7211 */ /* 0x000fe200030f16ff */
[----:B---3--:R1:W-:Y:S01]  /*31e10*/  @P4 STG.E [R24.64], R8 ;  /* 0x0000000818004986 */ /* 0x0083e2000c10190e */
[----:B------:R-:W-:-:S02]  /*31e20*/  LEA R4, P6, R3, R2, 0x2 ;  /* 0x0000000203047211 */ /* 0x000fc400078c10ff */
[C---:B------:R-:W-:Y:S01]  /*31e30*/  ISETP.LT.AND P4, PT, R12.reuse, c[0x0][0x17c], !P0 ;  /* 0x00005f000c007a0c */ /* 0x040fe20004781270 */
[----:B------:R2:W-:Y:S01]  /*31e40*/  @P3 STG.E [R26.64], R5 ;  /* 0x000000051a003986 */ /* 0x0005e2000c10190e */
[----:B-1----:R-:W-:Y:S01]  /*31e50*/  IMAD R8, R12, c[0x0][0x198], RZ ;  /* 0x000066000c087a24 */ /* 0x002fe200078e02ff */
[----:B--2---:R-:W-:Y:S01]  /*31e60*/  LEA.HI.X.SX32 R5, R3, R0, 0x2, P6 ;  /* 0x0000000003057211 */ /* 0x004fe200030f16ff */
[----:B------:R-:W-:-:S03]  /*31e70*/  IMAD R3, R28, 0x10, R3 ;  /* 0x000000101c037824 */ /* 0x000fc600078e0203 */
[----:B------:R-:W-:Y:S01]  /*31e80*/  LEA R24, P3, R8, R2, 0x2 ;  /* 0x0000000208187211 */ /* 0x000fe200078610ff */
[----:B------:R-:W2:Y:S01]  /*31e90*/  LDL.LU R27, [R1+0xec] ;  /* 0x0000ec00011b7983 */ /* 0x000ea20000300800 */
[----:B------:R-:W-:Y:S02]  /*31ea0*/  ISETP.LT.AND P6, PT, R20, c[0x0][0x17c], !P0 ;  /* 0x00005f0014007a0c */ /* 0x000fe400047c1270 */
[----:B------:R-:W-:Y:S01]  /*31eb0*/  LEA.HI.X.SX32 R25, R8, R0, 0x2, P3 ;  /* 0x0000000008197211 */ /* 0x000fe200018f16ff */
[----:B------:R1:W-:Y:S04]  /*31ec0*/  @P5 STG.E [R4.64], R9 ;  /* 0x0000000904005986 */ /* 0x0003e8000c10190e */
[----:B------:R-:W3:Y:S01]  /*31ed0*/  LDL.LU R20, [R1+0x58] ;  /* 0x0000580001147983 */ /* 0x000ee20000300800 */
[----:B-1----:R-:W-:-:S03]  /*31ee0*/  LEA R4, P5, R3, R2, 0x2 ;  /* 0x0000000203047211 */ /* 0x002fc600078a10ff */
[----:B------:R1:W-:Y:S01]  /*31ef0*/  @P4 STG.E [R24.64], R13 ;  /* 0x0000000d18004986 */ /* 0x0003e2000c10190e */
[----:B------:R-:W-:Y:S02]  /*31f00*/  LEA.HI.X.SX32 R5, R3, R0, 0x2, P5 ;  /* 0x0000000003057211 */ /* 0x000fe400028f16ff */
[----:B------:R-:W-:-:S03]  /*31f10*/  ISETP.LT.AND P5, PT, R16, c[0x0][0x17c], !P0 ;  /* 0x00005f0010007a0c */ /* 0x000fc600047a1270 */
[----:B------:R4:W-:Y:S04]  /*31f20*/  @P6 STG.E [R4.64], R17 ;  /* 0x0000001104006986 */ /* 0x0009e8000c10190e */
[----:B-1----:R-:W3:Y:S04]  /*31f30*/  LDL.LU R24, [R1+0xf0] ;  /* 0x0000f00001187983 */ /* 0x002ee80000300800 */
[----:B------:R-:W3:Y:S04]  /*31f40*/  LDL.LU R25, [R1+0x88] ;  /* 0x0000880001197983 */ /* 0x000ee80000300800 */
[----:B------:R-:W3:Y:S04]  /*31f50*/  LDL.LU R16, [R1+0xa8] ;  /* 0x0000a80001107983 */ /* 0x000ee80000300800 */
[----:B------:R-:W3:Y:S04]  /*31f60*/  LDL.LU R26, [R1+0xf4] ;  /* 0x0000f400011a7983 */ /* 0x000ee80000300800 */
[----:B----4-:R-:W4:Y:S01]  /*31f70*/  LDL.LU R17, [R1+0x48] ;  /* 0x0000480001117983 */ /* 0x010f220000300800 */
[----:B------:R-:W-:Y:S01]  /*31f80*/  IADD3 R12, R29, 0xf8, RZ ;  /* 0x000000f81d0c7810 */ /* 0x000fe20007ffe0ff */
[----:B------:R-:W-:-:S03]  /*31f90*/  IMAD R3, R28, 0x10, R3 ;  /* 0x000000101c037824 */ /* 0x000fc600078e0203 */
[C---:B------:R-:W-:Y:S01]  /*31fa0*/  ISETP.LT.AND P3, PT, R12.reuse, c[0x0][0x17c], !P0 ;  /* 0x00005f000c007a0c */ /* 0x040fe20004761270 */
[----:B------:R-:W-:Y:S01]  /*31fb0*/  IMAD R9, R12, c[0x0][0x198], RZ ;  /* 0x000066000c097a24 */ /* 0x000fe200078e02ff */
[----:B------:R-:W-:-:S04]  /*31fc0*/  IADD3 R13, R29, 0x108, RZ ;  /* 0x000001081d0d7810 */ /* 0x000fc80007ffe0ff */
[-C--:B------:R-:W-:Y:S02]  /*31fd0*/  LEA R8, P4, R9, R2.reuse, 0x2 ;  /* 0x0000000209087211 */ /* 0x080fe400078810ff */
[----:B------:R-:W-:Y:S01]  /*31fe0*/  LEA R4, P6, R3, R2, 0x2 ;  /* 0x0000000203047211 */ /* 0x000fe200078c10ff */
[----:B------:R-:W-:Y:S01]  /*31ff0*/  IMAD R12, R13, c[0x0][0x198], RZ ;  /* 0x000066000d0c7a24 */ /* 0x000fe200078e02ff */
[-C--:B------:R-:W-:Y:S02]  /*32000*/  LEA.HI.X.SX32 R9, R9, R0.reuse, 0x2, P4 ;  /* 0x0000000009097211 */ /* 0x080fe400020f16ff */
[----:B------:R-:W-:Y:S02]  /*32010*/  ISETP.LT.AND P4, PT, R13, c[0x0][0x17c], !P0 ;  /* 0x00005f000d007a0c */ /* 0x000fe40004781270 */
[----:B------:R-:W-:Y:S01]  /*32020*/  LEA.HI.X.SX32 R5, R3, R0, 0x2, P6 ;  /* 0x0000000003057211 */ /* 0x000fe200030f16ff */
[----:B------:R1:W-:Y:S01]  /*32030*/  @P3 STG.E [R8.64], R21 ;  /* 0x0000001508003986 */ /* 0x0003e2000c10190e */
[----:B------:R-:W-:Y:S01]  /*32040*/  IADD3 R13, R29, 0x118, RZ ;  /* 0x000001181d0d7810 */ /* 0x000fe20007ffe0ff */
[----:B------:R-:W-:Y:S01]  /*32050*/  IMAD R3, R28, 0x10, R3 ;  /* 0x000000101c037824 */ /* 0x000fe200078e0203 */
[----:B-1----:R-:W-:-:S04]  /*32060*/  LEA R8, P3, R12, R2, 0x2 ;  /* 0x000000020c087211 */ /* 0x002fc800078610ff */
[----:B------:R-:W-:Y:S01]  /*32070*/  LEA.HI.X.SX32 R9, R12, R0, 0x2, P3 ;  /* 0x000000000c097211 */ /* 0x000fe200018f16ff */
[C---:B------:R-:W-:Y:S01]  /*32080*/  IMAD R12, R13.reuse, c[0x0][0x198], RZ ;  /* 0x000066000d0c7a24 */ /* 0x040fe200078e02ff */
[----:B------:R-:W-:Y:S02]  /*32090*/  ISETP.LT.AND P3, PT, R13, c[0x0][0x17c], !P0 ;  /* 0x00005f000d007a0c */ /* 0x000fe40004761270 */
[----:B--2---:R-:W-:Y:S02]  /*320a0*/  ISETP.LT.AND P6, PT, R27, c[0x0][0x17c], !P0 ;  /* 0x00005f001b007a0c */ /* 0x004fe400047c1270 */
[----:B------:R-:W2:Y:S04]  /*320b0*/  LDL.LU R27, [R1+0x98] ;  /* 0x00009800011b7983 */ /* 0x000ea80000300800 */
[----:B---3--:R1:W-:Y:S04]  /*320c0*/  @P5 STG.E [R4.64], R20 ;  /* 0x0000001404005986 */ /* 0x0083e8000c10190e */
[----:B-1----:R-:W3:Y:S01]  /*320d0*/  LDL.LU R20, [R1+0x78] ;  /* 0x0000780001147983 */ /* 0x002ee20000300800 */
[----:B------:R-:W-:-:S03]  /*320e0*/  LEA R4, P5, R3, R2, 0x2 ;  /* 0x0000000203047211 */ /* 0x000fc600078a10ff */
[----:B------:R-:W3:Y:S01]  /*320f0*/  LDL.LU R21, [R1+0xf8] ;  /* 0x0000f80001157983 */ /* 0x000ee20000300800 */
[----:B------:R-:W-:Y:S02]  /*32100*/  LEA.HI.X.SX32 R5, R3, R0, 0x2, P5 ;  /* 0x0000000003057211 */ /* 0x000fe400028f16ff */
[----:B------:R-:W-:Y:S01]  /*32110*/  ISETP.LT.AND P5, PT, R24, c[0x0][0x17c], !P0 ;  /* 0x00005f0018007a0c */ /* 0x000fe200047a1270 */
[----:B----4-:R1:W-:Y:S04]  /*32120*/  @P4 STG.E [R8.64], R17 ;  /* 0x0000001108004986 */ /* 0x0103e8000c10190e */
[----:B------:R4:W-:Y:S01]  /*32130*/  @P6 STG.E [R4.64], R25 ;  /* 0x0000001904006986 */ /* 0x0009e2000c10190e */
[----:B-1----:R-:W-:-:S03]  /*32140*/  LEA R8, P4, R12, R2, 0x2 ;  /* 0x000000020c087211 */ /* 0x002fc600078810ff */
[----:B------:R-:W3:Y:S01]  /*32150*/  LDL.LU R17, [R1+0x68] ;  /* 0x0000680001117983 */ /* 0x000ee20000300800 */
[----:B------:R-:W-:-:S03]  /*32160*/  LEA.HI.X.SX32 R9, R12, R0, 0x2, P4 ;  /* 0x000000000c097211 */ /* 0x000fc600020f16ff */
[----:B------:R-:W3:Y:S04]  /*32170*/  LDL.LU R24, [R1+0x38] ;  /* 0x0000380001187983 */ /* 0x000ee80000300800 */
[----:B----4-:R-:W4:Y:S04]  /*32180*/  LDL.LU R25, [R1+0xfc] ;  /* 0x0000fc0001197983 */ /* 0x010f280000300800 */
[----:B------:R1:W-:Y:S01]  /*32190*/  @P3 STG.E [R8.64], R16 ;  /* 0x0000001008003986 */ /* 0x0003e2000c10190e */
[----:B------:R-:W-:-:S03]  /*321a0*/  IMAD R3, R28, 0x10, R3 ;  /* 0x000000101c037824 */ /* 0x000fc600078e0203 */
[----:B-1----:R-:W4:Y:S02]  /*321b0*/  LDL.LU R16, [R1+0x28] ;  /* 0x0000280001107983 */ /* 0x002f240000300800 */
[----:B------:R-:W-:-:S04]  /*321c0*/  LEA R4, P6, R3, R2, 0x2 ;  /* 0x0000000203047211 */ /* 0x000fc800078c10ff */
[----:B------:R-:W-:Y:S02]  /*321d0*/  LEA.HI.X.SX32 R5, R3, R0, 0x2, P6 ;  /* 0x0000000003057211 */ /* 0x000fe400030f16ff */
[----:B------:R-:W-:Y:S02]  /*321e0*/  ISETP.LT.AND P6, PT, R26, c[0x0][0x17c], !P0 ;  /* 0x00005f001a007a0c */ /* 0x000fe400047c1270 */
[----:B------:R-:W4:Y:S01]  /*321f0*/  LDL.LU R26, [R1+0x18] ;  /* 0x00001800011a7983 */ /* 0x000f220000300800 */
[----:B------:R-:W-:Y:S01]  /*32200*/  IADD3 R13, R29, 0x128, RZ ;  /* 0x000001281d0d7810 */ /* 0x000fe20007ffe0ff */
[----:B------:R-:W-:-:S03]  /*32210*/  IMAD R3, R28, 0x10, R3 ;  /* 0x000000101c037824 */ /* 0x000fc600078e0203 */
[C---:B------:R-:W-:Y:S01]  /*32220*/  ISETP.LT.AND P4, PT, R13.reuse, c[0x0][0x17c], !P0 ;  /* 0x00005f000d007a0c */ /* 0x040fe20004781270 */
[----:B------:R-:W-:Y:S01]  /*32230*/  IMAD R12, R13, c[0x0][0x198], RZ ;  /* 0x000066000d0c7a24 */ /* 0x000fe200078e02ff */
[----:B------:R-:W-:-:S04]  /*32240*/  IADD3 R13, R29, 0x138, RZ ;  /* 0x000001381d0d7810 */ /* 0x000fc80007ffe0ff */
[----:B------:R-:W-:-:S04]  /*32250*/  LEA R8, P3, R12, R2, 0x2 ;  /* 0x000000020c087211 */ /* 0x000fc800078610ff */
[----:B------:R-:W-:Y:S01]  /*32260*/  LEA.HI.X.SX32 R9, R12, R0, 0x2, P3 ;  /* 0x000000000c097211 */ /* 0x000fe200018f16ff */
[C---:B------:R-:W-:Y:S01]  /*32270*/  IMAD R12, R13.reuse, c[0x0][0x198], RZ ;  /* 0x000066000d0c7a24 */ /* 0x040fe200078e02ff */
[----:B------:R-:W-:Y:S02]  /*32280*/  ISETP.LT.AND P3, PT, R13, c[0x0][0x17c], !P0 ;  /* 0x00005f000d007a0c */ /* 0x000fe40004761270 */
[----:B------:R-:W-:Y:S01]  /*32290*/  IADD3 R13, R29, 0x148, RZ ;  /* 0x000001481d0d7810 */ /* 0x000fe20007ffe0ff */
[----:B--2---:R1:W-:Y:S04]  /*322a0*/  @P5 STG.E [R4.64], R27 ;  /* 0x0000001b04005986 */ /* 0x0043e8000c10190e */
[----:B-1----:R-:W2:Y:S01]  /*322b0*/  LDL.LU R27, [R1+0x8] ;  /* 0x00000800011b7983 */ /* 0x002ea20000300800 */
[----:B------:R-:W-:-:S04]  /*322c0*/  LEA R4, P5, R3, R2, 0x2 ;  /* 0x0000000203047211 */ /* 0x000fc800078a10ff */
[----:B------:R-:W-:Y:S01]  /*322d0*/  LEA.HI.X.SX32 R5, R3, R0, 0x2, P5 ;  /* 0x0000000003057211 */ /* 0x000fe200028f16ff */
[----:B------:R-:W-:Y:S01]  /*322e0*/  IMAD R3, R28, 0x10, R3 ;  /* 0x000000101c037824 */ /* 0x000fe200078e0203 */
[----:B---3--:R1:W-:Y:S01]  /*322f0*/  @P4 STG.E [R8.64], R20 ;  /* 0x0000001408004986 */ /* 0x0083e2000c10190e */
[----:B------:R-:W-:Y:S02]  /*32300*/  ISETP.LT.AND P5, PT, R21, c[0x0][0x17c], !P0 ;  /* 0x00005f0015007a0c */ /* 0x000fe400047a1270 */
[C---:B-1----:R-:W-:Y:S01]  /*32310*/  LEA R8, P4, R12.reuse, R2, 0x2 ;  /* 0x000000020c087211 */ /* 0x042fe200078810ff */
[----:B------:R-:W3:Y:S03]  /*32320*/  LDL.LU R20, [R1+0x100] ;  /* 0x0001000001147983 */ /* 0x000ee60000300800 */
[----:B------:R-:W-:Y:S01]  /*32330*/  LEA.HI.X.SX32 R9, R12, R0, 0x2, P4 ;  /* 0x000000000c097211 */ /* 0x000fe200020f16ff */
[C---:B------:R-:W-:Y:S01]  /*32340*/  IMAD R12, R13.reuse, c[0x0][0x198], RZ ;  /* 0x000066000d0c7a24 */ /* 0x040fe200078e02ff */
[----:B------:R-:W-:Y:S01]  /*32350*/  ISETP.LT.AND P4, PT, R13, c[0x0][0x17c], !P0 ;  /* 0x00005f000d007a0c */ /* 0x000fe20004781270 */
[----:B------:R1:W-:Y:S04]  /*32360*/  @P6 STG.E [R4.64], R17 ;  /* 0x0000001104006986 */ /* 0x0003e8000c10190e */
[----:B------:R-:W-:Y:S01]  /*32370*/  @P3 STG.E [R8.64], R24 ;  /* 0x0000001808003986 */ /* 0x000fe2000c10190e */
[----:B-1----:R-:W-:-:S04]  /*32380*/  LEA R4, P6, R3, R2, 0x2 ;  /* 0x0000000203047211 */ /* 0x002fc800078c10ff */
[----:B------:R-:W-:-:S05]  /*32390*/  LEA.HI.X.SX32 R5, R3, R0, 0x2, P6 ;  /* 0x0000000003057211 */ /* 0x000fca00030f16ff */
[----:B----4-:R1:W-:Y:S01]  /*323a0*/  @P5 STG.E [R4.64], R16 ;  /* 0x0000001004005986 */ /* 0x0103e2000c10190e */
[----:B------:R-:W-:-:S03]  /*323b0*/  ISETP.LT.AND P6, PT, R25, c[0x0][0x17c], !P0 ;  /* 0x00005f0019007a0c */ /* 0x000fc600047c1270 */
[----:B-1----:R-:W3:Y:S01]  /*323c0*/  LDL.LU R16, [R1+0x104] ;  /* 0x0001040001107983 */ /* 0x002ee20000300800 */
[----:B------:R-:W-:-:S03]  /*323d0*/  LEA R8, P3, R12, R2, 0x2 ;  /* 0x000000020c087211 */ /* 0x000fc600078610ff */
[----:B------:R-:W3:Y:S01]  /*323e0*/  LDL.LU R25, [R1+0x108] ;  /* 0x0001080001197983 */ /* 0x000ee20000300800 */
[----:B------:R-:W-:-:S05]  /*323f0*/  LEA.HI.X.SX32 R9, R12, R0, 0x2, P3 ;  /* 0x000000000c097211 */ /* 0x000fca00018f16ff */
[----:B------:R1:W-:Y:S04]  /*32400*/  @P4 STG.E [R8.64], R26 ;  /* 0x0000001a08004986 */ /* 0x0003e8000c10190e */
[----:B-1----:R-:W3:Y:S01]  /*32410*/  LDL.LU R26, [R1+0x5c] ;  /* 0x00005c00011a7983 */ /* 0x002ee20000300800 */
[----:B------:R-:W-:Y:S01]  /*32420*/  IMAD R3, R28, 0x10, R3 ;  /* 0x000000101c037824 */ /* 0x000fe200078e0203 */
[----:B------:R-:W-:-:S04]  /*32430*/  IADD3 R13, R29, 0x158, RZ ;  /* 0x000001581d0d7810 */ /* 0x000fc80007ffe0ff */
[----:B------:R-:W-:Y:S02]  /*32440*/  LEA R4, P3, R3, R2, 0x2 ;  /* 0x0000000203047211 */ /* 0x000fe400078610ff */
[C---:B------:R-:W-:Y:S01]  /*32450*/  ISETP.LT.AND P5, PT, R13.reuse, c[0x0][0x17c], !P0 ;  /* 0x00005f000d007a0c */ /* 0x040fe200047a1270 */
[----:B------:R-:W-:Y:S01]  /*32460*/  IMAD R13, R13, c[0x0][0x198], RZ ;  /* 0x000066000d0d7a24 */ /* 0x000fe200078e02ff */
[----:B------:R-:W-:Y:S01]  /*32470*/  LEA.HI.X.SX32 R5, R3, R0, 0x2, P3 ;  /* 0x0000000003057211 */ /* 0x000fe200018f16ff */
[----:B------:R-:W-:Y:S01]  /*32480*/  IMAD R3, R28, 0x10, R3 ;  /* 0x000000101c037824 */ /* 0x000fe200078e0203 */
[----:B------:R-:W-:Y:S02]  /*32490*/  IADD3 R12, R29, 0x168, RZ ;  /* 0x000001681d0c7810 */ /* 0x000fe40007ffe0ff */
[----:B------:R-:W-:-:S04]  /*324a0*/  LEA R8, P3, R13, R2, 0x2 ;  /* 0x000000020d087211 */ /* 0x000fc800078610ff */
[----:B------:R-:W-:Y:S01]  /*324b0*/  LEA.HI.X.SX32 R9, R13, R0, 0x2, P3 ;  /* 0x000000000d097211 */ /* 0x000fe200018f16ff */
[C---:B------:R-:W-:Y:S01]  /*324c0*/  IMAD R13, R12.reuse, c[0x0][0x198], RZ ;  /* 0x000066000c0d7a24 */ /* 0x040fe200078e02ff */
[----:B------:R-:W-:Y:S02]  /*324d0*/  ISETP.LT.AND P4, PT, R12, c[0x0][0x17c], !P0 ;  /* 0x00005f000c007a0c */ /* 0x000fe40004781270 */
[----:B------:R-:W-:Y:S01]  /*324e0*/  IADD3 R12, R29, 0x178, RZ ;  /* 0x000001781d0c7810 */ /* 0x000fe20007ffe0ff */
[----:B--2---:R1:W-:Y:S04]  /*324f0*/  @P6 STG.E [R4.64], R27 ;  /* 0x0000001b04006986 */ /* 0x0043e8000c10190e */
[----:B------:R2:W-:Y:S01]  /*32500*/  @P5 STG.E [R8.64], R6 ;  /* 0x0000000608005986 */ /* 0x0005e2000c10190e */
[----:B-1----:R-:W-:-:S03]  /*32510*/  LEA R4, P6, R3, R2, 0x2 ;  /* 0x0000000203047211 */ /* 0x002fc600078c10ff */
[----:B------:R-:W4:Y:S01]  /*32520*/  LDL.LU R27, [R1+0x4c] ;  /* 0x00004c00011b7983 */ /* 0x000f220000300800 */
[----:B------:R-:W-:Y:S02]  /*32530*/  LEA.HI.X.SX32 R5, R3, R0, 0x2, P6 ;  /* 0x0000000003057211 */ /* 0x000fe400030f16ff */
[----:B--2---:R-:W-:-:S03]  /*32540*/  LEA R8, P5, R13, R2, 0x2 ;  /* 0x000000020d087211 */ /* 0x004fc600078a10ff */
[----:B------:R1:W-:Y:S01]  /*32550*/  @P1 STG.E [R4.64], R10 ;  /* 0x0000000a04001986 */ /* 0x0003e2000c10190e */
[----:B---3--:R-:W-:Y:S02]  /*32560*/  ISETP.LT.AND P3, PT, R20, c[0x0][0x17c], !P0 ;  /* 0x00005f0014007a0c */ /* 0x008fe40004761270 */
[----:B------:R-:W-:Y:S01]  /*32570*/  LEA.HI.X.SX32 R9, R13, R0, 0x2, P5 ;  /* 0x000000000d097211 */ /* 0x000fe200028f16ff */
[----:B------:R-:W2:Y:S01]  /*32580*/  LDL.LU R20, [R1+0x8c] ;  /* 0x00008c0001147983 */ /* 0x000ea20000300800 */
[----:B-1----:R-:W-:-:S03]  /*32590*/  IMAD R10, R28, 0x10, R3 ;  /* 0x000000101c0a7824 */ /* 0x002fc600078e0203 */
[----:B------:R1:W-:Y:S02]  /*325a0*/  @P4 STG.E [R8.64], R14 ;  /* 0x0000000e08004986 */ /* 0x0003e4000c10190e */
[----:B------:R-:W-:-:S04]  /*325b0*/  LEA R4, P1, R10, R2, 0x2 ;  /* 0x000000020a047211 */ /* 0x000fc800078210ff */
[----:B------:R-:W-:Y:S01]  /*325c0*/  LEA.HI.X.SX32 R5, R10, R0, 0x2, P1 ;  /* 0x000000000a057211 */ /* 0x000fe200008f16ff */
[----:B------:R-:W-:Y:S01]  /*325d0*/  IMAD R10, R28, 0x10, R10 ;  /* 0x000000101c0a7824 */ /* 0x000fe200078e020a */
[C---:B------:R-:W-:Y:S01]  /*325e0*/  ISETP.LT.AND P5, PT, R12.reuse, c[0x0][0x17c], !P0 ;  /* 0x00005f000c007a0c */ /* 0x040fe200047a1270 */
[----:B------:R-:W-:Y:S02]  /*325f0*/  IMAD R12, R12, c[0x0][0x198], RZ ;  /* 0x000066000c0c7a24 */ /* 0x000fe400078e02ff */
[----:B------:R3:W-:Y:S03]  /*32600*/  @P3 STG.E [R4.64], R18 ;  /* 0x0000001204003986 */ /* 0x0007e6000c10190e */
[-C--:B-1----:R-:W-:Y:S02]  /*32610*/  LEA R8, P6, R12, R2.reuse, 0x2 ;  /* 0x000000020c087211 */ /* 0x082fe400078c10ff */
[----:B---3--:R-:W-:-:S04]  /*32620*/  LEA R4, P3, R10, R2, 0x2 ;  /* 0x000000020a047211 */ /* 0x008fc800078610ff */
[-C--:B------:R-:W-:Y:S02]  /*32630*/  LEA.HI.X.SX32 R5, R10, R0.reuse, 0x2, P3 ;  /* 0x000000000a057211 */ /* 0x080fe400018f16ff */
[----:B------:R-:W-:Y:S02]  /*32640*/  LEA.HI.X.SX32 R9, R12, R0, 0x2, P6 ;  /* 0x000000000c097211 */ /* 0x000fe400030f16ff */
[----:B------:R-:W-:Y:S02]  /*32650*/  ISETP.LT.AND P4, PT, R16, c[0x0][0x17c], !P0 ;  /* 0x00005f0010007a0c */ /* 0x000fe40004781270 */
[----:B------:R-:W3:Y:S04]  /*32660*/  LDL.LU R16, [R1+0x10c] ;  /* 0x00010c0001107983 */ /* 0x000ee80000300800 */
[----:B------:R-:W3:Y:S04]  /*32670*/  LDL.LU R21, [R1+0xac] ;  /* 0x0000ac0001157983 */ /* 0x000ee80000300800 */
[----:B------:R-:W3:Y:S01]  /*32680*/  LDL.LU R17, [R1+0x110] ;  /* 0x0001100001117983 */ /* 0x000ee20000300800 */
[----:B------:R-:W-:-:S03]  /*32690*/  ISETP.LT.AND P3, PT, R25, c[0x0][0x17c], !P0 ;  /* 0x00005f0019007a0c */ /* 0x000fc60004761270 */
[----:B------:R-:W3:Y:S04]  /*326a0*/  LDL.LU R24, [R1+0x9c] ;  /* 0x00009c0001187983 */ /* 0x000ee80000300800 */
[----:B------:R-:W3:Y:S04]  /*326b0*/  LDL.LU R25, [R1+0x7c] ;  /* 0x00007c0001197983 */ /* 0x000ee80000300800 */
[----:B------:R-:W-:Y:S04]  /*326c0*/  @P5 STG.E [R8.64], R22 ;  /* 0x0000001608005986 */ /* 0x000fe8000c10190e */
[----:B------:R1:W-:Y:S04]  /*326d0*/  @P4 STG.E [R4.64], R26 ;  /* 0x0000001a04004986 */ /* 0x0003e8000c10190e */
[----:B------:R-:W3:Y:S04]  /*326e0*/  LDL.LU R18, [R1+0x6c] ;  /* 0x00006c0001127983 */ /* 0x000ee80000300800 */
[----:B-1----:R-:W3:Y:S01]  /*326f0*/  LDL.LU R26, [R1+0x11c] ;  /* 0x00011c00011a7983 */ /* 0x002ee20000300800 */
[----:B------:R-:W-:Y:S01]  /*32700*/  IADD3 R3, R29, 0x188, RZ ;  /* 0x000001881d037810 */ /* 0x000fe20007ffe0ff */
[----:B------:R-:W-:-:S02]  /*32710*/  IMAD R10, R28, 0x10, R10 ;  /* 0x000000101c0a7824 */ /* 0x000fc400078e020a */
[----:B------:R-:W3:Y:S01]  /*32720*/  LDL.LU R14, [R1+0x114] ;  /* 0x00011400010e7983 */ /* 0x000ee20000300800 */
[C---:B------:R-:W-:Y:S01]  /*32730*/  ISETP.LT.AND P1, PT, R3.reuse, c[0x0][0x17c], !P0 ;  /* 0x00005f0003007a0c */ /* 0x040fe20004721270 */
[----:B------:R-:W-:-:S05]  /*32740*/  IMAD R6, R3, c[0x0][0x198], RZ ;  /* 0x0000660003067a24 */ /* 0x000fca00078e02ff */
[C---:B------:R-:W-:Y:S02]  /*32750*/  LEA R12, P6, R6.reuse, R2, 0x2 ;  /* 0x00000002060c7211 */ /* 0x040fe400078c10ff */
[----:B------:R-:W-:Y:S02]  /*32760*/  IADD3 R3, R29, 0x198, RZ ;  /* 0x000001981d037810 */ /* 0x000fe40007ffe0ff */
[----:B------:R-:W-:Y:S02]  /*32770*/  LEA.HI.X.SX32 R13, R6, R0, 0x2, P6 ;  /* 0x00000000060d7211 */ /* 0x000fe400030f16ff */
[C---:B------:R-:W-:Y:S01]  /*32780*/  ISETP.LT.AND P5, PT, R3.reuse, c[0x0][0x17c], !P0 ;  /* 0x00005f0003007a0c */ /* 0x040fe200047a1270 */
[----:B------:R-:W-:Y:S01]  /*32790*/  IMAD R4, R3, c[0x0][0x198], RZ ;  /* 0x0000660003047a24 */ /* 0x000fe200078e02ff */
[----:B------:R-:W-:Y:S01]  /*327a0*/  IADD3 R6, R29, 0x1a8, RZ ;  /* 0x000001a81d067810 */ /* 0x000fe20007ffe0ff */
[----:B------:R-:W-:-:S03]  /*327b0*/  IMAD R3, R28, 0x10, R10 ;  /* 0x000000101c037824 */ /* 0x000fc600078e020a */
[----:B------:R-:W-:-:S04]  /*327c0*/  LEA R8, P4, R4, R2, 0x2 ;  /* 0x0000000204087211 */ /* 0x000fc800078810ff */
[----:B------:R-:W-:Y:S02]  /*327d0*/  LEA.HI.X.SX32 R9, R4, R0, 0x2, P4 ;  /* 0x0000000004097211 */ /* 0x000fe400020f16ff */
[----:B------:R-:W-:-:S04]  /*327e0*/  LEA R4, P6, R3, R2, 0x2 ;  /* 0x0000000203047211 */ /* 0x000fc800078c10ff */
[----:B------:R-:W-:Y:S01]  /*327f0*/  LEA.HI.X.SX32 R5, R3, R0, 0x2, P6 ;  /* 0x0000000003057211 */ /* 0x000fe200030f16ff */
[----:B----4-:R1:W-:Y:S02]  /*32800*/  @P1 STG.E [R12.64], R27 ;  /* 0x0000001b0c001986 */ /* 0x0103e4000c10190e */
[C---:B-1----:R-:W-:Y:S02]  /*32810*/  LEA R12, P1, R10.reuse, R2, 0x2 ;  /* 0x000000020a0c7211 */ /* 0x042fe400078210ff */
[----:B------:R-:W4:Y:S02]  /*32820*/  LDL.LU R27, [R1+0x3c] ;  /* 0x00003c00011b7983 */ /* 0x000f240000300800 */
[----:B------:R-:W-:Y:S02]  /*32830*/  LEA.HI.X.SX32 R13, R10, R0, 0x2, P1 ;  /* 0x000000000a0d7211 */ /* 0x000fe400008f16ff */
[C---:B------:R-:W-:Y:S01]  /*32840*/  ISETP.LT.AND P1, PT, R6.reuse, c[0x0][0x17c], !P0 ;  /* 0x00005f0006007a0c */ /* 0x040fe20004721270 */
[----:B------:R-:W-:-:S02]  /*32850*/  IMAD R6, R6, c[0x0][0x198], RZ ;  /* 0x0000660006067a24 */ /* 0x000fc400078e02ff */
[----:B--2---:R1:W-:Y:S04]  /*32860*/  @P3 STG.E [R12.64], R20 ;  /* 0x000000140c003986 */ /* 0x0043e8000c10190e */
[----:B-1----:R-:W2:Y:S01]  /*32870*/  LDL.LU R20, [R1+0x2c] ;  /* 0x00002c0001147983 */ /* 0x002ea20000300800 */
[----:B------:R-:W-:-:S04]  /*32880*/  LEA R12, P4, R6, R2, 0x2 ;  /* 0x00000002060c7211 */ /* 0x000fc800078810ff */
[----:B------:R-:W-:Y:S02]  /*32890*/  LEA.HI.X.SX32 R13, R6, R0, 0x2, P4 ;  /* 0x00000000060d7211 */ /* 0x000fe400020f16ff */
[----:B---3--:R-:W-:Y:S02]  /*328a0*/  ISETP.LT.AND P3, PT, R16, c[0x0][0x17c], !P0 ;  /* 0x00005f0010007a0c */ /* 0x008fe40004761270 */
[----:B------:R-:W3:Y:S04]  /*328b0*/  LDL.LU R16, [R1+0x1c] ;  /* 0x00001c0001107983 */ /* 0x000ee80000300800 */
[----:B------:R1:W-:Y:S01]  /*328c0*/  @P5 STG.E [R8.64], R21 ;  /* 0x0000001508005986 */ /* 0x0003e2000c10190e */
[----:B------:R-:W-:Y:S02]  /*328d0*/  ISETP.LT.AND P5, PT, R17, c[0x0][0x17c], !P0 ;  /* 0x00005f0011007a0c */ /* 0x000fe400047a1270 */
[----:B------:R-:W-:Y:S01]  /*328e0*/  IADD3 R17, R29, 0x1b8, RZ ;  /* 0x000001b81d117810 */ /* 0x000fe20007ffe0ff */
[----:B------:R1:W-:Y:S03]  /*328f0*/  @P2 STG.E [R4.64], R24 ;  /* 0x0000001804002986 */ /* 0x0003e6000c10190e */
[C---:B------:R-:W-:Y:S01]  /*32900*/  ISETP.LT.AND P4, PT, R17.reuse, c[0x0][0x17c], !P0 ;  /* 0x00005f0011007a0c */ /* 0x040fe20004781270 */
[----:B-1----:R-:W-:Y:S01]  /*32910*/  IMAD R21, R28, 0x10, R3 ;  /* 0x000000101c157824 */ /* 0x002fe200078e0203 */
[----:B------:R1:W-:Y:S01]  /*32920*/  @P1 STG.E [R12.64], R25 ;  /* 0x000000190c001986 */ /* 0x0003e2000c10190e */
[----:B------:R-:W-:-:S03]  /*32930*/  IMAD R17, R17, c[0x0][0x198], RZ ;  /* 0x0000660011117a24 */ /* 0x000fc600078e02ff */
[C---:B------:R-:W-:Y:S01]  /*32940*/  LEA R8, P1, R21.reuse, R2, 0x2 ;  /* 0x0000000215087211 */ /* 0x040fe200078210ff */
[----:B------:R-:W3:Y:S03]  /*32950*/  LDL.LU R24, [R1+0x118] ;  /* 0x0001180001187983 */ /* 0x000ee60000300800 */
[----:B------:R-:W-:Y:S02]  /*32960*/  LEA.HI.X.SX32 R9, R21, R0, 0x2, P1 ;  /* 0x0000000015097211 */ /* 0x000fe400008f16ff */
[----:B------:R-:W-:-:S04]  /*32970*/  LEA R4, P1, R17, R2, 0x2 ;  /* 0x0000000211047211 */ /* 0x000fc800078210ff */
[----:B------:R-:W-:Y:S02]  /*32980*/  LEA.HI.X.SX32 R5, R17, R0, 0x2, P1 ;  /* 0x0000000011057211 */ /* 0x000fe400008f16ff */
[----:B------:R-:W-:Y:S02]  /*32990*/  ISETP.LT.AND P1, PT, R26, c[0x0][0x17c], !P0 ;  /* 0x00005f001a007a0c */ /* 0x000fe40004721270 */
[----:B------:R-:W3:Y:S01]  /*329a0*/  LDL.LU R26, [R1+0xc] ;  /* 0x00000c00011a7983 */ /* 0x000ee20000300800 */
[----:B------:R-:W-:-:S04]  /*329b0*/  IADD3 R3, R29, 0x1c8, RZ ;  /* 0x000001c81d037810 */ /* 0x000fc80007ffe0ff */
[C---:B------:R-:W-:Y:S01]  /*329c0*/  ISETP.LT.AND P2, PT, R3.reuse, c[0x0][0x17c], !P0 ;  /* 0x00005f0003007a0c */ /* 0x040fe20004741270 */
[----:B-1----:R-:W-:Y:S02]  /*329d0*/  IMAD R25, R3, c[0x0][0x198], RZ ;  /* 0x0000660003197a24 */ /* 0x002fe400078e02ff */
[C---:B------:R-:W-:Y:S01]  /*329e0*/  IMAD R3, R28.reuse, 0x10, R21 ;  /* 0x000000101c037824 */ /* 0x040fe200078e0215 */
[----:B------:R1:W-:Y:S02]  /*329f0*/  @P5 STG.E [R8.64], R18 ;  /* 0x0000001208005986 */ /* 0x0003e4000c10190e */
[----:B------:R-:W-:Y:S01]  /*32a00*/  LEA R12, P6, R25, R2, 0x2 ;  /* 0x00000002190c7211 */ /* 0x000fe200078c10ff */
[----:B------:R-:W-:Y:S01]  /*32a10*/  IMAD R17, R28, 0x10, R3 ;  /* 0x000000101c117824 */ /* 0x000fe200078e0203 */
[----:B------:R-:W-:Y:S02]  /*32a20*/  IADD3 R10, R29, 0x1e8, RZ ;  /* 0x000001e81d0a7810 */ /* 0x000fe40007ffe0ff */
[----:B------:R-:W-:-:S02]  /*32a30*/  LEA.HI.X.SX32 R13, R25, R0, 0x2, P6 ;  /* 0x00000000190d7211 */ /* 0x000fc400030f16ff */
[----:B-1----:R-:W-:-:S04]  /*32a40*/  LEA R8, P5, R3, R2, 0x2 ;  /* 0x0000000203087211 */ /* 0x002fc800078a10ff */
[----:B------:R-:W-:Y:S02]  /*32a50*/  LEA.HI.X.SX32 R9, R3, R0, 0x2, P5 ;  /* 0x0000000003097211 */ /* 0x000fe400028f16ff */
[----:B------:R-:W-:Y:S02]  /*32a60*/  ISETP.LT.AND P5, PT, R14, c[0x0][0x17c], !P0 ;  /* 0x00005f000e007a0c */ /* 0x000fe400047a1270 */
[----:B------:R-:W-:-:S05]  /*32a70*/  IADD3 R14, R29, 0x1d8, RZ ;  /* 0x000001d81d0e7810 */ /* 0x000fca0007ffe0ff */
[----:B------:R-:W-:Y:S02]  /*32a80*/  IMAD R21, R14, c[0x0][0x198], RZ ;  /* 0x000066000e157a24 */ /* 0x000fe400078e02ff */
[----:B------:R-:W-:Y:S01]  /*32a90*/  IMAD R25, R28, 0x10, R17 ;  /* 0x000000101c197824 */ /* 0x000fe200078e0211 */
[----:B------:R-:W-:-:S03]  /*32aa0*/  IADD3 R6, R29, 0x1f8, RZ ;  /* 0x000001f81d067810 */ /* 0x000fc60007ffe0ff */
[----:B------:R-:W-:Y:S02]  /*32ab0*/  IMAD R29, R28, 0x10, R25 ;  /* 0x000000101c1d7824 */ /* 0x000fe400078e0219 */
[----:B------:R-:W-:Y:S01]  /*32ac0*/  IMAD R3, R6, c[0x0][0x198], RZ ;  /* 0x0000660006037a24 */ /* 0x000fe200078e02ff */
[----:B----4-:R1:W-:Y:S01]  /*32ad0*/  @P4 STG.E [R4.64], R27 ;  /* 0x0000001b04004986 */ /* 0x0103e2000c10190e */
[----:B------:R-:W-:Y:S01]  /*32ae0*/  ISETP.LT.AND P4, PT, R14, c[0x0][0x17c], !P0 ;  /* 0x00005f000e007a0c */ /* 0x000fe20004781270 */
[----:B-1----:R-:W-:Y:S02]  /*32af0*/  IMAD R27, R10, c[0x0][0x198], RZ ;  /* 0x000066000a1b7a24 */ /* 0x002fe400078e02ff */
[----:B--2---:R1:W-:Y:S01]  /*32b00*/  @P3 STG.E [R8.64], R20 ;  /* 0x0000001408003986 */ /* 0x0043e2000c10190e */
[----:B------:R-:W-:-:S04]  /*32b10*/  LEA R4, P3, R21, R2, 0x2 ;  /* 0x0000000215047211 */ /* 0x000fc800078610ff */
[----:B------:R-:W-:Y:S01]  /*32b20*/  LEA.HI.X.SX32 R5, R21, R0, 0x2, P3 ;  /* 0x0000000015057211 */ /* 0x000fe200018f16ff */
[----:B---3--:R2:W-:Y:S01]  /*32b30*/  @P2 STG.E [R12.64], R16 ;  /* 0x000000100c002986 */ /* 0x0085e2000c10190e */
[----:B-1----:R-:W-:-:S04]  /*32b40*/  LEA R8, P2, R17, R2, 0x2 ;  /* 0x0000000211087211 */ /* 0x002fc800078410ff */
[----:B------:R-:W-:Y:S02]  /*32b50*/  LEA.HI.X.SX32 R9, R17, R0, 0x2, P2 ;  /* 0x0000000011097211 */ /* 0x000fe400010f16ff */
[-C--:B--2---:R-:W-:Y:S02]  /*32b60*/  LEA R16, P2, R27, R2.reuse, 0x2 ;  /* 0x000000021b107211 */ /* 0x084fe400078410ff */
[----:B------:R-:W-:Y:S02]  /*32b70*/  LEA R12, P6, R25, R2, 0x2 ;  /* 0x00000002190c7211 */ /* 0x000fe400078c10ff */
[----:B------:R-:W-:Y:S02]  /*32b80*/  LEA.HI.X.SX32 R17, R27, R0, 0x2, P2 ;  /* 0x000000001b117211 */ /* 0x000fe400010f16ff */
[----:B------:R-:W-:Y:S02]  /*32b90*/  ISETP.LT.AND P2, PT, R10, c[0x0][0x17c], !P0 ;  /* 0x00005f000a007a0c */ /* 0x000fe40004741270 */
[----:B------:R-:W-:-:S02]  /*32ba0*/  ISETP.LT.AND P3, PT, R24, c[0x0][0x17c], !P0 ;  /* 0x00005f0018007a0c */ /* 0x000fc40004761270 */
[----:B------:R-:W-:Y:S02]  /*32bb0*/  ISETP.LT.AND P0, PT, R6, c[0x0][0x17c], !P0 ;  /* 0x00005f0006007a0c */ /* 0x000fe40004701270 */
[----:B------:R-:W-:Y:S02]  /*32bc0*/  LEA.HI.X.SX32 R13, R25, R0, 0x2, P6 ;  /* 0x00000000190d7211 */ /* 0x000fe400030f16ff */
[----:B------:R-:W-:-:S04]  /*32bd0*/  LEA R20, P6, R29, R2, 0x2 ;  /* 0x000000021d147211 */ /* 0x000fc800078c10ff */
[----:B------:R-:W-:Y:S01]  /*32be0*/  LEA.HI.X.SX32 R21, R29, R0, 0x2, P6 ;  /* 0x000000001d157211 */ /* 0x000fe200030f16ff */
[----:B------:R1:W-:Y:S01]  /*32bf0*/  @P5 STG.E [R8.64], R26 ;  /* 0x0000001a08005986 */ /* 0x0003e2000c10190e */
[----:B------:R-:W-:-:S03]  /*32c00*/  LEA R2, P6, R3, R2, 0x2 ;  /* 0x0000000203027211 */ /* 0x000fc600078c10ff */
[----:B------:R1:W-:Y:S04]  /*32c10*/  @P4 STG.E [R4.64], R7 ;  /* 0x0000000704004986 */ /* 0x0003e8000c10190e */
[----:B------:R1:W-:Y:S04]  /*32c20*/  @P3 STG.E [R12.64], R11 ;  /* 0x0000000b0c003986 */ /* 0x0003e8000c10190e */
[----:B------:R1:W-:Y:S01]  /*32c30*/  @P2 STG.E [R16.64], R15 ;  /* 0x0000000f10002986 */ /* 0x0003e2000c10190e */
[----:B------:R-:W-:-:S03]  /*32c40*/  LEA.HI.X.SX32 R3, R3, R0, 0x2, P6 ;  /* 0x0000000003037211 */ /* 0x000fc600030f16ff */
[----:B------:R1:W-:Y:S01]  /*32c50*/  @P1 STG.E [R20.64], R19 ;  /* 0x0000001314001986 */ /* 0x0003e2000c10190e */
[----:B------:R-:W-:Y:S05]  /*32c60*/  @!P0 EXIT ;  /* 0x000000000000894d */ /* 0x000fea0003800000 */
[----:B------:R-:W-:Y:S01]  /*32c70*/  STG.E [R2.64], R23 ;  /* 0x0000001702007986 */ /* 0x000fe2000c10190e */
[----:B------:R-:W-:Y:S05]  /*32c80*/  EXIT ;  /* 0x000000000000794d */ /* 0x000fea0003800000 */
.L_x_2:
[----:B------:R-:W-:-:S00]  /*32c90*/  BRA `(.L_x_2) ;  /* 0xfffffff000007947 */ /* 0x000fc0000383ffff */
[----:B------:R-:W-:-:S00]  /*32ca0*/  NOP ;  /* 0x0000000000007918 */ /* 0x000fc00000000000 */
        /* <DEDUP_REMOVED lines=13> */
.L_x_3:


//--------------------- .nv.shared.matmul_kernel  --------------------------
	.section	.nv.shared.matmul_kernel,"aw",@nobits
	.sectionflags	@""
	.align	16
